	.target	sm_100a

	.elftype	@"ET_EXEC"


//--------------------- .note.nv.tkinfo           --------------------------
	.section	.note.nv.tkinfo,"",@"SHT_NOTE"
	.sectionflags	@"SHF_NOTE_NV_TKINFO"
	.tkinfo
        /*0018*/ 	.word	0x00000002
        /*0030*/ 	.string	""
        /*0030*/ 	.string	"ptxas"
        /*0030*/ 	.string	"Cuda compilation tools, release 13.0, V13.0.88"
        /*0030*/ 	.string	"Build cuda_13.0.r13.0/compiler.36424714_0"
        /*0030*/ 	.string	"-arch sm_100a -m 64 "



//--------------------- .note.nv.cuinfo           --------------------------
	.section	.note.nv.cuinfo,"",@"SHT_NOTE"
	.sectionflags	@"SHF_NOTE_NV_CUINFO"
        /*0018*/ 	.short	0x0002
        /*001a*/ 	.short	0x0064
        /*001c*/ 	.short	0x0082
	.zero		2


//--------------------- .nv.info                  --------------------------
	.section	.nv.info,"",@"SHT_CUDA_INFO"
	.align	4


	//----- nvinfo : EIATTR_REGCOUNT
	.align		4
        /*0000*/ 	.byte	0x04, 0x2f
        /*0002*/ 	.short	(.L_28 - .L_27)
	.align		4
.L_27:
        /*0004*/ 	.word	index@(_ZN7cutlass13device_kernelINS_4conv6kernel13ConvUniversalINS1_16ConvProblemShapeILNS1_8OperatorE1ELi3EEENS1_10collective14CollectiveConvINS1_47MainloopSm100TmaUmmaWarpSpecializedImplicitGemmILS5_1ELi6ELi3ELi1ELi2EN4cute5tupleIJNSA_1CILi1EEESD_SD_EEEEENSB_IJNSC_ILi128EEESG_NSB_IJNSC_ILi64EEEEEEEEENS_6half_tESK_NSA_8TiledMMAINSA_8MMA_AtomIJNSA_20SM100_MMA_F16BF16_SSISK_SK_fLi128ELi128ELNSA_4UMMA5MajorE0ELSP_1ELNSO_7ScaleInE0ELSQ_0EEEEEENSA_6LayoutISE_NSB_IJNSC_ILi0EEESU_SU_EEEEENSB_IJNSA_10UnderscoreESX_SX_EEEEENS7_6detail27Sm100ImplicitGemmTileTraitsINSA_20SM90_TMA_LOAD_IM2COLENSA_14ComposedLayoutINSA_7SwizzleILi3ELi4ELi3EEENSA_18smem_ptr_flag_bitsILi16EEENST_INSB_IJNSC_ILi8EEESH_EEENSB_IJSH_SD_EEEEEEEvEENS11_INSA_13SM90_TMA_LOADENS13_IS15_S17_NST_INSB_IJSH_S18_EEENSB_IJSD_SH_EEEEEEEvEEEENS_8epilogue10collective18CollectiveEpilogueINS1L_23Sm100TmaWarpSpecializedILi4ELi2ELi32ELb1ELb0EEEJSJ_NSB_IJNST_ISG_SD_EENST_INSC_ILi32EEESD_EEEEESK_NSB_IJNSB_IJllllEEESD_SU_EEESK_S1V_NS1L_6fusion15FusionCallbacksIS1P_NS1W_17LinearCombinationISK_fSK_fLNS_15FloatRoundStyleE2EEESJ_S1T_JEEENSA_5SM1004TMEM4LOAD26SM100_TMEM_LOAD_32dp32b32xES12_NS13_INS14_ILi2ELi4ELi3EEES17_NST_INSB_IJS18_S1R_EEENSB_IJS1R_SD_EEEEEEENSA_39AutoVectorizingCopyWithAssumedAlignmentILi128EEENSA_21SM90_TMA_STORE_IM2COLES2A_S2C_S2C_EEEvvEEEEvNT_6ParamsE)
        /*0008*/ 	.word	0x0000006a


	//----- nvinfo : EIATTR_FRAME_SIZE
	.align		4
.L_28:
        /*000c*/ 	.byte	0x04, 0x11
        /*000e*/ 	.short	(.L_30 - .L_29)
	.align		4
.L_29:
        /*0010*/ 	.word	index@($__internal_3_$__cuda_sm10x_tcgen05_guardrail_trap_unallocated_columns_being_dealloced)
        /*0014*/ 	.word	0x00000008


	//----- nvinfo : EIATTR_FRAME_SIZE
	.align		4
.L_30:
        /*0018*/ 	.byte	0x04, 0x11
        /*001a*/ 	.short	(.L_32 - .L_31)
	.align		4
.L_31:
        /*001c*/ 	.word	index@($__internal_2_$__cuda_sm10x_tcgen05_guardrail_trap_phase_invalid_during_alloc)
        /*0020*/ 	.word	0x00000008


	//----- nvinfo : EIATTR_FRAME_SIZE
	.align		4
.L_32:
        /*0024*/ 	.byte	0x04, 0x11
        /*0026*/ 	.short	(.L_34 - .L_33)
	.align		4
.L_33:
        /*0028*/ 	.word	index@($__internal_1_$__cuda_sm10x_tcgen05_guardrail_trap_col_being_dealloced_not_returned_by_alloc)
        /*002c*/ 	.word	0x00000008


	//----- nvinfo : EIATTR_FRAME_SIZE
	.align		4
.L_34:
        /*0030*/ 	.byte	0x04, 0x11
        /*0032*/ 	.short	(.L_36 - .L_35)
	.align		4
.L_35:
        /*0034*/ 	.word	index@(_ZN7cutlass13device_kernelINS_4conv6kernel13ConvUniversalINS1_16ConvProblemShapeILNS1_8OperatorE1ELi3EEENS1_10collective14CollectiveConvINS1_47MainloopSm100TmaUmmaWarpSpecializedImplicitGemmILS5_1ELi6ELi3ELi1ELi2EN4cute5tupleIJNSA_1CILi1EEESD_SD_EEEEENSB_IJNSC_ILi128EEESG_NSB_IJNSC_ILi64EEEEEEEEENS_6half_tESK_NSA_8TiledMMAINSA_8MMA_AtomIJNSA_20SM100_MMA_F16BF16_SSISK_SK_fLi128ELi128ELNSA_4UMMA5MajorE0ELSP_1ELNSO_7ScaleInE0ELSQ_0EEEEEENSA_6LayoutISE_NSB_IJNSC_ILi0EEESU_SU_EEEEENSB_IJNSA_10UnderscoreESX_SX_EEEEENS7_6detail27Sm100ImplicitGemmTileTraitsINSA_20SM90_TMA_LOAD_IM2COLENSA_14ComposedLayoutINSA_7SwizzleILi3ELi4ELi3EEENSA_18smem_ptr_flag_bitsILi16EEENST_INSB_IJNSC_ILi8EEESH_EEENSB_IJSH_SD_EEEEEEEvEENS11_INSA_13SM90_TMA_LOADENS13_IS15_S17_NST_INSB_IJSH_S18_EEENSB_IJSD_SH_EEEEEEEvEEEENS_8epilogue10collective18CollectiveEpilogueINS1L_23Sm100TmaWarpSpecializedILi4ELi2ELi32ELb1ELb0EEEJSJ_NSB_IJNST_ISG_SD_EENST_INSC_ILi32EEESD_EEEEESK_NSB_IJNSB_IJllllEEESD_SU_EEESK_S1V_NS1L_6fusion15FusionCallbacksIS1P_NS1W_17LinearCombinationISK_fSK_fLNS_15FloatRoundStyleE2EEESJ_S1T_JEEENSA_5SM1004TMEM4LOAD26SM100_TMEM_LOAD_32dp32b32xES12_NS13_INS14_ILi2ELi4ELi3EEES17_NST_INSB_IJS18_S1R_EEENSB_IJS1R_SD_EEEEEEENSA_39AutoVectorizingCopyWithAssumedAlignmentILi128EEENSA_21SM90_TMA_STORE_IM2COLES2A_S2C_S2C_EEEvvEEEEvNT_6ParamsE)
        /*0038*/ 	.word	0x00000008


	//----- nvinfo : EIATTR_REGCOUNT
	.align		4
.L_36:
        /*003c*/ 	.byte	0x04, 0x2f
        /*003e*/ 	.short	(.L_38 - .L_37)
	.align		4
.L_37:
        /*0040*/ 	.word	index@(_ZN7cutlass9reference6device6kernel12BlockForEachINS_6half_tENS1_6detail17RandomUniformFuncIS4_EEEEvPT_mNT0_6ParamsE)
        /*0044*/ 	.word	0x00000020


	//----- nvinfo : EIATTR_FRAME_SIZE
	.align		4
.L_38:
        /*0048*/ 	.byte	0x04, 0x11
        /*004a*/ 	.short	(.L_40 - .L_39)
	.align		4
.L_39:
        /*004c*/ 	.word	index@(_ZN7cutlass9reference6device6kernel12BlockForEachINS_6half_tENS1_6detail17RandomUniformFuncIS4_EEEEvPT_mNT0_6ParamsE)
        /*0050*/ 	.word	0x00000060


	//----- nvinfo : EIATTR_REGCOUNT
	.align		4
.L_40:
        /*0054*/ 	.byte	0x04, 0x2f
        /*0056*/ 	.short	(.L_42 - .L_41)
	.align		4
.L_41:
        /*0058*/ 	.word	index@(_ZN7cutlass9reference6device6kernel11Conv3dDgradINS_6half_tENS_6layout11TensorNDHWCES4_S6_S4_S6_ffNS_16NumericConverterIS4_fLNS_15FloatRoundStyleE2EEENS_12multiply_addIfffEELi2ELi4ELi16ELi8EEEvNS_4conv17Conv3dProblemSizeENS_9TensorRefIT_T0_EENSE_IT1_T2_EENSE_IT3_T4_EESN_T5_SO_)
        /*005c*/ 	.word	0x0000003b


	//----- nvinfo : EIATTR_FRAME_SIZE
	.align		4
.L_42:
        /*0060*/ 	.byte	0x04, 0x11
        /*0062*/ 	.short	(.L_44 - .L_43)
	.align		4
.L_43:
        /*0064*/ 	.word	index@($__internal_0_$__cuda_sm20_div_s64)
        /*0068*/ 	.word	0x00000000


	//----- nvinfo : EIATTR_FRAME_SIZE
	.align		4
.L_44:
        /*006c*/ 	.byte	0x04, 0x11
        /*006e*/ 	.short	(.L_46 - .L_45)
	.align		4
.L_45:
        /*0070*/ 	.word	index@(_ZN7cutlass9reference6device6kernel11Conv3dDgradINS_6half_tENS_6layout11TensorNDHWCES4_S6_S4_S6_ffNS_16NumericConverterIS4_fLNS_15FloatRoundStyleE2EEENS_12multiply_addIfffEELi2ELi4ELi16ELi8EEEvNS_4conv17Conv3dProblemSizeENS_9TensorRefIT_T0_EENSE_IT1_T2_EENSE_IT3_T4_EESN_T5_SO_)
        /*0074*/ 	.word	0x00000000


	//----- nvinfo : EIATTR_REGCOUNT
	.align		4
.L_46:
        /*0078*/ 	.byte	0x04, 0x2f
        /*007a*/ 	.short	(.L_48 - .L_47)
	.align		4
.L_47:
        /*007c*/ 	.word	index@(_ZN7cutlass9reference6device6kernel17BlockCompareEqualINS_6half_tEEEvPiPKT_S8_m)
        /*0080*/ 	.word	0x0000000a


	//----- nvinfo : EIATTR_FRAME_SIZE
	.align		4
.L_48:
        /*0084*/ 	.byte	0x04, 0x11
        /*0086*/ 	.short	(.L_50 - .L_49)
	.align		4
.L_49:
        /*0088*/ 	.word	index@(_ZN7cutlass9reference6device6kernel17BlockCompareEqualINS_6half_tEEEvPiPKT_S8_m)
        /*008c*/ 	.word	0x00000000


	//----- nvinfo : EIATTR_MIN_STACK_SIZE
	.align		4
.L_50:
        /*0090*/ 	.byte	0x04, 0x12
        /*0092*/ 	.short	(.L_52 - .L_51)
	.align		4
.L_51:
        /*0094*/ 	.word	index@(_ZN7cutlass13device_kernelINS_4conv6kernel13ConvUniversalINS1_16ConvProblemShapeILNS1_8OperatorE1ELi3EEENS1_10collective14CollectiveConvINS1_47MainloopSm100TmaUmmaWarpSpecializedImplicitGemmILS5_1ELi6ELi3ELi1ELi2EN4cute5tupleIJNSA_1CILi1EEESD_SD_EEEEENSB_IJNSC_ILi128EEESG_NSB_IJNSC_ILi64EEEEEEEEENS_6half_tESK_NSA_8TiledMMAINSA_8MMA_AtomIJNSA_20SM100_MMA_F16BF16_SSISK_SK_fLi128ELi128ELNSA_4UMMA5MajorE0ELSP_1ELNSO_7ScaleInE0ELSQ_0EEEEEENSA_6LayoutISE_NSB_IJNSC_ILi0EEESU_SU_EEEEENSB_IJNSA_10UnderscoreESX_SX_EEEEENS7_6detail27Sm100ImplicitGemmTileTraitsINSA_20SM90_TMA_LOAD_IM2COLENSA_14ComposedLayoutINSA_7SwizzleILi3ELi4ELi3EEENSA_18smem_ptr_flag_bitsILi16EEENST_INSB_IJNSC_ILi8EEESH_EEENSB_IJSH_SD_EEEEEEEvEENS11_INSA_13SM90_TMA_LOADENS13_IS15_S17_NST_INSB_IJSH_S18_EEENSB_IJSD_SH_EEEEEEEvEEEENS_8epilogue10collective18CollectiveEpilogueINS1L_23Sm100TmaWarpSpecializedILi4ELi2ELi32ELb1ELb0EEEJSJ_NSB_IJNST_ISG_SD_EENST_INSC_ILi32EEESD_EEEEESK_NSB_IJNSB_IJllllEEESD_SU_EEESK_S1V_NS1L_6fusion15FusionCallbacksIS1P_NS1W_17LinearCombinationISK_fSK_fLNS_15FloatRoundStyleE2EEESJ_S1T_JEEENSA_5SM1004TMEM4LOAD26SM100_TMEM_LOAD_32dp32b32xES12_NS13_INS14_ILi2ELi4ELi3EEES17_NST_INSB_IJS18_S1R_EEENSB_IJS1R_SD_EEEEEEENSA_39AutoVectorizingCopyWithAssumedAlignmentILi128EEENSA_21SM90_TMA_STORE_IM2COLES2A_S2C_S2C_EEEvvEEEEvNT_6ParamsE)
        /*0098*/ 	.word	0x00000008


	//----- nvinfo : EIATTR_MIN_STACK_SIZE
	.align		4
.L_52:
        /*009c*/ 	.byte	0x04, 0x12
        /*009e*/ 	.short	(.L_54 - .L_53)
	.align		4
.L_53:
        /*00a0*/ 	.word	index@(_ZN7cutlass9reference6device6kernel17BlockCompareEqualINS_6half_tEEEvPiPKT_S8_m)
        /*00a4*/ 	.word	0x00000000


	//----- nvinfo : EIATTR_MIN_STACK_SIZE
	.align		4
.L_54:
        /*00a8*/ 	.byte	0x04, 0x12
        /*00aa*/ 	.short	(.L_56 - .L_55)
	.align		4
.L_55:
        /*00ac*/ 	.word	index@(_ZN7cutlass9reference6device6kernel11Conv3dDgradINS_6half_tENS_6layout11TensorNDHWCES4_S6_S4_S6_ffNS_16NumericConverterIS4_fLNS_15FloatRoundStyleE2EEENS_12multiply_addIfffEELi2ELi4ELi16ELi8EEEvNS_4conv17Conv3dProblemSizeENS_9TensorRefIT_T0_EENSE_IT1_T2_EENSE_IT3_T4_EESN_T5_SO_)
        /*00b0*/ 	.word	0x00000000


	//----- nvinfo : EIATTR_MIN_STACK_SIZE
	.align		4
.L_56:
        /*00b4*/ 	.byte	0x04, 0x12
        /*00b6*/ 	.short	(.L_58 - .L_57)
	.align		4
.L_57:
        /*00b8*/ 	.word	index@(_ZN7cutlass9reference6device6kernel12BlockForEachINS_6half_tENS1_6detail17RandomUniformFuncIS4_EEEEvPT_mNT0_6ParamsE)
        /*00bc*/ 	.word	0x00000060
.L_58:


//--------------------- .nv.compat                --------------------------
	.section	.nv.compat,"",@"SHT_CUDA_COMPAT_INFO"
	.align	4
        /*0000*/ 	.byte	0x02, 0x09, 0x01, 0x00, 0x02, 0x02, 0x02, 0x00, 0x02, 0x05, 0x05, 0x00, 0x03, 0x07, 0x01, 0x01
        /*0010*/ 	.byte	0x02, 0x03, 0x01, 0x00, 0x02, 0x06, 0x01, 0x00, 0x04, 0x0b, 0x08, 0x00, 0x01, 0x00, 0x00, 0x00
        /*0020*/ 	.byte	0x00, 0x00, 0x00, 0x00


//--------------------- .nv.info._ZN7cutlass9reference6device6kernel17BlockCompareEqualINS_6half_tEEEvPiPKT_S8_m --------------------------
	.section	.nv.info._ZN7cutlass9reference6device6kernel17BlockCompareEqualINS_6half_tEEEvPiPKT_S8_m,"",@"SHT_CUDA_INFO"
	.sectionflags	@""
	.align	4


	//----- nvinfo : EIATTR_CUDA_API_VERSION
	.align		4
        /*0000*/ 	.byte	0x04, 0x37
        /*0002*/ 	.short	(.L_60 - .L_59)
.L_59:
        /*0004*/ 	.word	0x00000082


	//----- nvinfo : EIATTR_KPARAM_INFO
	.align		4
.L_60:
        /*0008*/ 	.byte	0x04, 0x17
        /*000a*/ 	.short	(.L_62 - .L_61)
.L_61:
        /*000c*/ 	.word	0x00000000
        /*0010*/ 	.short	0x0003
        /*0012*/ 	.short	0x0018
        /*0014*/ 	.byte	0x00, 0xf0, 0x21, 0x00


	//----- nvinfo : EIATTR_KPARAM_INFO
	.align		4
.L_62:
        /*0018*/ 	.byte	0x04, 0x17
        /*001a*/ 	.short	(.L_64 - .L_63)
.L_63:
        /*001c*/ 	.word	0x00000000
        /*0020*/ 	.short	0x0002
        /*0022*/ 	.short	0x0010
        /*0024*/ 	.byte	0x00, 0xf5, 0x21, 0x00


	//----- nvinfo : EIATTR_KPARAM_INFO
	.align		4
.L_64:
        /*0028*/ 	.byte	0x04, 0x17
        /*002a*/ 	.short	(.L_66 - .L_65)
.L_65:
        /*002c*/ 	.word	0x00000000
        /*0030*/ 	.short	0x0001
        /*0032*/ 	.short	0x0008
        /*0034*/ 	.byte	0x00, 0xf5, 0x21, 0x00


	//----- nvinfo : EIATTR_KPARAM_INFO
	.align		4
.L_66:
        /*0038*/ 	.byte	0x04, 0x17
        /*003a*/ 	.short	(.L_68 - .L_67)
.L_67:
        /*003c*/ 	.word	0x00000000
        /*0040*/ 	.short	0x0000
        /*0042*/ 	.short	0x0000
        /*0044*/ 	.byte	0x00, 0xf5, 0x21, 0x00


	//----- nvinfo : EIATTR_SPARSE_MMA_MASK
	.align		4
.L_68:
        /*0048*/ 	.byte	0x03, 0x50
        /*004a*/ 	.short	0x0000


	//----- nvinfo : EIATTR_MAXREG_COUNT
	.align		4
        /*004c*/ 	.byte	0x03, 0x1b
        /*004e*/ 	.short	0x00ff


	//----- nvinfo : EIATTR_MERCURY_ISA_VERSION
	.align		4
        /*0050*/ 	.byte	0x03, 0x5f
        /*0052*/ 	.short	0x0101


	//----- nvinfo : EIATTR_VRC_CTA_INIT_COUNT
	.align		4
        /*0054*/ 	.byte	0x02, 0x4a
	.zero		1
	.zero		1


	//----- nvinfo : EIATTR_EXIT_INSTR_OFFSETS
	.align		4
        /*0058*/ 	.byte	0x04, 0x1c
        /*005a*/ 	.short	(.L_70 - .L_69)


	//   ....[0]....
.L_69:
        /*005c*/ 	.word	0x00000080


	//   ....[1]....
        /*0060*/ 	.word	0x00000200


	//   ....[2]....
        /*0064*/ 	.word	0x00000240


	//----- nvinfo : EIATTR_CRS_STACK_SIZE
	.align		4
.L_70:
        /*0068*/ 	.byte	0x04, 0x1e
        /*006a*/ 	.short	(.L_72 - .L_71)
.L_71:
        /*006c*/ 	.word	0x00000000


	//----- nvinfo : EIATTR_CBANK_PARAM_SIZE
	.align		4
.L_72:
        /*0070*/ 	.byte	0x03, 0x19
        /*0072*/ 	.short	0x0020


	//----- nvinfo : EIATTR_PARAM_CBANK
	.align		4
        /*0074*/ 	.byte	0x04, 0x0a
        /*0076*/ 	.short	(.L_74 - .L_73)
	.align		4
.L_73:
        /*0078*/ 	.word	index@(.nv.constant0._ZN7cutlass9reference6device6kernel17BlockCompareEqualINS_6half_tEEEvPiPKT_S8_m)
        /*007c*/ 	.short	0x0380
        /*007e*/ 	.short	0x0020


	//----- nvinfo : EIATTR_SW_WAR
	.align		4
.L_74:
        /*0080*/ 	.byte	0x04, 0x36
        /*0082*/ 	.short	(.L_76 - .L_75)
.L_75:
        /*0084*/ 	.word	0x00000008
.L_76:


//--------------------- .nv.info._ZN7cutlass9reference6device6kernel11Conv3dDgradINS_6half_tENS_6layout11TensorNDHWCES4_S6_S4_S6_ffNS_16NumericConverterIS4_fLNS_15FloatRoundStyleE2EEENS_12multiply_addIfffEELi2ELi4ELi16ELi8EEEvNS_4conv17Conv3dProblemSizeENS_9TensorRefIT_T0_EENSE_IT1_T2_EENSE_IT3_T4_EESN_T5_SO_ --------------------------
	.section	.nv.info._ZN7cutlass9reference6device6kernel11Conv3dDgradINS_6half_tENS_6layout11TensorNDHWCES4_S6_S4_S6_ffNS_16NumericConverterIS4_fLNS_15FloatRoundStyleE2EEENS_12multiply_addIfffEELi2ELi4ELi16ELi8EEEvNS_4conv17Conv3dProblemSizeENS_9TensorRefIT_T0_EENSE_IT1_T2_EENSE_IT3_T4_EESN_T5_SO_,"",@"SHT_CUDA_INFO"
	.sectionflags	@""
	.align	4


	//----- nvinfo : EIATTR_CUDA_API_VERSION
	.align		4
        /*0000*/ 	.byte	0x04, 0x37
        /*0002*/ 	.short	(.L_78 - .L_77)
.L_77:
        /*0004*/ 	.word	0x00000082


	//----- nvinfo : EIATTR_KPARAM_INFO
	.align		4
.L_78:
        /*0008*/ 	.byte	0x04, 0x17
        /*000a*/ 	.short	(.L_80 - .L_79)
.L_79:
        /*000c*/ 	.word	0x00000000
        /*0010*/ 	.short	0x0006
        /*0012*/ 	.short	0x00c4
        /*0014*/ 	.byte	0x00, 0xf0, 0x11, 0x00


	//----- nvinfo : EIATTR_KPARAM_INFO
	.align		4
.L_80:
        /*0018*/ 	.byte	0x04, 0x17
        /*001a*/ 	.short	(.L_82 - .L_81)
.L_81:
        /*001c*/ 	.word	0x00000000
        /*0020*/ 	.short	0x0005
        /*0022*/ 	.short	0x00c0
        /*0024*/ 	.byte	0x00, 0xf0, 0x11, 0x00


	//----- nvinfo : EIATTR_KPARAM_INFO
	.align		4
.L_82:
        /*0028*/ 	.byte	0x04, 0x17
        /*002a*/ 	.short	(.L_84 - .L_83)
.L_83:
        /*002c*/ 	.word	0x00000000
        /*0030*/ 	.short	0x0004
        /*0032*/ 	.short	0x00a8
        /*0034*/ 	.byte	0x00, 0xf0, 0x61, 0x00


	//----- nvinfo : EIATTR_KPARAM_INFO
	.align		4
.L_84:
        /*0038*/ 	.byte	0x04, 0x17
        /*003a*/ 	.short	(.L_86 - .L_85)
.L_85:
        /*003c*/ 	.word	0x00000000
        /*0040*/ 	.short	0x0003
        /*0042*/ 	.short	0x0090
        /*0044*/ 	.byte	0x00, 0xf0, 0x61, 0x00


	//----- nvinfo : EIATTR_KPARAM_INFO
	.align		4
.L_86:
        /*0048*/ 	.byte	0x04, 0x17
        /*004a*/ 	.short	(.L_88 - .L_87)
.L_87:
        /*004c*/ 	.word	0x00000000
        /*0050*/ 	.short	0x0002
        /*0052*/ 	.short	0x0078
        /*0054*/ 	.byte	0x00, 0xf0, 0x61, 0x00


	//----- nvinfo : EIATTR_KPARAM_INFO
	.align		4
.L_88:
        /*0058*/ 	.byte	0x04, 0x17
        /*005a*/ 	.short	(.L_90 - .L_89)
.L_89:
        /*005c*/ 	.word	0x00000000
        /*0060*/ 	.short	0x0001
        /*0062*/ 	.short	0x0060
        /*0064*/ 	.byte	0x00, 0xf0, 0x61, 0x00


	//----- nvinfo : EIATTR_KPARAM_INFO
	.align		4
.L_90:
        /*0068*/ 	.byte	0x04, 0x17
        /*006a*/ 	.short	(.L_92 - .L_91)
.L_91:
        /*006c*/ 	.word	0x00000000
        /*0070*/ 	.short	0x0000
        /*0072*/ 	.short	0x0000
        /*0074*/ 	.byte	0x00, 0xf0, 0x81, 0x01


	//----- nvinfo : EIATTR_SPARSE_MMA_MASK
	.align		4
.L_92:
        /*0078*/ 	.byte	0x03, 0x50
        /*007a*/ 	.short	0x0000


	//----- nvinfo : EIATTR_MAXREG_COUNT
	.align		4
        /*007c*/ 	.byte	0x03, 0x1b
        /*007e*/ 	.short	0x00ff


	//----- nvinfo : EIATTR_MERCURY_ISA_VERSION
	.align		4
        /*0080*/ 	.byte	0x03, 0x5f
        /*0082*/ 	.short	0x0101


	//----- nvinfo : EIATTR_VRC_CTA_INIT_COUNT
	.align		4
        /*0084*/ 	.byte	0x02, 0x4a
	.zero		1
	.zero		1


	//----- nvinfo : EIATTR_EXIT_INSTR_OFFSETS
	.align		4
        /*0088*/ 	.byte	0x04, 0x1c
        /*008a*/ 	.short	(.L_94 - .L_93)


	//   ....[0]....
.L_93:
        /*008c*/ 	.word	0x00004e70


	//   ....[1]....
        /*0090*/ 	.word	0x000056b0


	//   ....[2]....
        /*0094*/ 	.word	0x00005920


	//   ....[3]....
        /*0098*/ 	.word	0x00005cd0


	//   ....[4]....
        /*009c*/ 	.word	0x00005f50


	//   ....[5]....
        /*00a0*/ 	.word	0x00005fb0


	//----- nvinfo : EIATTR_CRS_STACK_SIZE
	.align		4
.L_94:
        /*00a4*/ 	.byte	0x04, 0x1e
        /*00a6*/ 	.short	(.L_96 - .L_95)
.L_95:
        /*00a8*/ 	.word	0x00000000


	//----- nvinfo : EIATTR_CBANK_PARAM_SIZE
	.align		4
.L_96:
        /*00ac*/ 	.byte	0x03, 0x19
        /*00ae*/ 	.short	0x00c8


	//----- nvinfo : EIATTR_PARAM_CBANK
	.align		4
        /*00b0*/ 	.byte	0x04, 0x0a
        /*00b2*/ 	.short	(.L_98 - .L_97)
	.align		4
.L_97:
        /*00b4*/ 	.word	index@(.nv.constant0._ZN7cutlass9reference6device6kernel11Conv3dDgradINS_6half_tENS_6layout11TensorNDHWCES4_S6_S4_S6_ffNS_16NumericConverterIS4_fLNS_15FloatRoundStyleE2EEENS_12multiply_addIfffEELi2ELi4ELi16ELi8EEEvNS_4conv17Conv3dProblemSizeENS_9TensorRefIT_T0_EENSE_IT1_T2_EENSE_IT3_T4_EESN_T5_SO_)
        /*00b8*/ 	.short	0x0380
        /*00ba*/ 	.short	0x00c8


	//----- nvinfo : EIATTR_SW_WAR
	.align		4
.L_98:
        /*00bc*/ 	.byte	0x04, 0x36
        /*00be*/ 	.short	(.L_100 - .L_99)
.L_99:
        /*00c0*/ 	.word	0x00000008
.L_100:


//--------------------- .nv.info._ZN7cutlass9reference6device6kernel12BlockForEachINS_6half_tENS1_6detail17RandomUniformFuncIS4_EEEEvPT_mNT0_6ParamsE --------------------------
	.section	.nv.info._ZN7cutlass9reference6device6kernel12BlockForEachINS_6half_tENS1_6detail17RandomUniformFuncIS4_EEEEvPT_mNT0_6ParamsE,"",@"SHT_CUDA_INFO"
	.sectionflags	@""
	.align	4


	//----- nvinfo : EIATTR_CUDA_API_VERSION
	.align		4
        /*0000*/ 	.byte	0x04, 0x37
        /*0002*/ 	.short	(.L_102 - .L_101)
.L_101:
        /*0004*/ 	.word	0x00000082


	//----- nvinfo : EIATTR_KPARAM_INFO
	.align		4
.L_102:
        /*0008*/ 	.byte	0x04, 0x17
        /*000a*/ 	.short	(.L_104 - .L_103)
.L_103:
        /*000c*/ 	.word	0x00000000
        /*0010*/ 	.short	0x0002
        /*0012*/ 	.short	0x0010
        /*0014*/ 	.byte	0x00, 0xf0, 0xc1, 0x00


	//----- nvinfo : EIATTR_KPARAM_INFO
	.align		4
.L_104:
        /*0018*/ 	.byte	0x04, 0x17
        /*001a*/ 	.short	(.L_106 - .L_105)
.L_105:
        /*001c*/ 	.word	0x00000000
        /*0020*/ 	.short	0x0001
        /*0022*/ 	.short	0x0008
        /*0024*/ 	.byte	0x00, 0xf0, 0x21, 0x00


	//----- nvinfo : EIATTR_KPARAM_INFO
	.align		4
.L_106:
        /*0028*/ 	.byte	0x04, 0x17
        /*002a*/ 	.short	(.L_108 - .L_107)
.L_107:
        /*002c*/ 	.word	0x00000000
        /*0030*/ 	.short	0x0000
        /*0032*/ 	.short	0x0000
        /*0034*/ 	.byte	0x00, 0xf5, 0x21, 0x00


	//----- nvinfo : EIATTR_SPARSE_MMA_MASK
	.align		4
.L_108:
        /*0038*/ 	.byte	0x03, 0x50
        /*003a*/ 	.short	0x0000


	//----- nvinfo : EIATTR_MAXREG_COUNT
	.align		4
        /*003c*/ 	.byte	0x03, 0x1b
        /*003e*/ 	.short	0x00ff


	//----- nvinfo : EIATTR_MERCURY_ISA_VERSION
	.align		4
        /*0040*/ 	.byte	0x03, 0x5f
        /*0042*/ 	.short	0x0101


	//----- nvinfo : EIATTR_VRC_CTA_INIT_COUNT
	.align		4
        /*0044*/ 	.byte	0x02, 0x4a
	.zero		1
	.zero		1


	//----- nvinfo : EIATTR_EXIT_INSTR_OFFSETS
	.align		4
        /*0048*/ 	.byte	0x04, 0x1c
        /*004a*/ 	.short	(.L_110 - .L_109)


	//   ....[0]....
.L_109:
        /*004c*/ 	.word	0x00002790


	//   ....[1]....
        /*0050*/ 	.word	0x00003030


	//----- nvinfo : EIATTR_CRS_STACK_SIZE
	.align		4
.L_110:
        /*0054*/ 	.byte	0x04, 0x1e
        /*0056*/ 	.short	(.L_112 - .L_111)
.L_111:
        /*0058*/ 	.word	0x00000000


	//----- nvinfo : EIATTR_CBANK_PARAM_SIZE
	.align		4
.L_112:
        /*005c*/ 	.byte	0x03, 0x19
        /*005e*/ 	.short	0x0040


	//----- nvinfo : EIATTR_PARAM_CBANK
	.align		4
        /*0060*/ 	.byte	0x04, 0x0a
        /*0062*/ 	.short	(.L_114 - .L_113)
	.align		4
.L_113:
        /*0064*/ 	.word	index@(.nv.constant0._ZN7cutlass9reference6device6kernel12BlockForEachINS_6half_tENS1_6detail17RandomUniformFuncIS4_EEEEvPT_mNT0_6ParamsE)
        /*0068*/ 	.short	0x0380
        /*006a*/ 	.short	0x0040


	//----- nvinfo : EIATTR_SW_WAR
	.align		4
.L_114:
        /*006c*/ 	.byte	0x04, 0x36
        /*006e*/ 	.short	(.L_116 - .L_115)
.L_115:
        /*0070*/ 	.word	0x00000008
.L_116:


//--------------------- .nv.info._ZN7cutlass13device_kernelINS_4conv6kernel13ConvUniversalINS1_16ConvProblemShapeILNS1_8OperatorE1ELi3EEENS1_10collective14CollectiveConvINS1_47MainloopSm100TmaUmmaWarpSpecializedImplicitGemmILS5_1ELi6ELi3ELi1ELi2EN4cute5tupleIJNSA_1CILi1EEESD_SD_EEEEENSB_IJNSC_ILi128EEESG_NSB_IJNSC_ILi64EEEEEEEEENS_6half_tESK_NSA_8TiledMMAINSA_8MMA_AtomIJNSA_20SM100_MMA_F16BF16_SSISK_SK_fLi128ELi128ELNSA_4UMMA5MajorE0ELSP_1ELNSO_7ScaleInE0ELSQ_0EEEEEENSA_6LayoutISE_NSB_IJNSC_ILi0EEESU_SU_EEEEENSB_IJNSA_10UnderscoreESX_SX_EEEEENS7_6detail27Sm100ImplicitGemmTileTraitsINSA_20SM90_TMA_LOAD_IM2COLENSA_14ComposedLayoutINSA_7SwizzleILi3ELi4ELi3EEENSA_18smem_ptr_flag_bitsILi16EEENST_INSB_IJNSC_ILi8EEESH_EEENSB_IJSH_SD_EEEEEEEvEENS11_INSA_13SM90_TMA_LOADENS13_IS15_S17_NST_INSB_IJSH_S18_EEENSB_IJSD_SH_EEEEEEEvEEEENS_8epilogue10collective18CollectiveEpilogueINS1L_23Sm100TmaWarpSpecializedILi4ELi2ELi32ELb1ELb0EEEJSJ_NSB_IJNST_ISG_SD_EENST_INSC_ILi32EEESD_EEEEESK_NSB_IJNSB_IJllllEEESD_SU_EEESK_S1V_NS1L_6fusion15FusionCallbacksIS1P_NS1W_17LinearCombinationISK_fSK_fLNS_15FloatRoundStyleE2EEESJ_S1T_JEEENSA_5SM1004TMEM4LOAD26SM100_TMEM_LOAD_32dp32b32xES12_NS13_INS14_ILi2ELi4ELi3EEES17_NST_INSB_IJS18_S1R_EEENSB_IJS1R_SD_EEEEEEENSA_39AutoVectorizingCopyWithAssumedAlignmentILi128EEENSA_21SM90_TMA_STORE_IM2COLES2A_S2C_S2C_EEEvvEEEEvNT_6ParamsE --------------------------
	.section	.nv.info._ZN7cutlass13device_kernelINS_4conv6kernel13ConvUniversalINS1_16ConvProblemShapeILNS1_8OperatorE1ELi3EEENS1_10collective14CollectiveConvINS1_47MainloopSm100TmaUmmaWarpSpecializedImplicitGemmILS5_1ELi6ELi3ELi1ELi2EN4cute5tupleIJNSA_1CILi1EEESD_SD_EEEEENSB_IJNSC_ILi128EEESG_NSB_IJNSC_ILi64EEEEEEEEENS_6half_tESK_NSA_8TiledMMAINSA_8MMA_AtomIJNSA_20SM100_MMA_F16BF16_SSISK_SK_fLi128ELi128ELNSA_4UMMA5MajorE0ELSP_1ELNSO_7ScaleInE0ELSQ_0EEEEEENSA_6LayoutISE_NSB_IJNSC_ILi0EEESU_SU_EEEEENSB_IJNSA_10UnderscoreESX_SX_EEEEENS7_6detail27Sm100ImplicitGemmTileTraitsINSA_20SM90_TMA_LOAD_IM2COLENSA_14ComposedLayoutINSA_7SwizzleILi3ELi4ELi3EEENSA_18smem_ptr_flag_bitsILi16EEENST_INSB_IJNSC_ILi8EEESH_EEENSB_IJSH_SD_EEEEEEEvEENS11_INSA_13SM90_TMA_LOADENS13_IS15_S17_NST_INSB_IJSH_S18_EEENSB_IJSD_SH_EEEEEEEvEEEENS_8epilogue10collective18CollectiveEpilogueINS1L_23Sm100TmaWarpSpecializedILi4ELi2ELi32ELb1ELb0EEEJSJ_NSB_IJNST_ISG_SD_EENST_INSC_ILi32EEESD_EEEEESK_NSB_IJNSB_IJllllEEESD_SU_EEESK_S1V_NS1L_6fusion15FusionCallbacksIS1P_NS1W_17LinearCombinationISK_fSK_fLNS_15FloatRoundStyleE2EEESJ_S1T_JEEENSA_5SM1004TMEM4LOAD26SM100_TMEM_LOAD_32dp32b32xES12_NS13_INS14_ILi2ELi4ELi3EEES17_NST_INSB_IJS18_S1R_EEENSB_IJS1R_SD_EEEEEEENSA_39AutoVectorizingCopyWithAssumedAlignmentILi128EEENSA_21SM90_TMA_STORE_IM2COLES2A_S2C_S2C_EEEvvEEEEvNT_6ParamsE,"",@"SHT_CUDA_INFO"
	.sectionflags	@""
	.align	4


	//----- nvinfo : EIATTR_CUDA_API_VERSION
	.align		4
        /*0000*/ 	.byte	0x04, 0x37
        /*0002*/ 	.short	(.L_118 - .L_117)
.L_117:
        /*0004*/ 	.word	0x00000082


	//----- nvinfo : EIATTR_KPARAM_INFO
	.align		4
.L_118:
        /*0008*/ 	.byte	0x04, 0x17
        /*000a*/ 	.short	(.L_120 - .L_119)
.L_119:
        /*000c*/ 	.word	0x00000000
        /*0010*/ 	.short	0x0000
        /*0012*/ 	.short	0x0000
        /*0014*/ 	.byte	0x00, 0xf0, 0x01, 0x24


	//----- nvinfo : EIATTR_AT_ENTRY_FRAGMENTS
	.align		4
.L_120:
        /*0018*/ 	.byte	0x04, 0x4f
        /*001a*/ 	.short	(.L_122 - .L_121)


	//   ....[0]....
.L_121:
        /*001c*/ 	.word	0x00000006


	//----- nvinfo : EIATTR_RESERVED_SMEM_USED
	.align		4
.L_122:
        /*0020*/ 	.byte	0x01, 0x41
	.zero		2


	//----- nvinfo : EIATTR_SPARSE_MMA_MASK
	.align		4
        /*0024*/ 	.byte	0x03, 0x50
        /*0026*/ 	.short	0x0000


	//----- nvinfo : EIATTR_TCGEN05_1CTA_USED
	.align		4
        /*0028*/ 	.byte	0x01, 0x51
	.zero		2


	//----- nvinfo : EIATTR_MAXREG_COUNT
	.align		4
        /*002c*/ 	.byte	0x03, 0x1b
        /*002e*/ 	.short	0x00ff


	//----- nvinfo : EIATTR_NUM_BARRIERS
	.align		4
        /*0030*/ 	.byte	0x02, 0x4c
        /*0032*/ 	.byte	0x07
	.zero		1


	//----- nvinfo : EIATTR_EXTERNS
	.align		4
        /*0034*/ 	.byte	0x04, 0x0f
        /*0036*/ 	.short	(.L_124 - .L_123)


	//   ....[0]....
	.align		4
.L_123:
        /*0038*/ 	.word	index@(__assertfail)


	//----- nvinfo : EIATTR_MERCURY_ISA_VERSION
	.align		4
.L_124:
        /*003c*/ 	.byte	0x03, 0x5f
        /*003e*/ 	.short	0x0101


	//----- nvinfo : EIATTR_INT_WARP_WIDE_INSTR_OFFSETS
	.align		4
        /*0040*/ 	.byte	0x04, 0x31
        /*0042*/ 	.short	(.L_126 - .L_125)


	//   ....[0]....
.L_125:
        /*0044*/ 	.word	0x00003e40


	//   ....[1]....
        /*0048*/ 	.word	0x00003e60


	//   ....[2]....
        /*004c*/ 	.word	0x00003e90


	//   ....[3]....
        /*0050*/ 	.word	0x00004c20


	//   ....[4]....
        /*0054*/ 	.word	0x00004c90


	//   ....[5]....
        /*0058*/ 	.word	0x00004da0


	//   ....[6]....
        /*005c*/ 	.word	0x00004e20


	//   ....[7]....
        /*0060*/ 	.word	0x00004f20


	//   ....[8]....
        /*0064*/ 	.word	0x00004fc0


	//   ....[9]....
        /*0068*/ 	.word	0x000050b0


	//   ....[10]....
        /*006c*/ 	.word	0x000051b0


	//----- nvinfo : EIATTR_COOP_GROUP_MASK_REGIDS
	.align		4
.L_126:
        /*0070*/ 	.byte	0x04, 0x29
        /*0072*/ 	.short	(.L_128 - .L_127)


	//   ....[0]....
.L_127:
        /*0074*/ 	.word	0xffffffff


	//   ....[1]....
        /*0078*/ 	.word	0xffffffff


	//   ....[2]....
        /*007c*/ 	.word	0xffffffff


	//   ....[3]....
        /*0080*/ 	.word	0xffffffff


	//   ....[4]....
        /*0084*/ 	.word	0xffffffff


	//   ....[5]....
        /*0088*/ 	.word	0xffffffff


	//   ....[6]....
        /*008c*/ 	.word	0xffffffff


	//   ....[7]....
        /*0090*/ 	.word	0xffffffff


	//   ....[8]....
        /*0094*/ 	.word	0xffffffff


	//   ....[9]....
        /*0098*/ 	.word	0xffffffff


	//   ....[10]....
        /*009c*/ 	.word	0xffffffff


	//   ....[11]....
        /*00a0*/ 	.word	0xffffffff


	//----- nvinfo : EIATTR_COOP_GROUP_INSTR_OFFSETS
	.align		4
.L_128:
        /*00a4*/ 	.byte	0x04, 0x28
        /*00a6*/ 	.short	(.L_130 - .L_129)


	//   ....[0]....
.L_129:
        /*00a8*/ 	.word	0x00000090


	//   ....[1]....
        /*00ac*/ 	.word	0x00000500


	//   ....[2]....
        /*00b0*/ 	.word	0x000006b0


	//   ....[3]....
        /*00b4*/ 	.word	0x00000850


	//   ....[4]....
        /*00b8*/ 	.word	0x00000950


	//   ....[5]....
        /*00bc*/ 	.word	0x00000aa0


	//   ....[6]....
        /*00c0*/ 	.word	0x000023e0


	//   ....[7]....
        /*00c4*/ 	.word	0x00003180


	//   ....[8]....
        /*00c8*/ 	.word	0x00003390


	//   ....[9]....
        /*00cc*/ 	.word	0x000033c0


	//   ....[10]....
        /*00d0*/ 	.word	0x00003d20


	//   ....[11]....
        /*00d4*/ 	.word	0x00003f60


	//----- nvinfo : EIATTR_VRC_CTA_INIT_COUNT
	.align		4
.L_130:
        /*00d8*/ 	.byte	0x02, 0x4a
        /*00da*/ 	.byte	0x80
	.zero		1


	//----- nvinfo : EIATTR_SYSCALL_OFFSETS
	.align		4
        /*00dc*/ 	.byte	0x04, 0x46
        /*00de*/ 	.short	(.L_132 - .L_131)


	//   ....[0]....
.L_131:
        /*00e0*/ 	.word	0x00005dc0


	//   ....[1]....
        /*00e4*/ 	.word	0x00005eb0


	//   ....[2]....
        /*00e8*/ 	.word	0x00006880


	//   ....[3]....
        /*00ec*/ 	.word	0x00007530


	//   ....[4]....
        /*00f0*/ 	.word	0x000081b0


	//   ....[5]....
        /*00f4*/ 	.word	0x00008e20


	//----- nvinfo : EIATTR_MBARRIER_INSTR_OFFSETS
	.align		4
.L_132:
        /*00f8*/ 	.byte	0x04, 0x39
        /*00fa*/ 	.short	(.L_134 - .L_133)


	//   ....[0]....
.L_133:
        /*00fc*/ 	.word	0x000005e0
        /*0100*/ 	.word	0x000000ff
        /*0104*/ 	.word	0x00000000
        /*0108*/ 	.short	0x0100
        /*010a*/ 	.byte	0x04
	.zero		1


	//   ....[1]....
        /*010c*/ 	.word	0x000005f0
        /*0110*/ 	.word	0x000000ff
        /*0114*/ 	.word	0x00000030
        /*0118*/ 	.short	0x0100
        /*011a*/ 	.byte	0x04
	.zero		1


	//   ....[2]....
        /*011c*/ 	.word	0x00000600
        /*0120*/ 	.word	0x000000ff
        /*0124*/ 	.word	0x00000008
        /*0128*/ 	.short	0x0100
        /*012a*/ 	.byte	0x04
	.zero		1


	//   ....[3]....
        /*012c*/ 	.word	0x00000610
        /*0130*/ 	.word	0x000000ff
        /*0134*/ 	.word	0x00000038
        /*0138*/ 	.short	0x0100
        /*013a*/ 	.byte	0x04
	.zero		1


	//   ....[4]....
        /*013c*/ 	.word	0x00000620
        /*0140*/ 	.word	0x000000ff
        /*0144*/ 	.word	0x00000010
        /*0148*/ 	.short	0x0100
        /*014a*/ 	.byte	0x04
	.zero		1


	//   ....[5]....
        /*014c*/ 	.word	0x00000630
        /*0150*/ 	.word	0x000000ff
        /*0154*/ 	.word	0x00000040
        /*0158*/ 	.short	0x0100
        /*015a*/ 	.byte	0x04
	.zero		1


	//   ....[6]....
        /*015c*/ 	.word	0x00000640
        /*0160*/ 	.word	0x000000ff
        /*0164*/ 	.word	0x00000018
        /*0168*/ 	.short	0x0100
        /*016a*/ 	.byte	0x04
	.zero		1


	//   ....[7]....
        /*016c*/ 	.word	0x00000650
        /*0170*/ 	.word	0x000000ff
        /*0174*/ 	.word	0x00000048
        /*0178*/ 	.short	0x0100
        /*017a*/ 	.byte	0x04
	.zero		1


	//   ....[8]....
        /*017c*/ 	.word	0x00000660
        /*0180*/ 	.word	0x000000ff
        /*0184*/ 	.word	0x00000020
        /*0188*/ 	.short	0x0100
        /*018a*/ 	.byte	0x04
	.zero		1


	//   ....[9]....
        /*018c*/ 	.word	0x00000670
        /*0190*/ 	.word	0x000000ff
        /*0194*/ 	.word	0x00000050
        /*0198*/ 	.short	0x0100
        /*019a*/ 	.byte	0x04
	.zero		1


	//   ....[10]....
        /*019c*/ 	.word	0x00000680
        /*01a0*/ 	.word	0x000000ff
        /*01a4*/ 	.word	0x00000028
        /*01a8*/ 	.short	0x0100
        /*01aa*/ 	.byte	0x04
	.zero		1


	//   ....[11]....
        /*01ac*/ 	.word	0x00000690
        /*01b0*/ 	.word	0x000000ff
        /*01b4*/ 	.word	0x00000058
        /*01b8*/ 	.short	0x0100
        /*01ba*/ 	.byte	0x04
	.zero		1


	//   ....[12]....
        /*01bc*/ 	.word	0x000007c0
        /*01c0*/ 	.word	0x000000ff
        /*01c4*/ 	.word	0x00000060
        /*01c8*/ 	.short	0x0100
        /*01ca*/ 	.byte	0x04
	.zero		1


	//   ....[13]....
        /*01cc*/ 	.word	0x000007d0
        /*01d0*/ 	.word	0x000000ff
        /*01d4*/ 	.word	0x00000080
        /*01d8*/ 	.short	0x0100
        /*01da*/ 	.byte	0x04
	.zero		1


	//   ....[14]....
        /*01dc*/ 	.word	0x000007e0
        /*01e0*/ 	.word	0x000000ff
        /*01e4*/ 	.word	0x00000068
        /*01e8*/ 	.short	0x0100
        /*01ea*/ 	.byte	0x04
	.zero		1


	//   ....[15]....
        /*01ec*/ 	.word	0x000007f0
        /*01f0*/ 	.word	0x000000ff
        /*01f4*/ 	.word	0x00000088
        /*01f8*/ 	.short	0x0100
        /*01fa*/ 	.byte	0x04
	.zero		1


	//   ....[16]....
        /*01fc*/ 	.word	0x00000800
        /*0200*/ 	.word	0x000000ff
        /*0204*/ 	.word	0x00000070
        /*0208*/ 	.short	0x0100
        /*020a*/ 	.byte	0x04
	.zero		1


	//   ....[17]....
        /*020c*/ 	.word	0x00000810
        /*0210*/ 	.word	0x000000ff
        /*0214*/ 	.word	0x00000090
        /*0218*/ 	.short	0x0100
        /*021a*/ 	.byte	0x04
	.zero		1


	//   ....[18]....
        /*021c*/ 	.word	0x00000820
        /*0220*/ 	.word	0x000000ff
        /*0224*/ 	.word	0x00000078
        /*0228*/ 	.short	0x0100
        /*022a*/ 	.byte	0x04
	.zero		1


	//   ....[19]....
        /*022c*/ 	.word	0x00000830
        /*0230*/ 	.word	0x000000ff
        /*0234*/ 	.word	0x00000098
        /*0238*/ 	.short	0x0100
        /*023a*/ 	.byte	0x04
	.zero		1


	//   ....[20]....
        /*023c*/ 	.word	0x00000920
        /*0240*/ 	.word	0x000000ff
        /*0244*/ 	.word	0x000000a0
        /*0248*/ 	.short	0x0100
        /*024a*/ 	.byte	0x06
	.zero		1


	//   ....[21]....
        /*024c*/ 	.word	0x00000930
        /*0250*/ 	.word	0x000000ff
        /*0254*/ 	.word	0x000000a8
        /*0258*/ 	.short	0x0100
        /*025a*/ 	.byte	0x06
	.zero		1


	//   ....[22]....
        /*025c*/ 	.word	0x00000a70
        /*0260*/ 	.word	0x000000ff
        /*0264*/ 	.word	0x000000b0
        /*0268*/ 	.short	0x0100
        /*026a*/ 	.byte	0x06
	.zero		1


	//   ....[23]....
        /*026c*/ 	.word	0x00000a80
        /*0270*/ 	.word	0x000000ff
        /*0274*/ 	.word	0x000000b8
        /*0278*/ 	.short	0x0100
        /*027a*/ 	.byte	0x06
	.zero		1


	//   ....[24]....
        /*027c*/ 	.word	0x00000bd0
        /*0280*/ 	.word	0x000000ff
        /*0284*/ 	.word	0x000000c0
        /*0288*/ 	.short	0x0100
        /*028a*/ 	.byte	0x04
	.zero		1


	//   ....[25]....
        /*028c*/ 	.word	0x00000be0
        /*0290*/ 	.word	0x000000ff
        /*0294*/ 	.word	0x000000d0
        /*0298*/ 	.short	0x0100
        /*029a*/ 	.byte	0x04
	.zero		1


	//   ....[26]....
        /*029c*/ 	.word	0x00000bf0
        /*02a0*/ 	.word	0x000000ff
        /*02a4*/ 	.word	0x000000c8
        /*02a8*/ 	.short	0x0100
        /*02aa*/ 	.byte	0x04
	.zero		1


	//   ....[27]....
        /*02ac*/ 	.word	0x00000c00
        /*02b0*/ 	.word	0x000000ff
        /*02b4*/ 	.word	0x000000d8
        /*02b8*/ 	.short	0x0100
        /*02ba*/ 	.byte	0x04
	.zero		1


	//   ....[28]....
        /*02bc*/ 	.word	0x00001580
        /*02c0*/ 	.word	0x000000ff
        /*02c4*/ 	.word	0x00000030
        /*02c8*/ 	.short	0x010a
        /*02ca*/ 	.byte	0x04
	.zero		1


	//   ....[29]....
        /*02cc*/ 	.word	0x000018a0
        /*02d0*/ 	.word	0x000000ff
        /*02d4*/ 	.word	0x00000030
        /*02d8*/ 	.short	0x010a
        /*02da*/ 	.byte	0x11
	.zero		1


	//   ....[30]....
        /*02dc*/ 	.word	0x00001a10
        /*02e0*/ 	.word	0x000000ff
        /*02e4*/ 	.word	0x00000030
        /*02e8*/ 	.short	0x010a
        /*02ea*/ 	.byte	0x08
	.zero		1


	//   ....[31]....
        /*02ec*/ 	.word	0x00001c90
        /*02f0*/ 	.word	0x000000ff
        /*02f4*/ 	.word	0x000000a8
        /*02f8*/ 	.short	0x0101
        /*02fa*/ 	.byte	0x2d
	.zero		1


	//   ....[32]....
        /*02fc*/ 	.word	0x00001cc0
        /*0300*/ 	.word	0x000000ff
        /*0304*/ 	.word	0x00000030
        /*0308*/ 	.short	0x010a
        /*030a*/ 	.byte	0x04
	.zero		1


	//   ....[33]....
        /*030c*/ 	.word	0x00001fb0
        /*0310*/ 	.word	0x000000ff
        /*0314*/ 	.word	0x00000030
        /*0318*/ 	.short	0x010a
        /*031a*/ 	.byte	0x09
	.zero		1


	//   ....[34]....
        /*031c*/ 	.word	0x00002120
        /*0320*/ 	.word	0x000000ff
        /*0324*/ 	.word	0x00000030
        /*0328*/ 	.short	0x010a
        /*032a*/ 	.byte	0x08
	.zero		1


	//   ....[35]....
        /*032c*/ 	.word	0x000023f0
        /*0330*/ 	.word	0x000000ff
        /*0334*/ 	.word	0x000000b0
        /*0338*/ 	.short	0x010a
        /*033a*/ 	.byte	0x2d
	.zero		1


	//   ....[36]....
        /*033c*/ 	.word	0x000024b0
        /*0340*/ 	.word	0x000000ff
        /*0344*/ 	.word	0x00000000
        /*0348*/ 	.short	0x0101
        /*034a*/ 	.byte	0x04
	.zero		1


	//   ....[37]....
        /*034c*/ 	.word	0x00002ab0
        /*0350*/ 	.word	0x000000ff
        /*0354*/ 	.word	0x00000000
        /*0358*/ 	.short	0x010a
        /*035a*/ 	.byte	0x04
	.zero		1


	//   ....[38]....
        /*035c*/ 	.word	0x00002b50
        /*0360*/ 	.word	0x000000ff
        /*0364*/ 	.word	0x00000000
        /*0368*/ 	.short	0x010a
        /*036a*/ 	.byte	0x05
	.zero		1


	//   ....[39]....
        /*036c*/ 	.word	0x00002bf0
        /*0370*/ 	.word	0x000000ff
        /*0374*/ 	.word	0x00000000
        /*0378*/ 	.short	0x010a
        /*037a*/ 	.byte	0x05
	.zero		1


	//   ....[40]....
        /*037c*/ 	.word	0x00002c90
        /*0380*/ 	.word	0x000000ff
        /*0384*/ 	.word	0x00000000
        /*0388*/ 	.short	0x010a
        /*038a*/ 	.byte	0x05
	.zero		1


	//   ....[41]....
        /*038c*/ 	.word	0x00002d30
        /*0390*/ 	.word	0x000000ff
        /*0394*/ 	.word	0x00000000
        /*0398*/ 	.short	0x010a
        /*039a*/ 	.byte	0x05
	.zero		1


	//   ....[42]....
        /*039c*/ 	.word	0x00002de0
        /*03a0*/ 	.word	0x00000000
        /*03a4*/ 	.word	0x00000000
        /*03a8*/ 	.short	0x010a
        /*03aa*/ 	.byte	0xff
	.zero		1


	//   ....[43]....
        /*03ac*/ 	.word	0x00002f30
        /*03b0*/ 	.word	0x000000ff
        /*03b4*/ 	.word	0x000000b8
        /*03b8*/ 	.short	0x010a
        /*03ba*/ 	.byte	0x04
	.zero		1


	//   ....[44]....
        /*03bc*/ 	.word	0x00002fd0
        /*03c0*/ 	.word	0x000000ff
        /*03c4*/ 	.word	0x000000b0
        /*03c8*/ 	.short	0x010a
        /*03ca*/ 	.byte	0x04
	.zero		1


	//   ....[45]....
        /*03cc*/ 	.word	0x00003070
        /*03d0*/ 	.word	0x000000ff
        /*03d4*/ 	.word	0x00000000
        /*03d8*/ 	.short	0x0101
        /*03da*/ 	.byte	0x05
	.zero		1


	//   ....[46]....
        /*03dc*/ 	.word	0x000030b0
        /*03e0*/ 	.word	0x000000ff
        /*03e4*/ 	.word	0x000000b8
        /*03e8*/ 	.short	0x0106
        /*03ea*/ 	.byte	0x04
	.zero		1


	//   ....[47]....
        /*03ec*/ 	.word	0x000030f0
        /*03f0*/ 	.word	0x00000000
        /*03f4*/ 	.word	0x000000b8
        /*03f8*/ 	.short	0x010a
        /*03fa*/ 	.byte	0xff
	.zero		1


	//   ....[48]....
        /*03fc*/ 	.word	0x00003660
        /*0400*/ 	.word	0x000000ff
        /*0404*/ 	.word	0x000000b0
        /*0408*/ 	.short	0x010a
        /*040a*/ 	.byte	0x14
	.zero		1


	//   ....[49]....
        /*040c*/ 	.word	0x00003710
        /*0410*/ 	.word	0x000000ff
        /*0414*/ 	.word	0x00000000
        /*0418*/ 	.short	0x0101
        /*041a*/ 	.byte	0x19
	.zero		1


	//   ....[50]....
        /*041c*/ 	.word	0x00003720
        /*0420*/ 	.word	0x000000ff
        /*0424*/ 	.word	0x000000d0
        /*0428*/ 	.short	0x010a
        /*042a*/ 	.byte	0x18
	.zero		1


	//   ....[51]....
        /*042c*/ 	.word	0x000037d0
        /*0430*/ 	.word	0x000000ff
        /*0434*/ 	.word	0x00000000
        /*0438*/ 	.short	0x010a
        /*043a*/ 	.byte	0x04
	.zero		1


	//   ....[52]....
        /*043c*/ 	.word	0x00003820
        /*0440*/ 	.word	0x000000ff
        /*0444*/ 	.word	0x00000000
        /*0448*/ 	.short	0x010a
        /*044a*/ 	.byte	0x12
	.zero		1


	//   ....[53]....
        /*044c*/ 	.word	0x00003970
        /*0450*/ 	.word	0x000000ff
        /*0454*/ 	.word	0x00000000
        /*0458*/ 	.short	0x010a
        /*045a*/ 	.byte	0x05
	.zero		1


	//   ....[54]....
        /*045c*/ 	.word	0x00003c70
        /*0460*/ 	.word	0x000000ff
        /*0464*/ 	.word	0x00000000
        /*0468*/ 	.short	0x010a
        /*046a*/ 	.byte	0x04
	.zero		1


	//   ....[55]....
        /*046c*/ 	.word	0x00003d00
        /*0470*/ 	.word	0x000000ff
        /*0474*/ 	.word	0x00000000
        /*0478*/ 	.short	0x010a
        /*047a*/ 	.byte	0x04
	.zero		1


	//   ....[56]....
        /*047c*/ 	.word	0x000042d0
        /*0480*/ 	.word	0x000000ff
        /*0484*/ 	.word	0x000000b0
        /*0488*/ 	.short	0x010a
        /*048a*/ 	.byte	0x14
	.zero		1


	//   ....[57]....
        /*048c*/ 	.word	0x00004370
        /*0490*/ 	.word	0x000000ff
        /*0494*/ 	.word	0x00000000
        /*0498*/ 	.short	0x0101
        /*049a*/ 	.byte	0x2f
	.zero		1


	//   ....[58]....
        /*049c*/ 	.word	0x000048c0
        /*04a0*/ 	.word	0x000000ff
        /*04a4*/ 	.word	0x000000a8
        /*04a8*/ 	.short	0x010a
        /*04aa*/ 	.byte	0x14
	.zero		1


	//   ....[59]....
        /*04ac*/ 	.word	0x00004a60
        /*04b0*/ 	.word	0x000000ff
        /*04b4*/ 	.word	0x00000080
        /*04b8*/ 	.short	0x010a
        /*04ba*/ 	.byte	0x14
	.zero		1


	//   ....[60]....
        /*04bc*/ 	.word	0x00004d30
        /*04c0*/ 	.word	0x000000ff
        /*04c4*/ 	.word	0x00000060
        /*04c8*/ 	.short	0x010b
        /*04ca*/ 	.byte	0x14
	.zero		1


	//   ....[61]....
        /*04cc*/ 	.word	0x00004d40
        /*04d0*/ 	.word	0x000000ff
        /*04d4*/ 	.word	0x00000000
        /*04d8*/ 	.short	0x0101
        /*04da*/ 	.byte	0x35
	.zero		1


	//   ....[62]....
        /*04dc*/ 	.word	0x00004d60
        /*04e0*/ 	.word	0x000000ff
        /*04e4*/ 	.word	0x00000088
        /*04e8*/ 	.short	0x010a
        /*04ea*/ 	.byte	0x14
	.zero		1


	//   ....[63]....
        /*04ec*/ 	.word	0x00004eb0
        /*04f0*/ 	.word	0x000000ff
        /*04f4*/ 	.word	0x00000068
        /*04f8*/ 	.short	0x010b
        /*04fa*/ 	.byte	0x14
	.zero		1


	//   ....[64]....
        /*04fc*/ 	.word	0x00004ec0
        /*0500*/ 	.word	0x000000ff
        /*0504*/ 	.word	0x00000000
        /*0508*/ 	.short	0x0101
        /*050a*/ 	.byte	0x32
	.zero		1


	//   ....[65]....
        /*050c*/ 	.word	0x00004ee0
        /*0510*/ 	.word	0x000000ff
        /*0514*/ 	.word	0x00000090
        /*0518*/ 	.short	0x010a
        /*051a*/ 	.byte	0x14
	.zero		1


	//   ....[66]....
        /*051c*/ 	.word	0x00005050
        /*0520*/ 	.word	0x000000ff
        /*0524*/ 	.word	0x00000070
        /*0528*/ 	.short	0x010b
        /*052a*/ 	.byte	0x14
	.zero		1


	//   ....[67]....
        /*052c*/ 	.word	0x00005060
        /*0530*/ 	.word	0x000000ff
        /*0534*/ 	.word	0x00000000
        /*0538*/ 	.short	0x0101
        /*053a*/ 	.byte	0x31
	.zero		1


	//   ....[68]....
        /*053c*/ 	.word	0x00005070
        /*0540*/ 	.word	0x000000ff
        /*0544*/ 	.word	0x00000098
        /*0548*/ 	.short	0x010a
        /*054a*/ 	.byte	0x14
	.zero		1


	//   ....[69]....
        /*054c*/ 	.word	0x00005220
        /*0550*/ 	.word	0x000000ff
        /*0554*/ 	.word	0x00000078
        /*0558*/ 	.short	0x010b
        /*055a*/ 	.byte	0x14
	.zero		1


	//   ....[70]....
        /*055c*/ 	.word	0x00005230
        /*0560*/ 	.word	0x000000ff
        /*0564*/ 	.word	0x00000000
        /*0568*/ 	.short	0x0101
        /*056a*/ 	.byte	0x30
	.zero		1


	//   ....[71]....
        /*056c*/ 	.word	0x00005260
        /*0570*/ 	.word	0x000000ff
        /*0574*/ 	.word	0x00000080
        /*0578*/ 	.short	0x010a
        /*057a*/ 	.byte	0x14
	.zero		1


	//   ....[72]....
        /*057c*/ 	.word	0x00005280
        /*0580*/ 	.word	0x000000ff
        /*0584*/ 	.word	0x00000088
        /*0588*/ 	.short	0x010a
        /*058a*/ 	.byte	0x14
	.zero		1


	//   ....[73]....
        /*058c*/ 	.word	0x000052a0
        /*0590*/ 	.word	0x000000ff
        /*0594*/ 	.word	0x00000090
        /*0598*/ 	.short	0x010a
        /*059a*/ 	.byte	0x14
	.zero		1


	//   ....[74]....
        /*059c*/ 	.word	0x000052e0
        /*05a0*/ 	.word	0x00000000
        /*05a4*/ 	.word	0x00000098
        /*05a8*/ 	.short	0x010a
        /*05aa*/ 	.byte	0xff
	.zero		1


	//   ....[75]....
        /*05ac*/ 	.word	0x00005660
        /*05b0*/ 	.word	0x000000ff
        /*05b4*/ 	.word	0x000000b0
        /*05b8*/ 	.short	0x010a
        /*05ba*/ 	.byte	0x31
	.zero		1


	//   ....[76]....
        /*05bc*/ 	.word	0x00005730
        /*05c0*/ 	.word	0x000000ff
        /*05c4*/ 	.word	0x00000000
        /*05c8*/ 	.short	0x0101
        /*05ca*/ 	.byte	0x04
	.zero		1


	//   ....[77]....
        /*05cc*/ 	.word	0x000063b0
        /*05d0*/ 	.word	0x000000ff
        /*05d4*/ 	.word	0x00000060
        /*05d8*/ 	.short	0x010a
        /*05da*/ 	.byte	0x31
	.zero		1


	//   ....[78]....
        /*05dc*/ 	.word	0x00006460
        /*05e0*/ 	.word	0x00000038
        /*05e4*/ 	.word	0x000000c0
        /*05e8*/ 	.short	0x010a
        /*05ea*/ 	.byte	0xff
	.zero		1


	//   ....[79]....
        /*05ec*/ 	.word	0x00006670
        /*05f0*/ 	.word	0x000000ff
        /*05f4*/ 	.word	0x00000060
        /*05f8*/ 	.short	0x010a
        /*05fa*/ 	.byte	0x31
	.zero		1


	//   ....[80]....
        /*05fc*/ 	.word	0x00006760
        /*0600*/ 	.word	0x00000038
        /*0604*/ 	.word	0x000000c0
        /*0608*/ 	.short	0x010a
        /*060a*/ 	.byte	0xff
	.zero		1


	//   ....[81]....
        /*060c*/ 	.word	0x00007260
        /*0610*/ 	.word	0x00000000
        /*0614*/ 	.word	0x00000000
        /*0618*/ 	.short	0x0101
        /*061a*/ 	.byte	0xff
	.zero		1


	//   ....[82]....
        /*061c*/ 	.word	0x00007270
        /*0620*/ 	.word	0x00000002
        /*0624*/ 	.word	0x00000060
        /*0628*/ 	.short	0x010a
        /*062a*/ 	.byte	0xff
	.zero		1


	//   ....[83]....
        /*062c*/ 	.word	0x00007350
        /*0630*/ 	.word	0x00000002
        /*0634*/ 	.word	0x00000060
        /*0638*/ 	.short	0x010a
        /*063a*/ 	.byte	0xff
	.zero		1


	//   ....[84]....
        /*063c*/ 	.word	0x00007ee0
        /*0640*/ 	.word	0x00000000
        /*0644*/ 	.word	0x00000000
        /*0648*/ 	.short	0x0101
        /*064a*/ 	.byte	0xff
	.zero		1


	//   ....[85]....
        /*064c*/ 	.word	0x00007f00
        /*0650*/ 	.word	0x00000006
        /*0654*/ 	.word	0x00000060
        /*0658*/ 	.short	0x010a
        /*065a*/ 	.byte	0xff
	.zero		1


	//   ....[86]....
        /*065c*/ 	.word	0x00007fd0
        /*0660*/ 	.word	0x00000006
        /*0664*/ 	.word	0x00000060
        /*0668*/ 	.short	0x010a
        /*066a*/ 	.byte	0xff
	.zero		1


	//   ....[87]....
        /*066c*/ 	.word	0x00008b50
        /*0670*/ 	.word	0x00000000
        /*0674*/ 	.word	0x00000000
        /*0678*/ 	.short	0x0101
        /*067a*/ 	.byte	0xff
	.zero		1


	//   ....[88]....
        /*067c*/ 	.word	0x00008b70
        /*0680*/ 	.word	0x00000002
        /*0684*/ 	.word	0x00000060
        /*0688*/ 	.short	0x010a
        /*068a*/ 	.byte	0xff
	.zero		1


	//   ....[89]....
        /*068c*/ 	.word	0x00008c40
        /*0690*/ 	.word	0x00000002
        /*0694*/ 	.word	0x00000060
        /*0698*/ 	.short	0x010a
        /*069a*/ 	.byte	0xff
	.zero		1


	//   ....[90]....
        /*069c*/ 	.word	0x00009050
        /*06a0*/ 	.word	0x000000ff
        /*06a4*/ 	.word	0x00000000
        /*06a8*/ 	.short	0x0101
        /*06aa*/ 	.byte	0x04
	.zero		1


	//   ....[91]....
        /*06ac*/ 	.word	0x00009830
        /*06b0*/ 	.word	0x00000000
        /*06b4*/ 	.word	0x00000000
        /*06b8*/ 	.short	0x0101
        /*06ba*/ 	.byte	0xff
	.zero		1


	//   ....[92]....
        /*06bc*/ 	.word	0x00009ab0
        /*06c0*/ 	.word	0x000000ff
        /*06c4*/ 	.word	0x00000000
        /*06c8*/ 	.short	0x0101
        /*06ca*/ 	.byte	0x04
	.zero		1


	//   ....[93]....
        /*06cc*/ 	.word	0x00009ae0
        /*06d0*/ 	.word	0x00000000
        /*06d4*/ 	.word	0x00000030
        /*06d8*/ 	.short	0x010a
        /*06da*/ 	.byte	0xff
	.zero		1


	//   ....[94]....
        /*06dc*/ 	.word	0x00009b40
        /*06e0*/ 	.word	0x00000000
        /*06e4*/ 	.word	0x00000030
        /*06e8*/ 	.short	0x010a
        /*06ea*/ 	.byte	0xff
	.zero		1


	//   ....[95]....
        /*06ec*/ 	.word	0x00009ba0
        /*06f0*/ 	.word	0x00000000
        /*06f4*/ 	.word	0x000000b0
        /*06f8*/ 	.short	0x010a
        /*06fa*/ 	.byte	0xff
	.zero		1


	//   ....[96]....
        /*06fc*/ 	.word	0x00009c00
        /*0700*/ 	.word	0x00000000
        /*0704*/ 	.word	0x00000000
        /*0708*/ 	.short	0x010a
        /*070a*/ 	.byte	0xff
	.zero		1


	//   ....[97]....
        /*070c*/ 	.word	0x00009c60
        /*0710*/ 	.word	0x00000000
        /*0714*/ 	.word	0x00000000
        /*0718*/ 	.short	0x010a
        /*071a*/ 	.byte	0xff
	.zero		1


	//   ....[98]....
        /*071c*/ 	.word	0x00009cc0
        /*0720*/ 	.word	0x00000000
        /*0724*/ 	.word	0x00000000
        /*0728*/ 	.short	0x010a
        /*072a*/ 	.byte	0xff
	.zero		1


	//   ....[99]....
        /*072c*/ 	.word	0x00009d20
        /*0730*/ 	.word	0x00000000
        /*0734*/ 	.word	0x00000000
        /*0738*/ 	.short	0x010a
        /*073a*/ 	.byte	0xff
	.zero		1


	//   ....[100]....
        /*073c*/ 	.word	0x00009d80
        /*0740*/ 	.word	0x00000000
        /*0744*/ 	.word	0x00000000
        /*0748*/ 	.short	0x010a
        /*074a*/ 	.byte	0xff
	.zero		1


	//   ....[101]....
        /*074c*/ 	.word	0x00009de0
        /*0750*/ 	.word	0x00000004
        /*0754*/ 	.word	0x000000b8
        /*0758*/ 	.short	0x010a
        /*075a*/ 	.byte	0xff
	.zero		1


	//   ....[102]....
        /*075c*/ 	.word	0x00009e40
        /*0760*/ 	.word	0x00000004
        /*0764*/ 	.word	0x000000b0
        /*0768*/ 	.short	0x010a
        /*076a*/ 	.byte	0xff
	.zero		1


	//   ....[103]....
        /*076c*/ 	.word	0x00009ea0
        /*0770*/ 	.word	0x00000000
        /*0774*/ 	.word	0x000000b0
        /*0778*/ 	.short	0x010a
        /*077a*/ 	.byte	0xff
	.zero		1


	//   ....[104]....
        /*077c*/ 	.word	0x00009f00
        /*0780*/ 	.word	0x00000004
        /*0784*/ 	.word	0x000000d0
        /*0788*/ 	.short	0x010a
        /*078a*/ 	.byte	0xff
	.zero		1


	//   ....[105]....
        /*078c*/ 	.word	0x00009f60
        /*0790*/ 	.word	0x00000000
        /*0794*/ 	.word	0x00000000
        /*0798*/ 	.short	0x010a
        /*079a*/ 	.byte	0xff
	.zero		1


	//   ....[106]....
        /*079c*/ 	.word	0x00009fc0
        /*07a0*/ 	.word	0x00000000
        /*07a4*/ 	.word	0x00000000
        /*07a8*/ 	.short	0x010a
        /*07aa*/ 	.byte	0xff
	.zero		1


	//   ....[107]....
        /*07ac*/ 	.word	0x0000a020
        /*07b0*/ 	.word	0x00000000
        /*07b4*/ 	.word	0x00000000
        /*07b8*/ 	.short	0x010a
        /*07ba*/ 	.byte	0xff
	.zero		1


	//   ....[108]....
        /*07bc*/ 	.word	0x0000a080
        /*07c0*/ 	.word	0x00000000
        /*07c4*/ 	.word	0x000000b0
        /*07c8*/ 	.short	0x010a
        /*07ca*/ 	.byte	0xff
	.zero		1


	//   ....[109]....
        /*07cc*/ 	.word	0x0000a0e0
        /*07d0*/ 	.word	0x00000000
        /*07d4*/ 	.word	0x000000a8
        /*07d8*/ 	.short	0x010a
        /*07da*/ 	.byte	0xff
	.zero		1


	//   ....[110]....
        /*07dc*/ 	.word	0x0000a140
        /*07e0*/ 	.word	0x00000002
        /*07e4*/ 	.word	0x00000080
        /*07e8*/ 	.short	0x010a
        /*07ea*/ 	.byte	0xff
	.zero		1


	//   ....[111]....
        /*07ec*/ 	.word	0x0000a1a0
        /*07f0*/ 	.word	0x00000002
        /*07f4*/ 	.word	0x00000088
        /*07f8*/ 	.short	0x010a
        /*07fa*/ 	.byte	0xff
	.zero		1


	//   ....[112]....
        /*07fc*/ 	.word	0x0000a200
        /*0800*/ 	.word	0x00000002
        /*0804*/ 	.word	0x00000090
        /*0808*/ 	.short	0x010a
        /*080a*/ 	.byte	0xff
	.zero		1


	//   ....[113]....
        /*080c*/ 	.word	0x0000a260
        /*0810*/ 	.word	0x00000000
        /*0814*/ 	.word	0x00000098
        /*0818*/ 	.short	0x010a
        /*081a*/ 	.byte	0xff
	.zero		1


	//   ....[114]....
        /*081c*/ 	.word	0x0000a2c0
        /*0820*/ 	.word	0x00000000
        /*0824*/ 	.word	0x00000080
        /*0828*/ 	.short	0x010a
        /*082a*/ 	.byte	0xff
	.zero		1


	//   ....[115]....
        /*082c*/ 	.word	0x0000a320
        /*0830*/ 	.word	0x00000000
        /*0834*/ 	.word	0x00000088
        /*0838*/ 	.short	0x010a
        /*083a*/ 	.byte	0xff
	.zero		1


	//   ....[116]....
        /*083c*/ 	.word	0x0000a380
        /*0840*/ 	.word	0x00000000
        /*0844*/ 	.word	0x00000090
        /*0848*/ 	.short	0x010a
        /*084a*/ 	.byte	0xff
	.zero		1


	//   ....[117]....
        /*084c*/ 	.word	0x0000a3e0
        /*0850*/ 	.word	0x00000000
        /*0854*/ 	.word	0x000000b0
        /*0858*/ 	.short	0x010a
        /*085a*/ 	.byte	0xff
	.zero		1


	//   ....[118]....
        /*085c*/ 	.word	0x0000a440
        /*0860*/ 	.word	0x00000002
        /*0864*/ 	.word	0x00000060
        /*0868*/ 	.short	0x010a
        /*086a*/ 	.byte	0xff
	.zero		1


	//   ....[119]....
        /*086c*/ 	.word	0x0000a490
        /*0870*/ 	.word	0x00000038
        /*0874*/ 	.word	0x000000c0
        /*0878*/ 	.short	0x010a
        /*087a*/ 	.byte	0xff
	.zero		1


	//   ....[120]....
        /*087c*/ 	.word	0x0000a4e0
        /*0880*/ 	.word	0x00000002
        /*0884*/ 	.word	0x00000060
        /*0888*/ 	.short	0x010a
        /*088a*/ 	.byte	0xff
	.zero		1


	//   ....[121]....
        /*088c*/ 	.word	0x0000a530
        /*0890*/ 	.word	0x00000006
        /*0894*/ 	.word	0x00000060
        /*0898*/ 	.short	0x010a
        /*089a*/ 	.byte	0xff
	.zero		1


	//   ....[122]....
        /*089c*/ 	.word	0x0000a580
        /*08a0*/ 	.word	0x00000002
        /*08a4*/ 	.word	0x00000060
        /*08a8*/ 	.short	0x010a
        /*08aa*/ 	.byte	0xff
	.zero		1


	//----- nvinfo : EIATTR_NUM_MBARRIERS
	.align		4
.L_134:
        /*08ac*/ 	.byte	0x03, 0x38
        /*08ae*/ 	.short	0x001c


	//----- nvinfo : EIATTR_EXIT_INSTR_OFFSETS
	.align		4
        /*08b0*/ 	.byte	0x04, 0x1c
        /*08b2*/ 	.short	(.L_136 - .L_135)


	//   ....[0]....
.L_135:
        /*08b4*/ 	.word	0x00002e10


	//   ....[1]....
        /*08b8*/ 	.word	0x000030c0


	//   ....[2]....
        /*08bc*/ 	.word	0x00003120


	//   ....[3]....
        /*08c0*/ 	.word	0x00003f70


	//   ....[4]....
        /*08c4*/ 	.word	0x00005310


	//   ....[5]....
        /*08c8*/ 	.word	0x00005350


	//   ....[6]....
        /*08cc*/ 	.word	0x00009990


	//   ....[7]....
        /*08d0*/ 	.word	0x00009a10


	//   ....[8]....
        /*08d4*/ 	.word	0x00009a40


	//   ....[9]....
        /*08d8*/ 	.word	0x00009ac0


	//----- nvinfo : EIATTR_MAX_THREADS
	.align		4
.L_136:
        /*08dc*/ 	.byte	0x04, 0x05
        /*08de*/ 	.short	(.L_138 - .L_137)
.L_137:
        /*08e0*/ 	.word	0x00000100
        /*08e4*/ 	.word	0x00000001
        /*08e8*/ 	.word	0x00000001


	//----- nvinfo : EIATTR_CRS_STACK_SIZE
	.align		4
.L_138:
        /*08ec*/ 	.byte	0x04, 0x1e
        /*08ee*/ 	.short	(.L_140 - .L_139)
.L_139:
        /*08f0*/ 	.word	0x00000000


	//----- nvinfo : EIATTR_CBANK_PARAM_SIZE
	.align		4
.L_140:
        /*08f4*/ 	.byte	0x03, 0x19
        /*08f6*/ 	.short	0x0900


	//----- nvinfo : EIATTR_PARAM_CBANK
	.align		4
        /*08f8*/ 	.byte	0x04, 0x0a
        /*08fa*/ 	.short	(.L_142 - .L_141)
	.align		4
.L_141:
        /*08fc*/ 	.word	index@(.nv.constant0._ZN7cutlass13device_kernelINS_4conv6kernel13ConvUniversalINS1_16ConvProblemShapeILNS1_8OperatorE1ELi3EEENS1_10collective14CollectiveConvINS1_47MainloopSm100TmaUmmaWarpSpecializedImplicitGemmILS5_1ELi6ELi3ELi1ELi2EN4cute5tupleIJNSA_1CILi1EEESD_SD_EEEEENSB_IJNSC_ILi128EEESG_NSB_IJNSC_ILi64EEEEEEEEENS_6half_tESK_NSA_8TiledMMAINSA_8MMA_AtomIJNSA_20SM100_MMA_F16BF16_SSISK_SK_fLi128ELi128ELNSA_4UMMA5MajorE0ELSP_1ELNSO_7ScaleInE0ELSQ_0EEEEEENSA_6LayoutISE_NSB_IJNSC_ILi0EEESU_SU_EEEEENSB_IJNSA_10UnderscoreESX_SX_EEEEENS7_6detail27Sm100ImplicitGemmTileTraitsINSA_20SM90_TMA_LOAD_IM2COLENSA_14ComposedLayoutINSA_7SwizzleILi3ELi4ELi3EEENSA_18smem_ptr_flag_bitsILi16EEENST_INSB_IJNSC_ILi8EEESH_EEENSB_IJSH_SD_EEEEEEEvEENS11_INSA_13SM90_TMA_LOADENS13_IS15_S17_NST_INSB_IJSH_S18_EEENSB_IJSD_SH_EEEEEEEvEEEENS_8epilogue10collective18CollectiveEpilogueINS1L_23Sm100TmaWarpSpecializedILi4ELi2ELi32ELb1ELb0EEEJSJ_NSB_IJNST_ISG_SD_EENST_INSC_ILi32EEESD_EEEEESK_NSB_IJNSB_IJllllEEESD_SU_EEESK_S1V_NS1L_6fusion15FusionCallbacksIS1P_NS1W_17LinearCombinationISK_fSK_fLNS_15FloatRoundStyleE2EEESJ_S1T_JEEENSA_5SM1004TMEM4LOAD26SM100_TMEM_LOAD_32dp32b32xES12_NS13_INS14_ILi2ELi4ELi3EEES17_NST_INSB_IJS18_S1R_EEENSB_IJS1R_SD_EEEEEEENSA_39AutoVectorizingCopyWithAssumedAlignmentILi128EEENSA_21SM90_TMA_STORE_IM2COLES2A_S2C_S2C_EEEvvEEEEvNT_6ParamsE)
        /*0900*/ 	.short	0x0380
        /*0902*/ 	.short	0x0900


	//----- nvinfo : EIATTR_SW_WAR
	.align		4
.L_142:
        /*0904*/ 	.byte	0x04, 0x36
        /*0906*/ 	.short	(.L_144 - .L_143)
.L_143:
        /*0908*/ 	.word	0x00000008
.L_144:


//--------------------- .nv.callgraph             --------------------------
	.section	.nv.callgraph,"",@"SHT_CUDA_CALLGRAPH"
	.align	4
	.sectionentsize	8
	.align		4
        /*0000*/ 	.word	0x00000000
	.align		4
        /*0004*/ 	.word	0xffffffff
	.align		4
        /*0008*/ 	.word	index@(_ZN7cutlass13device_kernelINS_4conv6kernel13ConvUniversalINS1_16ConvProblemShapeILNS1_8OperatorE1ELi3EEENS1_10collective14CollectiveConvINS1_47MainloopSm100TmaUmmaWarpSpecializedImplicitGemmILS5_1ELi6ELi3ELi1ELi2EN4cute5tupleIJNSA_1CILi1EEESD_SD_EEEEENSB_IJNSC_ILi128EEESG_NSB_IJNSC_ILi64EEEEEEEEENS_6half_tESK_NSA_8TiledMMAINSA_8MMA_AtomIJNSA_20SM100_MMA_F16BF16_SSISK_SK_fLi128ELi128ELNSA_4UMMA5MajorE0ELSP_1ELNSO_7ScaleInE0ELSQ_0EEEEEENSA_6LayoutISE_NSB_IJNSC_ILi0EEESU_SU_EEEEENSB_IJNSA_10UnderscoreESX_SX_EEEEENS7_6detail27Sm100ImplicitGemmTileTraitsINSA_20SM90_TMA_LOAD_IM2COLENSA_14ComposedLayoutINSA_7SwizzleILi3ELi4ELi3EEENSA_18smem_ptr_flag_bitsILi16EEENST_INSB_IJNSC_ILi8EEESH_EEENSB_IJSH_SD_EEEEEEEvEENS11_INSA_13SM90_TMA_LOADENS13_IS15_S17_NST_INSB_IJSH_S18_EEENSB_IJSD_SH_EEEEEEEvEEEENS_8epilogue10collective18CollectiveEpilogueINS1L_23Sm100TmaWarpSpecializedILi4ELi2ELi32ELb1ELb0EEEJSJ_NSB_IJNST_ISG_SD_EENST_INSC_ILi32EEESD_EEEEESK_NSB_IJNSB_IJllllEEESD_SU_EEESK_S1V_NS1L_6fusion15FusionCallbacksIS1P_NS1W_17LinearCombinationISK_fSK_fLNS_15FloatRoundStyleE2EEESJ_S1T_JEEENSA_5SM1004TMEM4LOAD26SM100_TMEM_LOAD_32dp32b32xES12_NS13_INS14_ILi2ELi4ELi3EEES17_NST_INSB_IJS18_S1R_EEENSB_IJS1R_SD_EEEEEEENSA_39AutoVectorizingCopyWithAssumedAlignmentILi128EEENSA_21SM90_TMA_STORE_IM2COLES2A_S2C_S2C_EEEvvEEEEvNT_6ParamsE)
	.align		4
        /*000c*/ 	.word	index@(__assertfail)
	.align		4
        /*0010*/ 	.word	0x00000000
	.align		4
        /*0014*/ 	.word	0xfffffffe
	.align		4
        /*0018*/ 	.word	0x00000000
	.align		4
        /*001c*/ 	.word	0xfffffffd
	.align		4
        /*0020*/ 	.word	0x00000000
	.align		4
        /*0024*/ 	.word	0xfffffffc


//--------------------- .nv.constant4             --------------------------
	.section	.nv.constant4,"a",@progbits
	.align	8
	.align		8
.nv.constant4:
        /*0000*/ 	.dword	precalc_xorwow_matrix
	.align		8
        /*0008*/ 	.dword	precalc_xorwow_offset_matrix
	.align		8
        /*0010*/ 	.dword	mrg32k3aM1
	.align		8
        /*0018*/ 	.dword	mrg32k3aM2
	.align		8
        /*0020*/ 	.dword	mrg32k3aM1SubSeq
	.align		8
        /*0028*/ 	.dword	mrg32k3aM2SubSeq
	.align		8
        /*0030*/ 	.dword	mrg32k3aM1Seq
	.align		8
        /*0038*/ 	.dword	mrg32k3aM2Seq
	.align		8
        /*0040*/ 	.dword	__unnamed_1
	.align		8
        /*0048*/ 	.dword	__unnamed_2
	.align		8
        /*0050*/ 	.dword	_ZN34_INTERNAL_85b00712_4_k_cu_stride_C4cuda3std3__45__cpo5beginE
	.align		8
        /*0058*/ 	.dword	_ZN34_INTERNAL_85b00712_4_k_cu_stride_C4cuda3std3__45__cpo3endE
	.align		8
        /*0060*/ 	.dword	_ZN34_INTERNAL_85b00712_4_k_cu_stride_C4cuda3std3__45__cpo6cbeginE
	.align		8
        /*0068*/ 	.dword	_ZN34_INTERNAL_85b00712_4_k_cu_stride_C4cuda3std3__45__cpo4cendE
	.align		8
        /*0070*/ 	.dword	_ZN34_INTERNAL_85b00712_4_k_cu_stride_C4cuda3std3__436_GLOBAL__N__85b00712_4_k_cu_stride_C6ignoreE
	.align		8
        /*0078*/ 	.dword	_ZN34_INTERNAL_85b00712_4_k_cu_stride_C4cuda3std3__419piecewise_constructE
	.align		8
        /*0080*/ 	.dword	_ZN34_INTERNAL_85b00712_4_k_cu_stride_C4cuda3std3__48in_placeE
	.align		8
        /*0088*/ 	.dword	_ZN34_INTERNAL_85b00712_4_k_cu_stride_C4cuda3std6ranges3__45__cpo4swapE
	.align		8
        /*0090*/ 	.dword	_ZN34_INTERNAL_85b00712_4_k_cu_stride_C4cuda3std6ranges3__45__cpo9iter_moveE
	.align		8
        /*0098*/ 	.dword	_ZN34_INTERNAL_85b00712_4_k_cu_stride_C4cute7productE
	.align		8
        /*00a0*/ 	.dword	_ZN34_INTERNAL_85b00712_4_k_cu_stride_C4cute1_E
	.align		8
        /*00a8*/ 	.dword	$str$41
	.align		8
        /*00b0*/ 	.dword	$str$42
	.align		8
        /*00b8*/ 	.dword	$str$43
	.align		8
        /*00c0*/ 	.dword	$str$44
	.align		8
        /*00c8*/ 	.dword	__assertfail


//--------------------- .nv.constant3             --------------------------
	.section	.nv.constant3,"a",@progbits
	.align	8
.nv.constant3:
	.type		__cr_lgamma_table,@object
	.size		__cr_lgamma_table,(.L_9 - __cr_lgamma_table)
__cr_lgamma_table:
        /*0000*/ 	.byte	0x00, 0x00, 0x00, 0x00, 0x00, 0x00, 0x00, 0x00, 0x00, 0x00, 0x00, 0x00, 0x00, 0x00, 0x00, 0x00
        /*0010*/ 	.byte	0xef, 0x39, 0xfa, 0xfe, 0x42, 0x2e, 0xe6, 0x3f, 0x02, 0x20, 0x2a, 0xfa, 0x0b, 0xab, 0xfc, 0x3f
        /*0020*/ 	.byte	0xf9, 0x2c, 0x92, 0x7c, 0xa7, 0x6c, 0x09, 0x40, 0xc9, 0x79, 0x44, 0x3c, 0x64, 0x26, 0x13, 0x40
        /*0030*/ 	.byte	0xca, 0x01, 0xcf, 0x3a, 0x27, 0x51, 0x1a, 0x40, 0x30, 0xcc, 0x2d, 0xf3, 0xe1, 0x0c, 0x21, 0x40
        /*0040*/ 	.byte	0x0d, 0xb7, 0xfc, 0x82, 0x8e, 0x35, 0x25, 0x40
.L_9:


//--------------------- .text._ZN7cutlass9reference6device6kernel17BlockCompareEqualINS_6half_tEEEvPiPKT_S8_m --------------------------
	.section	.text._ZN7cutlass9reference6device6kernel17BlockCompareEqualINS_6half_tEEEvPiPKT_S8_m,"ax",@progbits
	.align	128
        .global         _ZN7cutlass9reference6device6kernel17BlockCompareEqualINS_6half_tEEEvPiPKT_S8_m
        .type           _ZN7cutlass9reference6device6kernel17BlockCompareEqualINS_6half_tEEEvPiPKT_S8_m,@function
        .size           _ZN7cutlass9reference6device6kernel17BlockCompareEqualINS_6half_tEEEvPiPKT_S8_m,(.L_x_258 - _ZN7cutlass9reference6device6kernel17BlockCompareEqualINS_6half_tEEEvPiPKT_S8_m)
        .other          _ZN7cutlass9reference6device6kernel17BlockCompareEqualINS_6half_tEEEvPiPKT_S8_m,@"STO_CUDA_ENTRY STV_DEFAULT"
_ZN7cutlass9reference6device6kernel17BlockCompareEqualINS_6half_tEEEvPiPKT_S8_m:
.text._ZN7cutlass9reference6device6kernel17BlockCompareEqualINS_6half_tEEEvPiPKT_S8_m:
[----:B------:R-:W-:Y:S01]  /*0000*/  LDC R1, c[0x0][0x37c] ;  /* 0x0000df00ff017b82 */ /* 0x000fe20000000800 */
[----:B------:R-:W0:Y:S01]  /*0010*/  S2R R0, SR_TID.X ;  /* 0x0000000000007919 */ /* 0x000e220000002100 */
[----:B------:R-:W0:Y:S01]  /*0020*/  LDCU UR4, c[0x0][0x360] ;  /* 0x00006c00ff0477ac */ /* 0x000e220008000800 */
[----:B------:R-:W0:Y:S01]  /*0030*/  S2R R3, SR_CTAID.X ;  /* 0x0000000000037919 */ /* 0x000e220000002500 */
[----:B------:R-:W1:Y:S01]  /*0040*/  LDCU.64 UR6, c[0x0][0x398] ;  /* 0x00007300ff0677ac */ /* 0x000e620008000a00 */
[----:B0-----:R-:W-:-:S05]  /*0050*/  IMAD R0, R3, UR4, R0 ;  /* 0x0000000403007c24 */ /* 0x001fca000f8e0200 */
[----:B-1----:R-:W-:-:S04]  /*0060*/  ISETP.GE.U32.AND P0, PT, R0, UR6, PT ;  /* 0x0000000600007c0c */ /* 0x002fc8000bf06070 */
[----:B------:R-:W-:-:S13]  /*0070*/  ISETP.GE.U32.AND.EX P0, PT, RZ, UR7, PT, P0 ;  /* 0x00000007ff007c0c */ /* 0x000fda000bf06100 */
[----:B------:R-:W-:Y:S05]  /*0080*/  @P0 EXIT ;  /* 0x000000000000094d */ /* 0x000fea0003800000 */
[----:B------:R-:W0:Y:S01]  /*0090*/  LDCU UR5, c[0x0][0x370] ;  /* 0x00006e00ff0577ac */ /* 0x000e220008000800 */
[----:B------:R-:W-:Y:S01]  /*00a0*/  BSSY.RECONVERGENT B0, `(.L_x_0) ;  /* 0x0000017000007945 */ /* 0x000fe20003800200 */
[----:B------:R-:W-:Y:S01]  /*00b0*/  IMAD.MOV.U32 R7, RZ, RZ, RZ ;  /* 0x000000ffff077224 */ /* 0x000fe200078e00ff */
[----:B------:R-:W1:Y:S01]  /*00c0*/  LDCU.64 UR6, c[0x0][0x358] ;  /* 0x00006b00ff0677ac */ /* 0x000e620008000a00 */
[----:B------:R-:W2:Y:S01]  /*00d0*/  LDCU.64 UR12, c[0x0][0x398] ;  /* 0x00007300ff0c77ac */ /* 0x000ea20008000a00 */
[----:B------:R-:W3:Y:S01]  /*00e0*/  LDCU.64 UR8, c[0x0][0x388] ;  /* 0x00007100ff0877ac */ /* 0x000ee20008000a00 */
[----:B------:R-:W4:Y:S01]  /*00f0*/  LDCU.64 UR10, c[0x0][0x390] ;  /* 0x00007200ff0a77ac */ /* 0x000f220008000a00 */
[----:B0-----:R-:W-:-:S12]  /*0100*/  UIMAD UR4, UR4, UR5, URZ ;  /* 0x00000005040472a4 */ /* 0x001fd8000f8e02ff */
.L_x_2:
[C---:B------:R-:W-:Y:S01]  /*0110*/  IMAD.SHL.U32 R4, R0.reuse, 0x2, RZ ;  /* 0x0000000200047824 */ /* 0x040fe200078e00ff */
[----:B------:R-:W-:-:S04]  /*0120*/  SHF.L.U64.HI R5, R0, 0x1, R7 ;  /* 0x0000000100057819 */ /* 0x000fc80000010207 */
[C---:B---3--:R-:W-:Y:S02]  /*0130*/  IADD3 R2, P0, PT, R4.reuse, UR8, RZ ;  /* 0x0000000804027c10 */ /* 0x048fe4000ff1e0ff */
[----:B----4-:R-:W-:Y:S02]  /*0140*/  IADD3 R4, P1, PT, R4, UR10, RZ ;  /* 0x0000000a04047c10 */ /* 0x010fe4000ff3e0ff */
[C---:B------:R-:W-:Y:S02]  /*0150*/  IADD3.X R3, PT, PT, R5.reuse, UR9, RZ, P0, !PT ;  /* 0x0000000905037c10 */ /* 0x040fe400087fe4ff */
[----:B------:R-:W-:-:S03]  /*0160*/  IADD3.X R5, PT, PT, R5, UR11, RZ, P1, !PT ;  /* 0x0000000b05057c10 */ /* 0x000fc60008ffe4ff */
[----:B-1----:R-:W3:Y:S04]  /*0170*/  LDG.E.U16 R2, desc[UR6][R2.64] ;  /* 0x0000000602027981 */ /* 0x002ee8000c1e1500 */
[----:B------:R-:W3:Y:S02]  /*0180*/  LDG.E.U16 R5, desc[UR6][R4.64] ;  /* 0x0000000604057981 */ /* 0x000ee4000c1e1500 */
[----:B---3--:R-:W-:-:S13]  /*0190*/  HSETP2.NE.AND P0, PT, R2.H0_H0, R5.H0_H0, PT ;  /* 0x2000000502007234 */ /* 0x008fda0003f05800 */
[----:B------:R-:W-:Y:S05]  /*01a0*/  @P0 BRA `(.L_x_1) ;  /* 0x0000000000180947 */ /* 0x000fea0003800000 */
[----:B------:R-:W-:-:S05]  /*01b0*/  IADD3 R0, P0, PT, R0, UR4, RZ ;  /* 0x0000000400007c10 */ /* 0x000fca000ff1e0ff */
[----:B------:R-:W-:Y:S01]  /*01c0*/  IMAD.X R7, RZ, RZ, R7, P0 ;  /* 0x000000ffff077224 */ /* 0x000fe200000e0607 */
[----:B--2---:R-:W-:-:S04]  /*01d0*/  ISETP.GE.U32.AND P0, PT, R0, UR12, PT ;  /* 0x0000000c00007c0c */ /* 0x004fc8000bf06070 */
[----:B------:R-:W-:-:S13]  /*01e0*/  ISETP.GE.U32.AND.EX P0, PT, R7, UR13, PT, P0 ;  /* 0x0000000d07007c0c */ /* 0x000fda000bf06100 */
[----:B------:R-:W-:Y:S05]  /*01f0*/  @!P0 BRA `(.L_x_2) ;  /* 0xfffffffc00c48947 */ /* 0x000fea000383ffff */
[----:B------:R-:W-:Y:S05]  /*0200*/  EXIT ;  /* 0x000000000000794d */ /* 0x000fea0003800000 */
.L_x_1:
[----:B--2---:R-:W-:Y:S05]  /*0210*/  BSYNC.RECONVERGENT B0 ;  /* 0x0000000000007941 */ /* 0x004fea0003800200 */
.L_x_0:
[----:B------:R-:W0:Y:S02]  /*0220*/  LDC.64 R2, c[0x0][0x380] ;  /* 0x0000e000ff027b82 */ /* 0x000e240000000a00 */
[----:B0-----:R-:W-:Y:S01]  /*0230*/  STG.E desc[UR6][R2.64], RZ ;  /* 0x000000ff02007986 */ /* 0x001fe2000c101906 */
[----:B------:R-:W-:Y:S05]  /*0240*/  EXIT ;  /* 0x000000000000794d */ /* 0x000fea0003800000 */
.L_x_3:
[----:B------:R-:W-:-:S00]  /*0250*/  BRA `(.L_x_3) ;  /* 0xfffffffc00fc7947 */ /* 0x000fc0000383ffff */
[----:B------:R-:W-:-:S00]  /*0260*/  NOP ;  /* 0x0000000000007918 */ /* 0x000fc00000000000 */
        /* <DEDUP_REMOVED lines=9> */
.L_x_258:


//--------------------- .text._ZN7cutlass9reference6device6kernel11Conv3dDgradINS_6half_tENS_6layout11TensorNDHWCES4_S6_S4_S6_ffNS_16NumericConverterIS4_fLNS_15FloatRoundStyleE2EEENS_12multiply_addIfffEELi2ELi4ELi16ELi8EEEvNS_4conv17Conv3dProblemSizeENS_9TensorRefIT_T0_EENSE_IT1_T2_EENSE_IT3_T4_EESN_T5_SO_ --------------------------
	.section	.text._ZN7cutlass9reference6device6kernel11Conv3dDgradINS_6half_tENS_6layout11TensorNDHWCES4_S6_S4_S6_ffNS_16NumericConverterIS4_fLNS_15FloatRoundStyleE2EEENS_12multiply_addIfffEELi2ELi4ELi16ELi8EEEvNS_4conv17Conv3dProblemSizeENS_9TensorRefIT_T0_EENSE_IT1_T2_EENSE_IT3_T4_EESN_T5_SO_,"ax",@progbits
	.align	128
        .global         _ZN7cutlass9reference6device6kernel11Conv3dDgradINS_6half_tENS_6layout11TensorNDHWCES4_S6_S4_S6_ffNS_16NumericConverterIS4_fLNS_15FloatRoundStyleE2EEENS_12multiply_addIfffEELi2ELi4ELi16ELi8EEEvNS_4conv17Conv3dProblemSizeENS_9TensorRefIT_T0_EENSE_IT1_T2_EENSE_IT3_T4_EESN_T5_SO_
        .type           _ZN7cutlass9reference6device6kernel11Conv3dDgradINS_6half_tENS_6layout11TensorNDHWCES4_S6_S4_S6_ffNS_16NumericConverterIS4_fLNS_15FloatRoundStyleE2EEENS_12multiply_addIfffEELi2ELi4ELi16ELi8EEEvNS_4conv17Conv3dProblemSizeENS_9TensorRefIT_T0_EENSE_IT1_T2_EENSE_IT3_T4_EESN_T5_SO_,@function
        .size           _ZN7cutlass9reference6device6kernel11Conv3dDgradINS_6half_tENS_6layout11TensorNDHWCES4_S6_S4_S6_ffNS_16NumericConverterIS4_fLNS_15FloatRoundStyleE2EEENS_12multiply_addIfffEELi2ELi4ELi16ELi8EEEvNS_4conv17Conv3dProblemSizeENS_9TensorRefIT_T0_EENSE_IT1_T2_EENSE_IT3_T4_EESN_T5_SO_,(.L_x_253 - _ZN7cutlass9reference6device6kernel11Conv3dDgradINS_6half_tENS_6layout11TensorNDHWCES4_S6_S4_S6_ffNS_16NumericConverterIS4_fLNS_15FloatRoundStyleE2EEENS_12multiply_addIfffEELi2ELi4ELi16ELi8EEEvNS_4conv17Conv3dProblemSizeENS_9TensorRefIT_T0_EENSE_IT1_T2_EENSE_IT3_T4_EESN_T5_SO_)
        .other          _ZN7cutlass9reference6device6kernel11Conv3dDgradINS_6half_tENS_6layout11TensorNDHWCES4_S6_S4_S6_ffNS_16NumericConverterIS4_fLNS_15FloatRoundStyleE2EEENS_12multiply_addIfffEELi2ELi4ELi16ELi8EEEvNS_4conv17Conv3dProblemSizeENS_9TensorRefIT_T0_EENSE_IT1_T2_EENSE_IT3_T4_EESN_T5_SO_,@"STO_CUDA_ENTRY STV_DEFAULT"
_ZN7cutlass9reference6device6kernel11Conv3dDgradINS_6half_tENS_6layout11TensorNDHWCES4_S6_S4_S6_ffNS_16NumericConverterIS4_fLNS_15FloatRoundStyleE2EEENS_12multiply_addIfffEELi2ELi4ELi16ELi8EEEvNS_4conv17Conv3dProblemSizeENS_9TensorRefIT_T0_EENSE_IT1_T2_EENSE_IT3_T4_EESN_T5_SO_:
.text._ZN7cutlass9reference6device6kernel11Conv3dDgradINS_6half_tENS_6layout11TensorNDHWCES4_S6_S4_S6_ffNS_16NumericConverterIS4_fLNS_15FloatRoundStyleE2EEENS_12multiply_addIfffEELi2ELi4ELi16ELi8EEEvNS_4conv17Conv3dProblemSizeENS_9TensorRefIT_T0_EENSE_IT1_T2_EENSE_IT3_T4_EESN_T5_SO_:
[----:B------:R-:W-:Y:S01]  /*0000*/  LDC R1, c[0x0][0x37c] ;  /* 0x0000df00ff017b82 */ /* 0x000fe20000000800 */
[----:B------:R-:W0:Y:S01]  /*0010*/  S2R R0, SR_TID.X ;  /* 0x0000000000007919 */ /* 0x000e220000002100 */
[----:B------:R-:W1:Y:S01]  /*0020*/  LDCU UR11, c[0x0][0x384] ;  /* 0x00007080ff0b77ac */ /* 0x000e620008000800 */
[----:B------:R-:W-:Y:S01]  /*0030*/  IMAD.MOV.U32 R5, RZ, RZ, RZ ;  /* 0x000000ffff057224 */ /* 0x000fe200078e00ff */
[----:B------:R-:W-:Y:S01]  /*0040*/  BSSY.RECONVERGENT B0, `(.L_x_4) ;  /* 0x0000037000007945 */ /* 0x000fe20003800200 */
[----:B------:R-:W2:Y:S01]  /*0050*/  S2R R18, SR_CTAID.X ;  /* 0x0000000000127919 */ /* 0x000ea20000002500 */
[----:B------:R-:W1:Y:S01]  /*0060*/  LDCU UR10, c[0x0][0x388] ;  /* 0x00007100ff0a77ac */ /* 0x000e620008000800 */
[----:B------:R-:W3:Y:S01]  /*0070*/  S2R R3, SR_CTAID.Y ;  /* 0x0000000000037919 */ /* 0x000ee20000002600 */
[----:B------:R-:W4:Y:S01]  /*0080*/  LDCU UR8, c[0x0][0x3c8] ;  /* 0x00007900ff0877ac */ /* 0x000f220008000800 */
[----:B------:R-:W3:Y:S01]  /*0090*/  S2R R2, SR_TID.Y ;  /* 0x0000000000027919 */ /* 0x000ee20000002200 */
[----:B-1----:R-:W-:-:S02]  /*00a0*/  UIMAD.WIDE UR10, UR11, UR10, URZ ;  /* 0x0000000a0b0a72a5 */ /* 0x002fc4000f8e02ff */
[----:B----4-:R-:W-:Y:S02]  /*00b0*/  USHF.R.S32.HI UR5, URZ, 0x1f, UR8 ;  /* 0x0000001fff057899 */ /* 0x010fe40008011408 */
[----:B------:R-:W-:Y:S02]  /*00c0*/  UIMAD UR4, UR11, UR8, URZ ;  /* 0x000000080b0472a4 */ /* 0x000fe4000f8e02ff */
[----:B------:R-:W-:Y:S01]  /*00d0*/  UIMAD.WIDE.U32 UR8, UR10, UR8, URZ ;  /* 0x000000080a0872a5 */ /* 0x000fe2000f8e00ff */
[----:B0-----:R-:W-:Y:S01]  /*00e0*/  IMAD.SHL.U32 R4, R0, 0x2, RZ ;  /* 0x0000000200047824 */ /* 0x001fe200078e00ff */
[----:B------:R-:W-:-:S03]  /*00f0*/  UIMAD UR5, UR10, UR5, UR4 ;  /* 0x000000050a0572a4 */ /* 0x000fc6000f8e0204 */
[----:B--2---:R-:W-:Y:S01]  /*0100*/  IMAD.WIDE.U32 R18, R18, 0x20, R4 ;  /* 0x0000002012127825 */ /* 0x004fe200078e0004 */
[----:B------:R-:W-:-:S06]  /*0110*/  UIADD3 UR5, UPT, UPT, UR9, UR5, URZ ;  /* 0x0000000509057290 */ /* 0x000fcc000fffe0ff */
[----:B------:R-:W-:Y:S02]  /*0120*/  LOP3.LUT R0, R19, UR5, RZ, 0xfc, !PT ;  /* 0x0000000513007c12 */ /* 0x000fe4000f8efcff */
[----:B---3--:R-:W-:Y:S02]  /*0130*/  LEA R2, R3, R2, 0x3 ;  /* 0x0000000203027211 */ /* 0x008fe400078e18ff */
[----:B------:R-:W-:Y:S02]  /*0140*/  ISETP.NE.U32.AND P0, PT, R0, RZ, PT ;  /* 0x000000ff0000720c */ /* 0x000fe40003f05070 */
[----:B------:R-:W-:-:S11]  /*0150*/  SHF.L.U32 R23, R2, 0x2, RZ ;  /* 0x0000000202177819 */ /* 0x000fd600000006ff */
[----:B------:R-:W-:Y:S05]  /*0160*/  @P0 BRA `(.L_x_5) ;  /* 0x0000000000580947 */ /* 0x000fea0003800000 */
[----:B------:R-:W0:Y:S01]  /*0170*/  I2F.U32.RP R4, UR8 ;  /* 0x0000000800047d06 */ /* 0x000e220008209000 */
[----:B------:R-:W-:Y:S01]  /*0180*/  ISETP.NE.U32.AND P1, PT, RZ, UR8, PT ;  /* 0x00000008ff007c0c */ /* 0x000fe2000bf25070 */
[----:B------:R-:W-:-:S06]  /*0190*/  IMAD.MOV.U32 R9, RZ, RZ, RZ ;  /* 0x000000ffff097224 */ /* 0x000fcc00078e00ff */
[----:B0-----:R-:W0:Y:S02]  /*01a0*/  MUFU.RCP R2, R4 ;  /* 0x0000000400027308 */ /* 0x001e240000001000 */
[----:B0-----:R-:W-:-:S06]  /*01b0*/  IADD3 R2, PT, PT, R2, 0xffffffe, RZ ;  /* 0x0ffffffe02027810 */ /* 0x001fcc0007ffe0ff */
[----:B------:R-:W0:Y:S02]  /*01c0*/  F2I.FTZ.U32.TRUNC.NTZ R3, R2 ;  /* 0x0000000200037305 */ /* 0x000e24000021f000 */
[----:B0-----:R-:W-:Y:S01]  /*01d0*/  IADD3 R0, PT, PT, RZ, -R3, RZ ;  /* 0x80000003ff007210 */ /* 0x001fe20007ffe0ff */
[----:B------:R-:W-:-:S04]  /*01e0*/  IMAD.MOV.U32 R2, RZ, RZ, RZ ;  /* 0x000000ffff027224 */ /* 0x000fc800078e00ff */
[----:B------:R-:W-:-:S04]  /*01f0*/  IMAD R5, R0, UR8, RZ ;  /* 0x0000000800057c24 */ /* 0x000fc8000f8e02ff */
[----:B------:R-:W-:-:S06]  /*0200*/  IMAD.HI.U32 R5, R3, R5, R2 ;  /* 0x0000000503057227 */ /* 0x000fcc00078e0002 */
[----:B------:R-:W-:-:S05]  /*0210*/  IMAD.HI.U32 R22, R5, R18, RZ ;  /* 0x0000001205167227 */ /* 0x000fca00078e00ff */
[----:B------:R-:W-:-:S05]  /*0220*/  IADD3 R3, PT, PT, -R22, RZ, RZ ;  /* 0x000000ff16037210 */ /* 0x000fca0007ffe1ff */
[----:B------:R-:W-:-:S05]  /*0230*/  IMAD R3, R3, UR8, R18 ;  /* 0x0000000803037c24 */ /* 0x000fca000f8e0212 */
[----:B------:R-:W-:-:S13]  /*0240*/  ISETP.GE.U32.AND P0, PT, R3, UR8, PT ;  /* 0x0000000803007c0c */ /* 0x000fda000bf06070 */
[----:B------:R-:W-:Y:S01]  /*0250*/  @P0 VIADD R3, R3, -UR8 ;  /* 0x8000000803030c36 */ /* 0x000fe20008000000 */
[----:B------:R-:W-:-:S04]  /*0260*/  @P0 IADD3 R22, PT, PT, R22, 0x1, RZ ;  /* 0x0000000116160810 */ /* 0x000fc80007ffe0ff */
[----:B------:R-:W-:-:S13]  /*0270*/  ISETP.GE.U32.AND P2, PT, R3, UR8, PT ;  /* 0x0000000803007c0c */ /* 0x000fda000bf46070 */
[----:B------:R-:W-:Y:S01]  /*0280*/  @P2 VIADD R22, R22, 0x1 ;  /* 0x0000000116162836 */ /* 0x000fe20000000000 */
[----:B------:R-:W-:-:S04]  /*0290*/  @!P1 LOP3.LUT R22, RZ, UR8, RZ, 0x33, !PT ;  /* 0x00000008ff169c12 */ /* 0x000fc8000f8e33ff */
[----:B------:R-:W-:-:S05]  /*02a0*/  IADD3 R3, PT, PT, -R22, RZ, RZ ;  /* 0x000000ff16037210 */ /* 0x000fca0007ffe1ff */
[----:B------:R-:W-:Y:S01]  /*02b0*/  IMAD R14, R3, UR8, R18 ;  /* 0x00000008030e7c24 */ /* 0x000fe2000f8e0212 */
[----:B------:R-:W-:Y:S05]  /*02c0*/  BRA `(.L_x_6) ;  /* 0x0000000000387947 */ /* 0x000fea0003800000 */
.L_x_5:
[----:B------:R-:W-:Y:S01]  /*02d0*/  MOV R9, UR9 ;  /* 0x0000000900097c02 */ /* 0x000fe20008000f00 */
[----:B------:R-:W-:Y:S01]  /*02e0*/  IMAD.U32 R8, RZ, RZ, UR8 ;  /* 0x00000008ff087e24 */ /* 0x000fe2000f8e00ff */
[----:B------:R-:W-:Y:S01]  /*02f0*/  MOV R9, R19 ;  /* 0x0000001300097202 */ /* 0x000fe20000000f00 */
[----:B------:R-:W-:Y:S01]  /*0300*/  IMAD.MOV.U32 R14, RZ, RZ, R18 ;  /* 0x000000ffff0e7224 */ /* 0x000fe200078e0012 */
[----:B------:R-:W-:Y:S01]  /*0310*/  MOV R6, 0x340 ;  /* 0x0000034000067802 */ /* 0x000fe20000000f00 */
[----:B------:R-:W-:Y:S02]  /*0320*/  IMAD.U32 R7, RZ, RZ, UR5 ;  /* 0x00000005ff077e24 */ /* 0x000fe4000f8e00ff */
[----:B------:R-:W-:Y:S05]  /*0330*/  CALL.REL.NOINC `($__internal_0_$__cuda_sm20_div_s64) ;  /* 0x0000005c00207944 */ /* 0x000fea0003c00000 */
[-C--:B------:R-:W-:Y:S02]  /*0340*/  IADD3 R9, P0, PT, RZ, -R17.reuse, RZ ;  /* 0x80000011ff097210 */ /* 0x080fe40007f1e0ff */
[----:B------:R-:W-:Y:S02]  /*0350*/  MOV R22, R17 ;  /* 0x0000001100167202 */ /* 0x000fe40000000f00 */
[----:B------:R-:W-:Y:S01]  /*0360*/  IADD3.X R0, PT, PT, RZ, ~R2, RZ, P0, !PT ;  /* 0x80000002ff007210 */ /* 0x000fe200007fe4ff */
[----:B------:R-:W-:-:S04]  /*0370*/  IMAD.WIDE.U32 R14, R9, UR8, R18 ;  /* 0x00000008090e7c25 */ /* 0x000fc8000f8e0012 */
[----:B------:R-:W-:-:S04]  /*0380*/  IMAD R0, R0, UR8, RZ ;  /* 0x0000000800007c24 */ /* 0x000fc8000f8e02ff */
[----:B------:R-:W-:-:S05]  /*0390*/  IMAD R9, R9, UR5, R0 ;  /* 0x0000000509097c24 */ /* 0x000fca000f8e0200 */
[----:B------:R-:W-:Y:S02]  /*03a0*/  IADD3 R9, PT, PT, R15, R9, RZ ;  /* 0x000000090f097210 */ /* 0x000fe40007ffe0ff */
.L_x_6:
[----:B------:R-:W-:Y:S05]  /*03b0*/  BSYNC.RECONVERGENT B0 ;  /* 0x0000000000007941 */ /* 0x000fea0003800200 */
.L_x_4:
[----:B------:R-:W0:Y:S01]  /*03c0*/  LDCU UR6, c[0x0][0x388] ;  /* 0x00007100ff0677ac */ /* 0x000e220008000800 */
[----:B------:R-:W-:Y:S01]  /*03d0*/  LOP3.LUT R0, R9, UR11, RZ, 0xfc, !PT ;  /* 0x0000000b09007c12 */ /* 0x000fe2000f8efcff */
[----:B------:R-:W-:Y:S03]  /*03e0*/  BSSY.RECONVERGENT B0, `(.L_x_7) ;  /* 0x0000029000007945 */ /* 0x000fe60003800200 */
[----:B------:R-:W-:Y:S01]  /*03f0*/  ISETP.NE.U32.AND P0, PT, R0, RZ, PT ;  /* 0x000000ff0000720c */ /* 0x000fe20003f05070 */
[----:B0-----:R-:W-:-:S12]  /*0400*/  USHF.R.S32.HI UR6, URZ, 0x1f, UR6 ;  /* 0x0000001fff067899 */ /* 0x001fd80008011406 */
[----:B------:R-:W-:Y:S05]  /*0410*/  @P0 BRA `(.L_x_8) ;  /* 0x0000000000580947 */ /* 0x000fea0003800000 */
[----:B------:R-:W0:Y:S01]  /*0420*/  I2F.U32.RP R4, UR10 ;  /* 0x0000000a00047d06 */ /* 0x000e220008209000 */
[----:B------:R-:W-:Y:S01]  /*0430*/  IADD3 R0, PT, PT, RZ, -UR10, RZ ;  /* 0x8000000aff007c10 */ /* 0x000fe2000fffe0ff */
[----:B------:R-:W-:Y:S01]  /*0440*/  IMAD.MOV.U32 R9, RZ, RZ, RZ ;  /* 0x000000ffff097224 */ /* 0x000fe200078e00ff */
[----:B------:R-:W-:-:S05]  /*0450*/  ISETP.NE.U32.AND P1, PT, RZ, UR10, PT ;  /* 0x0000000aff007c0c */ /* 0x000fca000bf25070 */
[----:B0-----:R-:W0:Y:S02]  /*0460*/  MUFU.RCP R2, R4 ;  /* 0x0000000400027308 */ /* 0x001e240000001000 */
[----:B0-----:R-:W-:-:S06]  /*0470*/  IADD3 R2, PT, PT, R2, 0xffffffe, RZ ;  /* 0x0ffffffe02027810 */ /* 0x001fcc0007ffe0ff */
[----:B------:R-:W0:Y:S02]  /*0480*/  F2I.FTZ.U32.TRUNC.NTZ R3, R2 ;  /* 0x0000000200037305 */ /* 0x000e24000021f000 */
[----:B0-----:R-:W-:Y:S02]  /*0490*/  IMAD R5, R0, R3, RZ ;  /* 0x0000000300057224 */ /* 0x001fe400078e02ff */
[----:B------:R-:W-:-:S04]  /*04a0*/  IMAD.MOV.U32 R2, RZ, RZ, RZ ;  /* 0x000000ffff027224 */ /* 0x000fc800078e00ff */
        /* <DEDUP_REMOVED lines=13> */
.L_x_8:
[----:B------:R-:W-:Y:S01]  /*0580*/  IMAD.U32 R2, RZ, RZ, UR10 ;  /* 0x0000000aff027e24 */ /* 0x000fe2000f8e00ff */
[----:B------:R-:W-:Y:S01]  /*0590*/  MOV R3, UR11 ;  /* 0x0000000b00037c02 */ /* 0x000fe20008000f00 */
[----:B------:R-:W-:Y:S01]  /*05a0*/  IMAD.U32 R6, RZ, RZ, UR10 ;  /* 0x0000000aff067e24 */ /* 0x000fe2000f8e00ff */
[----:B------:R-:W-:Y:S01]  /*05b0*/  MOV R7, UR11 ;  /* 0x0000000b00077c02 */ /* 0x000fe20008000f00 */
[----:B------:R-:W-:Y:S01]  /*05c0*/  IMAD.MOV.U32 R8, RZ, RZ, R2 ;  /* 0x000000ffff087224 */ /* 0x000fe200078e0002 */
[----:B------:R-:W-:Y:S02]  /*05d0*/  MOV R6, 0x5f0 ;  /* 0x000005f000067802 */ /* 0x000fe40000000f00 */
[----:B------:R-:W-:Y:S05]  /*05e0*/  CALL.REL.NOINC `($__internal_0_$__cuda_sm20_div_s64) ;  /* 0x0000005800747944 */ /* 0x000fea0003c00000 */
[----:B------:R-:W-:Y:S02]  /*05f0*/  IADD3 R0, P0, PT, RZ, -R17, RZ ;  /* 0x80000011ff007210 */ /* 0x000fe40007f1e0ff */
[----:B------:R-:W-:Y:S02]  /*0600*/  MOV R15, R9 ;  /* 0x00000009000f7202 */ /* 0x000fe40000000f00 */
[----:B------:R-:W-:Y:S02]  /*0610*/  IADD3.X R3, PT, PT, RZ, ~R2, RZ, P0, !PT ;  /* 0x80000002ff037210 */ /* 0x000fe400007fe4ff */
[----:B------:R-:W-:Y:S01]  /*0620*/  MOV R21, R17 ;  /* 0x0000001100157202 */ /* 0x000fe20000000f00 */
[----:B------:R-:W-:-:S04]  /*0630*/  IMAD.WIDE.U32 R14, R0, UR10, R14 ;  /* 0x0000000a000e7c25 */ /* 0x000fc8000f8e000e */
[----:B------:R-:W-:-:S04]  /*0640*/  IMAD R3, R3, UR10, RZ ;  /* 0x0000000a03037c24 */ /* 0x000fc8000f8e02ff */
[----:B------:R-:W-:-:S05]  /*0650*/  IMAD R3, R0, UR11, R3 ;  /* 0x0000000b00037c24 */ /* 0x000fca000f8e0203 */
[----:B------:R-:W-:Y:S02]  /*0660*/  IADD3 R9, PT, PT, R15, R3, RZ ;  /* 0x000000030f097210 */ /* 0x000fe40007ffe0ff */
.L_x_9:
[----:B------:R-:W-:Y:S05]  /*0670*/  BSYNC.RECONVERGENT B0 ;  /* 0x0000000000007941 */ /* 0x000fea0003800200 */
.L_x_7:
[----:B------:R-:W-:Y:S01]  /*0680*/  LOP3.LUT R0, R9, UR6, RZ, 0xfc, !PT ;  /* 0x0000000609007c12 */ /* 0x000fe2000f8efcff */
[----:B------:R-:W-:Y:S03]  /*0690*/  BSSY.RECONVERGENT B0, `(.L_x_10) ;  /* 0x0000022000007945 */ /* 0x000fe60003800200 */
[----:B------:R-:W-:-:S13]  /*06a0*/  ISETP.NE.U32.AND P0, PT, R0, RZ, PT ;  /* 0x000000ff0000720c */ /* 0x000fda0003f05070 */
[----:B------:R-:W-:Y:S05]  /*06b0*/  @P0 BRA `(.L_x_11) ;  /* 0x0000000000580947 */ /* 0x000fea0003800000 */
[----:B------:R-:W0:Y:S02]  /*06c0*/  LDCU UR4, c[0x0][0x388] ;  /* 0x00007100ff0477ac */ /* 0x000e240008000800 */
[----:B0-----:R-:W0:Y:S01]  /*06d0*/  I2F.U32.RP R4, UR4 ;  /* 0x0000000400047d06 */ /* 0x001e220008209000 */
[----:B------:R-:W-:-:S07]  /*06e0*/  ISETP.NE.U32.AND P2, PT, RZ, UR4, PT ;  /* 0x00000004ff007c0c */ /* 0x000fce000bf45070 */
[----:B0-----:R-:W0:Y:S02]  /*06f0*/  MUFU.RCP R2, R4 ;  /* 0x0000000400027308 */ /* 0x001e240000001000 */
[----:B0-----:R-:W-:-:S06]  /*0700*/  IADD3 R2, PT, PT, R2, 0xffffffe, RZ ;  /* 0x0ffffffe02027810 */ /* 0x001fcc0007ffe0ff */
[----:B------:R0:W1:Y:S02]  /*0710*/  F2I.FTZ.U32.TRUNC.NTZ R3, R2 ;  /* 0x0000000200037305 */ /* 0x000064000021f000 */
[----:B0-----:R-:W-:Y:S02]  /*0720*/  HFMA2 R2, -RZ, RZ, 0, 0 ;  /* 0x00000000ff027431 */ /* 0x001fe400000001ff */
[----:B-1----:R-:W-:-:S04]  /*0730*/  IMAD.MOV R0, RZ, RZ, -R3 ;  /* 0x000000ffff007224 */ /* 0x002fc800078e0a03 */
[----:B------:R-:W-:-:S04]  /*0740*/  IMAD R5, R0, UR4, RZ ;  /* 0x0000000400057c24 */ /* 0x000fc8000f8e02ff */
[----:B------:R-:W-:-:S06]  /*0750*/  IMAD.HI.U32 R5, R3, R5, R2 ;  /* 0x0000000503057227 */ /* 0x000fcc00078e0002 */
[----:B------:R-:W-:-:S04]  /*0760*/  IMAD.HI.U32 R20, R5, R14, RZ ;  /* 0x0000000e05147227 */ /* 0x000fc800078e00ff */
[----:B------:R-:W-:-:S04]  /*0770*/  IMAD.MOV R3, RZ, RZ, -R20 ;  /* 0x000000ffff037224 */ /* 0x000fc800078e0a14 */
[----:B------:R-:W-:-:S05]  /*0780*/  IMAD R3, R3, UR4, R14 ;  /* 0x0000000403037c24 */ /* 0x000fca000f8e020e */
[----:B------:R-:W-:-:S13]  /*0790*/  ISETP.GE.U32.AND P0, PT, R3, UR4, PT ;  /* 0x0000000403007c0c */ /* 0x000fda000bf06070 */
[----:B------:R-:W-:Y:S01]  /*07a0*/  @P0 IADD3 R3, PT, PT, R3, -UR4, RZ ;  /* 0x8000000403030c10 */ /* 0x000fe2000fffe0ff */
[----:B------:R-:W-:-:S03]  /*07b0*/  @P0 VIADD R20, R20, 0x1 ;  /* 0x0000000114140836 */ /* 0x000fc60000000000 */
[----:B------:R-:W-:-:S13]  /*07c0*/  ISETP.GE.U32.AND P1, PT, R3, UR4, PT ;  /* 0x0000000403007c0c */ /* 0x000fda000bf26070 */
[----:B------:R-:W-:Y:S02]  /*07d0*/  @P1 IADD3 R20, PT, PT, R20, 0x1, RZ ;  /* 0x0000000114141810 */ /* 0x000fe40007ffe0ff */
[----:B------:R-:W-:-:S04]  /*07e0*/  @!P2 LOP3.LUT R20, RZ, UR4, RZ, 0x33, !PT ;  /* 0x00000004ff14ac12 */ /* 0x000fc8000f8e33ff */
[----:B------:R-:W-:-:S05]  /*07f0*/  IADD3 R15, PT, PT, -R20, RZ, RZ ;  /* 0x000000ff140f7210 */ /* 0x000fca0007ffe1ff */
[----:B------:R-:W-:Y:S01]  /*0800*/  IMAD R15, R15, UR4, R14 ;  /* 0x000000040f0f7c24 */ /* 0x000fe2000f8e020e */
[----:B------:R-:W-:Y:S05]  /*0810*/  BRA `(.L_x_12) ;  /* 0x0000000000247947 */ /* 0x000fea0003800000 */
.L_x_11:
[----:B------:R-:W0:Y:S01]  /*0820*/  LDCU UR4, c[0x0][0x388] ;  /* 0x00007100ff0477ac */ /* 0x000e220008000800 */
[----:B------:R-:W-:Y:S01]  /*0830*/  IMAD.U32 R7, RZ, RZ, UR6 ;  /* 0x00000006ff077e24 */ /* 0x000fe2000f8e00ff */
[----:B------:R-:W-:Y:S02]  /*0840*/  MOV R6, 0x870 ;  /* 0x0000087000067802 */ /* 0x000fe40000000f00 */
[----:B0-----:R-:W-:Y:S02]  /*0850*/  MOV R8, UR4 ;  /* 0x0000000400087c02 */ /* 0x001fe40008000f00 */
[----:B------:R-:W-:Y:S05]  /*0860*/  CALL.REL.NOINC `($__internal_0_$__cuda_sm20_div_s64) ;  /* 0x0000005400d47944 */ /* 0x000fea0003c00000 */
[----:B------:R-:W0:Y:S01]  /*0870*/  LDCU UR4, c[0x0][0x388] ;  /* 0x00007100ff0477ac */ /* 0x000e220008000800 */
[----:B------:R-:W-:Y:S02]  /*0880*/  IADD3 R15, PT, PT, -R17, RZ, RZ ;  /* 0x000000ff110f7210 */ /* 0x000fe40007ffe1ff */
[----:B------:R-:W-:-:S03]  /*0890*/  MOV R20, R17 ;  /* 0x0000001100147202 */ /* 0x000fc60000000f00 */
[----:B0-----:R-:W-:Y:S02]  /*08a0*/  IMAD R15, R15, UR4, R14 ;  /* 0x000000040f0f7c24 */ /* 0x001fe4000f8e020e */
.L_x_12:
[----:B------:R-:W-:Y:S05]  /*08b0*/  BSYNC.RECONVERGENT B0 ;  /* 0x0000000000007941 */ /* 0x000fea0003800200 */
.L_x_10:
[----:B------:R-:W-:Y:S01]  /*08c0*/  IADD3 R18, P0, PT, R18, 0x1, RZ ;  /* 0x0000000112127810 */ /* 0x000fe20007f1e0ff */
[----:B------:R-:W-:Y:S04]  /*08d0*/  BSSY.RECONVERGENT B0, `(.L_x_13) ;  /* 0x000002a000007945 */ /* 0x000fe80003800200 */
[----:B------:R-:W-:-:S05]  /*08e0*/  IMAD.X R19, RZ, RZ, R19, P0 ;  /* 0x000000ffff137224 */ /* 0x000fca00000e0613 */
[----:B------:R-:W-:-:S04]  /*08f0*/  LOP3.LUT R0, R19, UR5, RZ, 0xfc, !PT ;  /* 0x0000000513007c12 */ /* 0x000fc8000f8efcff */
[----:B------:R-:W-:-:S13]  /*0900*/  ISETP.NE.U32.AND P0, PT, R0, RZ, PT ;  /* 0x000000ff0000720c */ /* 0x000fda0003f05070 */
        /* <DEDUP_REMOVED lines=23> */
.L_x_14:
[----:B------:R-:W-:Y:S01]  /*0a80*/  MOV R9, UR9 ;  /* 0x0000000900097c02 */ /* 0x000fe20008000f00 */
[----:B------:R-:W-:Y:S01]  /*0a90*/  IMAD.U32 R8, RZ, RZ, UR8 ;  /* 0x00000008ff087e24 */ /* 0x000fe2000f8e00ff */
[----:B------:R-:W-:Y:S01]  /*0aa0*/  MOV R9, R19 ;  /* 0x0000001300097202 */ /* 0x000fe20000000f00 */
[----:B------:R-:W-:Y:S01]  /*0ab0*/  IMAD.MOV.U32 R14, RZ, RZ, R18 ;  /* 0x000000ffff0e7224 */ /* 0x000fe200078e0012 */
[----:B------:R-:W-:Y:S01]  /*0ac0*/  MOV R6, 0xaf0 ;  /* 0x00000af000067802 */ /* 0x000fe20000000f00 */
[----:B------:R-:W-:Y:S02]  /*0ad0*/  IMAD.U32 R7, RZ, RZ, UR5 ;  /* 0x00000005ff077e24 */ /* 0x000fe4000f8e00ff */
[----:B------:R-:W-:Y:S05]  /*0ae0*/  CALL.REL.NOINC `($__internal_0_$__cuda_sm20_div_s64) ;  /* 0x0000005400347944 */ /* 0x000fea0003c00000 */
[----:B------:R-:W-:-:S04]  /*0af0*/  IADD3 R3, P0, PT, RZ, -R17, RZ ;  /* 0x80000011ff037210 */ /* 0x000fc80007f1e0ff */
[----:B------:R-:W-:Y:S01]  /*0b00*/  IADD3.X R0, PT, PT, RZ, ~R2, RZ, P0, !PT ;  /* 0x80000002ff007210 */ /* 0x000fe200007fe4ff */
[----:B------:R-:W-:Y:S01]  /*0b10*/  IMAD.WIDE.U32 R4, R3, UR8, R18 ;  /* 0x0000000803047c25 */ /* 0x000fe2000f8e0012 */
[----:B------:R-:W-:-:S03]  /*0b20*/  MOV R19, R17 ;  /* 0x0000001100137202 */ /* 0x000fc60000000f00 */
[----:B------:R-:W-:Y:S01]  /*0b30*/  IMAD R0, R0, UR8, RZ ;  /* 0x0000000800007c24 */ /* 0x000fe2000f8e02ff */
[----:B------:R-:W-:-:S03]  /*0b40*/  MOV R16, R4 ;  /* 0x0000000400107202 */ /* 0x000fc60000000f00 */
[----:B------:R-:W-:-:S05]  /*0b50*/  IMAD R3, R3, UR5, R0 ;  /* 0x0000000503037c24 */ /* 0x000fca000f8e0200 */
[----:B------:R-:W-:Y:S02]  /*0b60*/  IADD3 R9, PT, PT, R3, R5, RZ ;  /* 0x0000000503097210 */ /* 0x000fe40007ffe0ff */
.L_x_15:
[----:B------:R-:W-:Y:S05]  /*0b70*/  BSYNC.RECONVERGENT B0 ;  /* 0x0000000000007941 */ /* 0x000fea0003800200 */
.L_x_13:
[----:B------:R-:W-:Y:S01]  /*0b80*/  LOP3.LUT R0, R9, UR11, RZ, 0xfc, !PT ;  /* 0x0000000b09007c12 */ /* 0x000fe2000f8efcff */
[----:B------:R-:W-:Y:S03]  /*0b90*/  BSSY.RECONVERGENT B0, `(.L_x_16) ;  /* 0x000002a000007945 */ /* 0x000fe60003800200 */
[----:B------:R-:W-:-:S13]  /*0ba0*/  ISETP.NE.U32.AND P0, PT, R0, RZ, PT ;  /* 0x000000ff0000720c */ /* 0x000fda0003f05070 */
        /* <DEDUP_REMOVED lines=23> */
.L_x_17:
[----:B------:R-:W-:Y:S01]  /*0d20*/  IMAD.U32 R2, RZ, RZ, UR10 ;  /* 0x0000000aff027e24 */ /* 0x000fe2000f8e00ff */
[----:B------:R-:W-:Y:S01]  /*0d30*/  MOV R6, UR10 ;  /* 0x0000000a00067c02 */ /* 0x000fe20008000f00 */
[----:B------:R-:W-:Y:S01]  /*0d40*/  IMAD.U32 R3, RZ, RZ, UR11 ;  /* 0x0000000bff037e24 */ /* 0x000fe2000f8e00ff */
[----:B------:R-:W-:Y:S01]  /*0d50*/  MOV R14, R16 ;  /* 0x00000010000e7202 */ /* 0x000fe20000000f00 */
[----:B------:R-:W-:Y:S01]  /*0d60*/  IMAD.U32 R7, RZ, RZ, UR11 ;  /* 0x0000000bff077e24 */ /* 0x000fe2000f8e00ff */
[----:B------:R-:W-:Y:S02]  /*0d70*/  MOV R8, R2 ;  /* 0x0000000200087202 */ /* 0x000fe40000000f00 */
[----:B------:R-:W-:Y:S02]  /*0d80*/  MOV R6, 0xda0 ;  /* 0x00000da000067802 */ /* 0x000fe40000000f00 */
[----:B------:R-:W-:Y:S05]  /*0d90*/  CALL.REL.NOINC `($__internal_0_$__cuda_sm20_div_s64) ;  /* 0x0000005000887944 */ /* 0x000fea0003c00000 */
[-C--:B------:R-:W-:Y:S02]  /*0da0*/  IADD3 R0, P0, PT, RZ, -R17.reuse, RZ ;  /* 0x80000011ff007210 */ /* 0x080fe40007f1e0ff */
[----:B------:R-:W-:Y:S02]  /*0db0*/  MOV R8, R16 ;  /* 0x0000001000087202 */ /* 0x000fe40000000f00 */
[----:B------:R-:W-:Y:S02]  /*0dc0*/  IADD3.X R3, PT, PT, RZ, ~R2, RZ, P0, !PT ;  /* 0x80000002ff037210 */ /* 0x000fe400007fe4ff */
[----:B------:R-:W-:Y:S01]  /*0dd0*/  MOV R18, R17 ;  /* 0x0000001100127202 */ /* 0x000fe20000000f00 */
[----:B------:R-:W-:-:S04]  /*0de0*/  IMAD.WIDE.U32 R4, R0, UR10, R8 ;  /* 0x0000000a00047c25 */ /* 0x000fc8000f8e0008 */
[----:B------:R-:W-:Y:S01]  /*0df0*/  IMAD R3, R3, UR10, RZ ;  /* 0x0000000a03037c24 */ /* 0x000fe2000f8e02ff */
[----:B------:R-:W-:-:S03]  /*0e00*/  MOV R16, R4 ;  /* 0x0000000400107202 */ /* 0x000fc60000000f00 */
[----:B------:R-:W-:-:S05]  /*0e10*/  IMAD R3, R0, UR11, R3 ;  /* 0x0000000b00037c24 */ /* 0x000fca000f8e0203 */
[----:B------:R-:W-:Y:S02]  /*0e20*/  IADD3 R9, PT, PT, R3, R5, RZ ;  /* 0x0000000503097210 */ /* 0x000fe40007ffe0ff */
.L_x_18:
[----:B------:R-:W-:Y:S05]  /*0e30*/  BSYNC.RECONVERGENT B0 ;  /* 0x0000000000007941 */ /* 0x000fea0003800200 */
.L_x_16:
        /* <DEDUP_REMOVED lines=26> */
.L_x_20:
[----:B------:R-:W0:Y:S01]  /*0fe0*/  LDCU UR4, c[0x0][0x388] ;  /* 0x00007100ff0477ac */ /* 0x000e220008000800 */
[----:B------:R-:W-:Y:S01]  /*0ff0*/  IMAD.MOV.U32 R14, RZ, RZ, R16 ;  /* 0x000000ffff0e7224 */ /* 0x000fe200078e0010 */
[----:B------:R-:W-:Y:S02]  /*1000*/  MOV R7, UR6 ;  /* 0x0000000600077c02 */ /* 0x000fe40008000f00 */
[----:B------:R-:W-:Y:S01]  /*1010*/  MOV R6, 0x1040 ;  /* 0x0000104000067802 */ /* 0x000fe20000000f00 */
[----:B0-----:R-:W-:Y:S02]  /*1020*/  IMAD.U32 R8, RZ, RZ, UR4 ;  /* 0x00000004ff087e24 */ /* 0x001fe4000f8e00ff */
[----:B------:R-:W-:Y:S05]  /*1030*/  CALL.REL.NOINC `($__internal_0_$__cuda_sm20_div_s64) ;  /* 0x0000004c00e07944 */ /* 0x000fea0003c00000 */
[----:B------:R-:W0:Y:S01]  /*1040*/  LDCU UR4, c[0x0][0x388] ;  /* 0x00007100ff0477ac */ /* 0x000e220008000800 */
[----:B------:R-:W-:-:S05]  /*1050*/  IADD3 R3, PT, PT, -R17, RZ, RZ ;  /* 0x000000ff11037210 */ /* 0x000fca0007ffe1ff */
[----:B0-----:R-:W-:Y:S02]  /*1060*/  IMAD R16, R3, UR4, R16 ;  /* 0x0000000403107c24 */ /* 0x001fe4000f8e0210 */
.L_x_21:
[----:B------:R-:W-:Y:S05]  /*1070*/  BSYNC.RECONVERGENT B0 ;  /* 0x0000000000007941 */ /* 0x000fea0003800200 */
.L_x_19:
[----:B------:R-:W0:Y:S01]  /*1080*/  LDC.64 R2, c[0x0][0x398] ;  /* 0x0000e600ff027b82 */ /* 0x000e220000000a00 */
[----:B------:R-:W0:Y:S01]  /*1090*/  LDCU UR4, c[0x0][0x3a0] ;  /* 0x00007400ff0477ac */ /* 0x000e220008000800 */
[----:B------:R-:W-:Y:S01]  /*10a0*/  IMAD.MOV.U32 R8, RZ, RZ, RZ ;  /* 0x000000ffff087224 */ /* 0x000fe200078e00ff */
[----:B------:R-:W-:Y:S02]  /*10b0*/  CS2R R6, SRZ ;  /* 0x0000000000067805 */ /* 0x000fe4000001ff00 */
[----:B------:R-:W-:Y:S01]  /*10c0*/  CS2R R4, SRZ ;  /* 0x0000000000047805 */ /* 0x000fe2000001ff00 */
[----:B------:R-:W1:Y:S02]  /*10d0*/  LDCU.64 UR16, c[0x0][0x358] ;  /* 0x00006b00ff1077ac */ /* 0x000e640008000a00 */
[----:B------:R-:W2:Y:S01]  /*10e0*/  LDC R0, c[0x0][0x3cc] ;  /* 0x0000f300ff007b82 */ /* 0x000ea20000000800 */
[----:B0-----:R-:W-:-:S04]  /*10f0*/  VIMNMX3 R2, R3, UR4, R2, PT ;  /* 0x0000000403027c0f */ /* 0x001fc8000b800102 */
[----:B------:R-:W-:Y:S02]  /*1100*/  ISETP.GE.AND P0, PT, R2, 0x1, PT ;  /* 0x000000010200780c */ /* 0x000fe40003f06270 */
[----:B------:R-:W-:Y:S02]  /*1110*/  CS2R R2, SRZ ;  /* 0x0000000000027805 */ /* 0x000fe4000001ff00 */
[----:B--2---:R-:W-:Y:S01]  /*1120*/  ISETP.LT.OR P0, PT, R0, 0x1, !P0 ;  /* 0x000000010000780c */ /* 0x004fe20004701670 */
[----:B------:R-:W-:-:S12]  /*1130*/  IMAD.MOV.U32 R0, RZ, RZ, RZ ;  /* 0x000000ffff007224 */ /* 0x000fd800078e00ff */
[----:B-1----:R-:W-:Y:S05]  /*1140*/  @P0 BRA `(.L_x_22) ;  /* 0x00000030005c0947 */ /* 0x002fea0003800000 */
[----:B------:R-:W0:Y:S02]  /*1150*/  LDCU UR4, c[0x0][0x3bc] ;  /* 0x00007780ff0477ac */ /* 0x000e240008000800 */
[----:B0-----:R-:W-:-:S09]  /*1160*/  UISETP.NE.AND UP0, UPT, UR4, 0x1, UPT ;  /* 0x000000010400788c */ /* 0x001fd2000bf05270 */
[----:B------:R-:W-:Y:S05]  /*1170*/  BRA.U !UP0, `(.L_x_23) ;  /* 0x0000001908147547 */ /* 0x000fea000b800000 */
[----:B------:R-:W0:Y:S01]  /*1180*/  LDCU UR4, c[0x0][0x3f4] ;  /* 0x00007e80ff0477ac */ /* 0x000e220008000800 */
[C---:B------:R-:W-:Y:S01]  /*1190*/  VIADD R3, R23.reuse, 0x1 ;  /* 0x0000000117037836 */ /* 0x040fe20000000000 */
[----:B------:R-:W-:Y:S01]  /*11a0*/  CS2R R6, SRZ ;  /* 0x0000000000067805 */ /* 0x000fe2000001ff00 */
[C---:B------:R-:W-:Y:S01]  /*11b0*/  VIADD R2, R23.reuse, 0x2 ;  /* 0x0000000217027836 */ /* 0x040fe20000000000 */
[----:B------:R-:W1:Y:S01]  /*11c0*/  LDCU UR5, c[0x0][0x38c] ;  /* 0x00007180ff0577ac */ /* 0x000e620008000800 */
[----:B------:R-:W-:Y:S01]  /*11d0*/  VIADD R0, R23, 0x3 ;  /* 0x0000000317007836 */ /* 0x000fe20000000000 */
[----:B------:R-:W-:Y:S01]  /*11e0*/  CS2R R4, SRZ ;  /* 0x0000000000047805 */ /* 0x000fe2000001ff00 */
[----:B------:R-:W-:Y:S01]  /*11f0*/  IMAD.MOV.U32 R8, RZ, RZ, RZ ;  /* 0x000000ffff087224 */ /* 0x000fe200078e00ff */
[----:B------:R-:W2:Y:S01]  /*1200*/  LDCU UR20, c[0x0][0x3dc] ;  /* 0x00007b80ff1477ac */ /* 0x000ea20008000800 */
[----:B------:R-:W3:Y:S01]  /*1210*/  LDCU UR19, c[0x0][0x3d4] ;  /* 0x00007a80ff1377ac */ /* 0x000ee20008000800 */
[----:B------:R-:W-:Y:S01]  /*1220*/  UMOV UR24, URZ ;  /* 0x000000ff00187c82 */ /* 0x000fe20008000000 */
[----:B0-----:R-:W-:-:S02]  /*1230*/  IMAD R37, R22, UR4, RZ ;  /* 0x0000000416257c24 */ /* 0x001fc4000f8e02ff */
[----:B------:R-:W-:Y:S01]  /*1240*/  IMAD R35, R19, UR4, RZ ;  /* 0x0000000413237c24 */ /* 0x000fe2000f8e02ff */
[----:B-1----:R-:W-:Y:S02]  /*1250*/  ISETP.GE.AND P2, PT, R3, UR5, PT ;  /* 0x0000000503007c0c */ /* 0x002fe4000bf46270 */
[----:B------:R-:W-:Y:S02]  /*1260*/  ISETP.GE.AND P1, PT, R2, UR5, PT ;  /* 0x0000000502007c0c */ /* 0x000fe4000bf26270 */
[----:B------:R-:W-:Y:S02]  /*1270*/  CS2R R2, SRZ ;  /* 0x0000000000027805 */ /* 0x000fe4000001ff00 */
[----:B------:R-:W-:Y:S01]  /*1280*/  ISETP.GE.AND P0, PT, R0, UR5, PT ;  /* 0x0000000500007c0c */ /* 0x000fe2000bf06270 */
[----:B------:R-:W-:Y:S01]  /*1290*/  IMAD.MOV.U32 R0, RZ, RZ, RZ ;  /* 0x000000ffff007224 */ /* 0x000fe200078e00ff */
[----:B------:R-:W-:Y:S02]  /*12a0*/  P2R R41, PR, RZ, 0x4 ;  /* 0x00000004ff297803 */ /* 0x000fe40000000000 */
[----:B------:R-:W-:-:S02]  /*12b0*/  P2R R40, PR, RZ, 0x2 ;  /* 0x00000002ff287803 */ /* 0x000fc40000000000 */
[----:B------:R-:W-:Y:S02]  /*12c0*/  P2R R39, PR, RZ, 0x1 ;  /* 0x00000001ff277803 */ /* 0x000fe40000000000 */
[----:B------:R-:W-:Y:S02]  /*12d0*/  SHF.R.S32.HI R36, RZ, 0x1f, R37 ;  /* 0x0000001fff247819 */ /* 0x000fe40000011425 */
[----:B--23--:R-:W-:-:S07]  /*12e0*/  SHF.R.S32.HI R34, RZ, 0x1f, R35 ;  /* 0x0000001fff227819 */ /* 0x00cfce0000011423 */
.L_x_31:
[----:B------:R-:W-:Y:S01]  /*12f0*/  UIADD3 UR4, UPT, UPT, -UR24, URZ, URZ ;  /* 0x000000ff18047290 */ /* 0x000fe2000fffe1ff */
[----:B------:R-:W0:Y:S03]  /*1300*/  LDCU UR18, c[0x0][0x3b4] ;  /* 0x00007680ff1277ac */ /* 0x000e260008000800 */
[----:B------:R-:W-:Y:S01]  /*1310*/  UIMAD UR4, UR4, UR20, UR19 ;  /* 0x00000014040472a4 */ /* 0x000fe2000f8e0213 */
[----:B------:R-:W1:Y:S05]  /*1320*/  LDCU UR15, c[0x0][0x3a4] ;  /* 0x00007480ff0f77ac */ /* 0x000e6a0008000800 */
[----:B------:R-:W-:Y:S01]  /*1330*/  IADD3 R33, PT, PT, R21, UR4, RZ ;  /* 0x0000000415217c10 */ /* 0x000fe2000fffe0ff */
[----:B------:R-:W-:Y:S01]  /*1340*/  UMOV UR21, URZ ;  /* 0x000000ff00157c82 */ /* 0x000fe20008000000 */
[----:B------:R-:W-:-:S07]  /*1350*/  IADD3 R32, PT, PT, R18, UR4, RZ ;  /* 0x0000000412207c10 */ /* 0x000fce000fffe0ff */
.L_x_30:
[----:B------:R-:W2:Y:S01]  /*1360*/  LDC R28, c[0x0][0x408] ;  /* 0x00010200ff1c7b82 */ /* 0x000ea20000000800 */
[----:B------:R-:W-:Y:S01]  /*1370*/  UIADD3 UR22, UPT, UPT, -UR21, URZ, URZ ;  /* 0x000000ff15167290 */ /* 0x000fe2000fffe1ff */
[----:B------:R-:W3:Y:S03]  /*1380*/  LDCU UR14, c[0x0][0x3b8] ;  /* 0x00007700ff0e77ac */ /* 0x000ee60008000800 */
[----:B01----:R-:W-:-:S03]  /*1390*/  UIMAD UR22, UR22, UR18, UR15 ;  /* 0x00000012161672a4 */ /* 0x003fc6000f8e020f */
[----:B------:R-:W0:Y:S01]  /*13a0*/  LDC R9, c[0x0][0x404] ;  /* 0x00010100ff097b82 */ /* 0x000e220000000800 */
[----:B------:R-:W1:Y:S02]  /*13b0*/  LDCU UR13, c[0x0][0x3a8] ;  /* 0x00007500ff0d77ac */ /* 0x000e640008000800 */
[----:B------:R-:W-:Y:S01]  /*13c0*/  VIADD R31, R20, UR22 ;  /* 0x00000016141f7c36 */ /* 0x000fe20008000000 */
[----:B------:R-:W4:Y:S01]  /*13d0*/  LDCU UR10, c[0x0][0x3a0] ;  /* 0x00007400ff0a77ac */ /* 0x000f220008000800 */
[----:B------:R-:W-:Y:S01]  /*13e0*/  VIADD R30, R17, UR22 ;  /* 0x00000016111e7c36 */ /* 0x000fe20008000000 */
[----:B------:R-:W0:Y:S01]  /*13f0*/  LDCU UR9, c[0x0][0x38c] ;  /* 0x00007180ff0977ac */ /* 0x000e220008000800 */
[----:B------:R-:W0:Y:S01]  /*1400*/  LDCU UR12, c[0x0][0x3d0] ;  /* 0x00007a00ff0c77ac */ /* 0x000e220008000800 */
[----:B--2---:R-:W-:Y:S01]  /*1410*/  IMAD R28, R28, UR24, RZ ;  /* 0x000000181c1c7c24 */ /* 0x004fe2000f8e02ff */
[----:B------:R-:W2:Y:S04]  /*1420*/  LDCU UR11, c[0x0][0x380] ;  /* 0x00007000ff0b77ac */ /* 0x000ea80008000800 */
[----:B------:R-:W-:Y:S01]  /*1430*/  IADD3 R10, P0, PT, R23, R28, RZ ;  /* 0x0000001c170a7210 */ /* 0x000fe20007f1e0ff */
[----:B------:R-:W1:Y:S01]  /*1440*/  LDCU UR8, c[0x0][0x398] ;  /* 0x00007300ff0877ac */ /* 0x000e620008000800 */
[----:B0-----:R-:W-:-:S02]  /*1450*/  IMAD R9, R9, UR21, RZ ;  /* 0x0000001509097c24 */ /* 0x001fc4000f8e02ff */
[----:B------:R-:W-:Y:S01]  /*1460*/  LEA.HI.X.SX32 R28, R28, RZ, 0x1, P0 ;  /* 0x000000ff1c1c7211 */ /* 0x000fe200000f0eff */
[----:B------:R-:W0:Y:S02]  /*1470*/  LDCU.64 UR6, c[0x0][0x390] ;  /* 0x00007200ff0677ac */ /* 0x000e240008000a00 */
[C---:B------:R-:W-:Y:S01]  /*1480*/  IADD3 R29, P0, PT, R9.reuse, R10, RZ ;  /* 0x0000000a091d7210 */ /* 0x040fe20007f1e0ff */
[----:B------:R-:W0:Y:S03]  /*1490*/  LDCU.64 UR4, c[0x0][0x3f8] ;  /* 0x00007f00ff0477ac */ /* 0x000e260008000a00 */
[----:B------:R-:W-:Y:S01]  /*14a0*/  LEA.HI.X.SX32 R28, R9, R28, 0x1, P0 ;  /* 0x0000001c091c7211 */ /* 0x000fe200000f0eff */
[----:B------:R-:W-:Y:S01]  /*14b0*/  UIADD3 UR21, UPT, UPT, UR21, 0x1, URZ ;  /* 0x0000000115157890 */ /* 0x000fe2000fffe0ff */
[----:B--234-:R-:W-:-:S11]  /*14c0*/  UMOV UR22, URZ ;  /* 0x000000ff00167c82 */ /* 0x01cfd60008000000 */
.L_x_29:
[----:B------:R-:W2:Y:S01]  /*14d0*/  LDC R24, c[0x0][0x400] ;  /* 0x00010000ff187b82 */ /* 0x000ea20000000800 */
[----:B------:R-:W-:Y:S01]  /*14e0*/  ISETP.GE.AND P0, PT, R33, RZ, PT ;  /* 0x000000ff2100720c */ /* 0x000fe20003f06270 */
[----:B------:R-:W-:Y:S01]  /*14f0*/  UIADD3 UR23, UPT, UPT, -UR22, URZ, URZ ;  /* 0x000000ff16177290 */ /* 0x000fe2000fffe1ff */
[----:B------:R-:W-:Y:S02]  /*1500*/  ISETP.GE.AND P1, PT, R23, UR9, PT ;  /* 0x0000000917007c0c */ /* 0x000fe4000bf26270 */
[----:B------:R-:W-:Y:S01]  /*1510*/  P2R R38, PR, RZ, 0x1 ;  /* 0x00000001ff267803 */ /* 0x000fe20000000000 */
[----:B-1----:R-:W-:Y:S01]  /*1520*/  UIMAD UR23, UR23, UR14, UR13 ;  /* 0x0000000e171772a4 */ /* 0x002fe2000f8e020d */
[----:B------:R-:W-:-:S05]  /*1530*/  P2R R9, PR, RZ, 0x2 ;  /* 0x00000002ff097803 */ /* 0x000fca0000000000 */
[----:B------:R-:W-:Y:S02]  /*1540*/  VIADD R27, R15, UR23 ;  /* 0x000000170f1b7c36 */ /* 0x000fe40008000000 */
[----:B------:R-:W-:Y:S01]  /*1550*/  VIADD R26, R16, UR23 ;  /* 0x00000017101a7c36 */ /* 0x000fe20008000000 */
[----:B------:R-:W-:Y:S01]  /*1560*/  UMOV UR23, URZ ;  /* 0x000000ff00177c82 */ /* 0x000fe20008000000 */
[----:B--2---:R-:W-:Y:S01]  /*1570*/  IMAD R24, R24, UR22, RZ ;  /* 0x0000001618187c24 */ /* 0x004fe2000f8e02ff */
[----:B------:R-:W-:-:S04]  /*1580*/  UIADD3 UR22, UPT, UPT, UR22, 0x1, URZ ;  /* 0x0000000116167890 */ /* 0x000fc8000fffe0ff */
[----:B------:R-:W-:-:S04]  /*1590*/  IADD3 R25, P0, PT, R24, R29, RZ ;  /* 0x0000001d18197210 */ /* 0x000fc80007f1e0ff */
[----:B------:R-:W-:-:S09]  /*15a0*/  LEA.HI.X.SX32 R24, R24, R28, 0x1, P0 ;  /* 0x0000001c18187211 */ /* 0x000fd200000f0eff */
.L_x_28:
[----:B------:R-:W-:Y:S01]  /*15b0*/  HFMA2 R9, -RZ, RZ, 0, 0 ;  /* 0x00000000ff097431 */ /* 0x000fe200000001ff */
[----:B------:R-:W-:Y:S01]  /*15c0*/  ISETP.NE.AND P0, PT, R38, RZ, PT ;  /* 0x000000ff2600720c */ /* 0x000fe20003f05270 */
[----:B------:R-:W-:Y:S11]  /*15d0*/  BSSY.RECONVERGENT B0, `(.L_x_24) ;  /* 0x000008a000007945 */ /* 0x000ff60003800200 */
[----:B------:R-:W-:Y:S01]  /*15e0*/  @!UPT UIADD3 URZ, UPT, UPT, URZ, URZ, URZ ;  /* 0x000000fffffff290 */ /* 0x000fe2000fffe0ff */
[----:B------:R-:W-:Y:S05]  /*15f0*/  @!P0 BRA `(.L_x_25) ;  /* 0x00000008001c8947 */ /* 0x000fea0003800000 */
[----:B------:R-:W1:Y:S01]  /*1600*/  LDC R14, c[0x0][0x3d8] ;  /* 0x0000f600ff0e7b82 */ /* 0x000e620000000800 */
[----:B------:R-:W-:Y:S02]  /*1610*/  IABS R51, R33 ;  /* 0x0000002100337213 */ /* 0x000fe40000000000 */
[-C--:B-1----:R-:W-:Y:S02]  /*1620*/  IABS R42, R14.reuse ;  /* 0x0000000e002a7213 */ /* 0x082fe40000000000 */
[----:B------:R-:W-:Y:S02]  /*1630*/  ISETP.NE.AND P6, PT, R14, RZ, PT ;  /* 0x000000ff0e00720c */ /* 0x000fe40003fc5270 */
[----:B------:R-:W1:Y:S01]  /*1640*/  I2F.RP R11, R42 ;  /* 0x0000002a000b7306 */ /* 0x000e620000209400 */
[----:B------:R-:W-:Y:S09]  /*1650*/  LOP3.LUT R50, RZ, R14, RZ, 0x33, !PT ;  /* 0x0000000eff327212 */ /* 0x000ff200078e33ff */
[----:B-1----:R-:W1:Y:S02]  /*1660*/  MUFU.RCP R10, R11 ;  /* 0x0000000b000a7308 */ /* 0x002e640000001000 */
[----:B-1----:R-:W-:Y:S08]  /*1670*/  VIADD R12, R10, 0xffffffe ;  /* 0x0ffffffe0a0c7836 */ /* 0x002ff00000000000 */
[----:B------:R-:W1:Y:S02]  /*1680*/  F2I.FTZ.U32.TRUNC.NTZ R13, R12 ;  /* 0x0000000c000d7305 */ /* 0x000e64000021f000 */
[--C-:B-1----:R-:W-:Y:S02]  /*1690*/  IMAD.MOV R10, RZ, RZ, -R13.reuse ;  /* 0x000000ffff0a7224 */ /* 0x102fe400078e0a0d */
[----:B------:R-:W-:Y:S02]  /*16a0*/  IMAD.MOV.U32 R12, RZ, RZ, RZ ;  /* 0x000000ffff0c7224 */ /* 0x000fe400078e00ff */
[----:B------:R-:W-:Y:S04]  /*16b0*/  IMAD R10, R10, R42, RZ ;  /* 0x0000002a0a0a7224 */ /* 0x000fe800078e02ff */
[----:B------:R-:W-:Y:S06]  /*16c0*/  IMAD.HI.U32 R13, R13, R10, R12 ;  /* 0x0000000a0d0d7227 */ /* 0x000fec00078e000c */
[----:B------:R-:W-:Y:S04]  /*16d0*/  IMAD.HI.U32 R52, R13, R51, RZ ;  /* 0x000000330d347227 */ /* 0x000fe800078e00ff */
[----:B------:R-:W-:Y:S04]  /*16e0*/  IMAD.MOV R10, RZ, RZ, -R52 ;  /* 0x000000ffff0a7224 */ /* 0x000fe800078e0a34 */
[C---:B------:R-:W-:Y:S05]  /*16f0*/  IMAD R51, R42.reuse, R10, R51 ;  /* 0x0000000a2a337224 */ /* 0x040fea00078e0233 */
[C---:B------:R-:W-:Y:S11]  /*1700*/  ISETP.GT.U32.AND P3, PT, R42.reuse, R51, PT ;  /* 0x000000332a00720c */ /* 0x040ff60003f64070 */
[----:B------:R-:W-:Y:S02]  /*1710*/  @!UPT UIADD3 URZ, UPT, UPT, URZ, URZ, URZ ;  /* 0x000000fffffff290 */ /* 0x000fe4000fffe0ff */
[--C-:B------:R-:W-:Y:S04]  /*1720*/  @!P3 IMAD.IADD R51, R51, 0x1, -R42.reuse ;  /* 0x000000013333b824 */ /* 0x100fe800078e0a2a */
[----:B------:R-:W-:Y:S01]  /*1730*/  IMAD.IADD R10, R51, 0x1, -R42 ;  /* 0x00000001330a7824 */ /* 0x000fe200078e0a2a */
[-C--:B------:R-:W-:Y:S04]  /*1740*/  ISETP.GT.U32.AND P0, PT, R42, R51.reuse, PT ;  /* 0x000000332a00720c */ /* 0x080fe80003f04070 */
[----:B------:R-:W-:Y:S02]  /*1750*/  SEL R11, R10, R51, !P0 ;  /* 0x000000330a0b7207 */ /* 0x000fe40004000000 */
[----:B------:R-:W-:Y:S11]  /*1760*/  ISETP.GE.AND P0, PT, R33, RZ, PT ;  /* 0x000000ff2100720c */ /* 0x000ff60003f06270 */
[----:B------:R-:W-:Y:S02]  /*1770*/  @!UPT UIADD3 URZ, UPT, UPT, URZ, URZ, URZ ;  /* 0x000000fffffff290 */ /* 0x000fe4000fffe0ff */
[----:B------:R-:W-:Y:S01]  /*1780*/  @!P0 IMAD.MOV R11, RZ, RZ, -R11 ;  /* 0x000000ffff0b8224 */ /* 0x000fe200078e0a0b */
[----:B------:R-:W-:Y:S04]  /*1790*/  ISETP.GE.AND P0, PT, R31, RZ, PT ;  /* 0x000000ff1f00720c */ /* 0x000fe80003f06270 */
[----:B------:R-:W-:Y:S04]  /*17a0*/  SEL R10, R50, R11, !P6 ;  /* 0x0000000b320a7207 */ /* 0x000fe80007000000 */
[----:B------:R-:W-:Y:S11]  /*17b0*/  ISETP.NE.OR P0, PT, R10, RZ, !P0 ;  /* 0x000000ff0a00720c */ /* 0x000ff60004705670 */
[----:B------:R-:W-:Y:S02]  /*17c0*/  @!UPT UIADD3 URZ, UPT, UPT, URZ, URZ, URZ ;  /* 0x000000fffffff290 */ /* 0x000fe4000fffe0ff */
[----:B------:R-:W-:Y:S05]  /*17d0*/  @P0 BRA `(.L_x_25) ;  /* 0x0000000400a40947 */ /* 0x000fea0003800000 */
[----:B------:R-:W1:Y:S01]  /*17e0*/  LDC R12, c[0x0][0x3ac] ;  /* 0x0000eb00ff0c7b82 */ /* 0x000e620000000800 */
[----:B------:R-:W-:Y:S02]  /*17f0*/  IABS R48, R31 ;  /* 0x0000001f00307213 */ /* 0x000fe40000000000 */
[-C--:B-1----:R-:W-:Y:S02]  /*1800*/  IABS R13, R12.reuse ;  /* 0x0000000c000d7213 */ /* 0x082fe40000000000 */
[----:B------:R-:W-:Y:S02]  /*1810*/  LOP3.LUT R47, RZ, R12, RZ, 0x33, !PT ;  /* 0x0000000cff2f7212 */ /* 0x000fe400078e33ff */
[----:B------:R-:W1:Y:S01]  /*1820*/  I2F.RP R11, R13 ;  /* 0x0000000d000b7306 */ /* 0x000e620000209400 */
[----:B------:R-:W-:Y:S09]  /*1830*/  ISETP.NE.AND P5, PT, R12, RZ, PT ;  /* 0x000000ff0c00720c */ /* 0x000ff20003fa5270 */
        /* <DEDUP_REMOVED lines=27> */
[----:B------:R-:W-:Y:S02]  /*19f0*/  ISETP.NE.AND P4, PT, R10, RZ, PT ;  /* 0x000000ff0a00720c */ /* 0x000fe40003f85270 */
[----:B------:R-:W1:Y:S10]  /*1a00*/  I2F.RP R53, R11 ;  /* 0x0000000b00357306 */ /* 0x000e740000209400 */
[----:B-1----:R-:W1:Y:S02]  /*1a10*/  MUFU.RCP R43, R53 ;  /* 0x00000035002b7308 */ /* 0x002e640000001000 */
[----:B-1----:R-:W-:Y:S08]  /*1a20*/  VIADD R44, R43, 0xffffffe ;  /* 0x0ffffffe2b2c7836 */ /* 0x002ff00000000000 */
[----:B------:R-:W1:Y:S02]  /*1a30*/  F2I.FTZ.U32.TRUNC.NTZ R45, R44 ;  /* 0x0000002c002d7305 */ /* 0x000e64000021f000 */
[--C-:B-1----:R-:W-:Y:S02]  /*1a40*/  IMAD.MOV R43, RZ, RZ, -R45.reuse ;  /* 0x000000ffff2b7224 */ /* 0x102fe400078e0a2d */
[----:B------:R-:W-:Y:S02]  /*1a50*/  IMAD.MOV.U32 R44, RZ, RZ, RZ ;  /* 0x000000ffff2c7224 */ /* 0x000fe400078e00ff */
[----:B------:R-:W-:Y:S04]  /*1a60*/  IMAD R43, R43, R11, RZ ;  /* 0x0000000b2b2b7224 */ /* 0x000fe800078e02ff */
[----:B------:R-:W-:Y:S01]  /*1a70*/  IMAD.HI.U32 R45, R45, R43, R44 ;  /* 0x0000002b2d2d7227 */ /* 0x000fe200078e002c */
[----:B------:R-:W-:Y:S05]  /*1a80*/  LOP3.LUT R44, RZ, R10, RZ, 0x33, !PT ;  /* 0x0000000aff2c7212 */ /* 0x000fea00078e33ff */
[----:B------:R-:W-:Y:S05]  /*1a90*/  IMAD.HI.U32 R45, R45, R46, RZ ;  /* 0x0000002e2d2d7227 */ /* 0x000fea00078e00ff */
[----:B------:R-:W-:Y:S05]  /*1aa0*/  IADD3 R43, PT, PT, -R45, RZ, RZ ;  /* 0x000000ff2d2b7210 */ /* 0x000fea0007ffe1ff */
        /* <DEDUP_REMOVED lines=9> */
[----:B------:R-:W-:Y:S04]  /*1b40*/  @!P0 IADD3 R43, PT, PT, -R43, RZ, RZ ;  /* 0x000000ff2b2b8210 */ /* 0x000fe80007ffe1ff */
[----:B------:R-:W-:Y:S04]  /*1b50*/  SEL R43, R44, R43, !P4 ;  /* 0x0000002b2c2b7207 */ /* 0x000fe80006000000 */
[----:B------:R-:W-:Y:S11]  /*1b60*/  ISETP.NE.AND P0, PT, R43, RZ, PT ;  /* 0x000000ff2b00720c */ /* 0x000ff60003f05270 */
[----:B------:R-:W-:Y:S02]  /*1b70*/  @!UPT UIADD3 URZ, UPT, UPT, URZ, URZ, URZ ;  /* 0x000000fffffff290 */ /* 0x000fe4000fffe0ff */
[----:B------:R-:W-:Y:S05]  /*1b80*/  @P0 BRA `(.L_x_25) ;  /* 0x0000000000b80947 */ /* 0x000fea0003800000 */
[----:B------:R-:W-:Y:S01]  /*1b90*/  ISETP.GE.U32.AND P0, PT, R48, R13, PT ;  /* 0x0000000d3000720c */ /* 0x000fe20003f06070 */
[----:B------:R-:W-:Y:S01]  /*1ba0*/  @!P2 VIADD R49, R49, 0x1 ;  /* 0x000000013131a836 */ /* 0x000fe20000000000 */
[----:B------:R-:W-:Y:S01]  /*1bb0*/  LOP3.LUT R12, R31, R12, RZ, 0x3c, !PT ;  /* 0x0000000c1f0c7212 */ /* 0x000fe200078e3cff */
[----:B------:R-:W-:Y:S01]  /*1bc0*/  @!P3 VIADD R52, R52, 0x1 ;  /* 0x000000013434b836 */ /* 0x000fe20000000000 */
[----:B------:R-:W-:Y:S01]  /*1bd0*/  LOP3.LUT R14, R33, R14, RZ, 0x3c, !PT ;  /* 0x0000000e210e7212 */ /* 0x000fe200078e3cff */
[----:B------:R-:W-:Y:S01]  /*1be0*/  @!P1 VIADD R45, R45, 0x1 ;  /* 0x000000012d2d9836 */ /* 0x000fe20000000000 */
[----:B------:R-:W-:Y:S07]  /*1bf0*/  LOP3.LUT R10, R27, R10, RZ, 0x3c, !PT ;  /* 0x0000000a1b0a7212 */ /* 0x000fee00078e3cff */
[----:B------:R-:W-:Y:S01]  /*1c00*/  @P0 VIADD R49, R49, 0x1 ;  /* 0x0000000131310836 */ /* 0x000fe20000000000 */
[----:B------:R-:W-:Y:S11]  /*1c10*/  ISETP.GE.U32.AND P0, PT, R51, R42, PT ;  /* 0x0000002a3300720c */ /* 0x000ff60003f06070 */
[----:B------:R-:W-:Y:S02]  /*1c20*/  @!UPT UIADD3 URZ, UPT, UPT, URZ, URZ, URZ ;  /* 0x000000fffffff290 */ /* 0x000fe4000fffe0ff */
[----:B------:R-:W-:Y:S01]  /*1c30*/  @P0 VIADD R52, R52, 0x1 ;  /* 0x0000000134340836 */ /* 0x000fe20000000000 */
[----:B------:R-:W-:Y:S11]  /*1c40*/  ISETP.GE.U32.AND P0, PT, R46, R11, PT ;  /* 0x0000000b2e00720c */ /* 0x000ff60003f06070 */
[----:B------:R-:W-:Y:S02]  /*1c50*/  @!UPT UIADD3 URZ, UPT, UPT, URZ, URZ, URZ ;  /* 0x000000fffffff290 */ /* 0x000fe4000fffe0ff */
[----:B------:R-:W-:Y:S01]  /*1c60*/  @P0 VIADD R45, R45, 0x1 ;  /* 0x000000012d2d0836 */ /* 0x000fe20000000000 */
[----:B------:R-:W-:Y:S11]  /*1c70*/  ISETP.GE.AND P0, PT, R12, RZ, PT ;  /* 0x000000ff0c00720c */ /* 0x000ff60003f06270 */
[----:B------:R-:W-:Y:S02]  /*1c80*/  @!UPT UIADD3 URZ, UPT, UPT, URZ, URZ, URZ ;  /* 0x000000fffffff290 */ /* 0x000fe4000fffe0ff */
[----:B------:R-:W-:Y:S01]  /*1c90*/  @!P0 IMAD.MOV R49, RZ, RZ, -R49 ;  /* 0x000000ffff318224 */ /* 0x000fe200078e0a31 */
[----:B------:R-:W-:Y:S04]  /*1ca0*/  ISETP.GE.AND P0, PT, R14, RZ, PT ;  /* 0x000000ff0e00720c */ /* 0x000fe80003f06270 */
[----:B------:R-:W-:Y:S09]  /*1cb0*/  SEL R12, R47, R49, !P5 ;  /* 0x000000312f0c7207 */ /* 0x000ff20006800000 */
[----:B------:R-:W-:Y:S01]  /*1cc0*/  @!P0 IMAD.MOV R52, RZ, RZ, -R52 ;  /* 0x000000ffff348224 */ /* 0x000fe200078e0a34 */
[----:B------:R-:W-:Y:S02]  /*1cd0*/  ISETP.GE.AND P0, PT, R10, RZ, PT ;  /* 0x000000ff0a00720c */ /* 0x000fe40003f06270 */
[----:B------:R-:W1:Y:S02]  /*1ce0*/  LDC.64 R10, c[0x0][0x3e8] ;  /* 0x0000fa00ff0a7b82 */ /* 0x000e640000000a00 */
[----:B------:R-:W-:Y:S09]  /*1cf0*/  SEL R50, R50, R52, !P6 ;  /* 0x0000003432327207 */ /* 0x000ff20007000000 */
[----:B------:R-:W-:Y:S01]  /*1d00*/  @!P0 IMAD.MOV R45, RZ, RZ, -R45 ;  /* 0x000000ffff2d8224 */ /* 0x000fe200078e0a2d */
[----:B0-----:R-:W-:Y:S04]  /*1d10*/  ISETP.GE.AND P0, PT, R12, UR6, PT ;  /* 0x000000060c007c0c */ /* 0x001fe8000bf06270 */
[----:B------:R-:W-:Y:S02]  /*1d20*/  ISETP.GE.OR P0, PT, R50, UR12, P0 ;  /* 0x0000000c32007c0c */ /* 0x000fe40008706670 */
[----:B------:R-:W-:Y:S02]  /*1d30*/  SEL R45, R44, R45, !P4 ;  /* 0x0000002d2c2d7207 */ /* 0x000fe40006000000 */
[----:B------:R-:W-:Y:S04]  /*1d40*/  ISETP.GE.OR P0, PT, R22, UR11, P0 ;  /* 0x0000000b16007c0c */ /* 0x000fe80008706670 */
[C---:B------:R-:W-:Y:S11]  /*1d50*/  ISETP.GE.OR P0, PT, R45.reuse, UR7, P0 ;  /* 0x000000072d007c0c */ /* 0x040ff60008706670 */
[----:B------:R-:W-:Y:S02]  /*1d60*/  @!UPT UIADD3 URZ, UPT, UPT, URZ, URZ, URZ ;  /* 0x000000fffffff290 */ /* 0x000fe4000fffe0ff */
[----:B------:R-:W0:Y:S02]  /*1d70*/  @!P0 LDC R13, c[0x0][0x3f0] ;  /* 0x0000fc00ff0d8b82 */ /* 0x000e240000000800 */
[----:B0-----:R-:W-:Y:S02]  /*1d80*/  @!P0 IMAD R50, R50, R13, RZ ;  /* 0x0000000d32328224 */ /* 0x001fe400078e02ff */
[----:B-1----:R-:W-:Y:S02]  /*1d90*/  @!P0 IMAD R12, R12, R11, RZ ;  /* 0x0000000b0c0c8224 */ /* 0x002fe400078e02ff */
[----:B------:R-:W-:Y:S01]  /*1da0*/  @!P0 IMAD R45, R45, R10, RZ ;  /* 0x0000000a2d2d8224 */ /* 0x000fe200078e02ff */
[----:B------:R-:W-:Y:S02]  /*1db0*/  @!P0 SHF.R.S32.HI R11, RZ, 0x1f, R50 ;  /* 0x0000001fff0b8819 */ /* 0x000fe40000011432 */
[----:B------:R-:W-:Y:S02]  /*1dc0*/  @!P0 SHF.R.S32.HI R13, RZ, 0x1f, R12 ;  /* 0x0000001fff0d8819 */ /* 0x000fe4000001140c */
[----:B------:R-:W-:Y:S02]  /*1dd0*/  @!P0 IADD3 R12, P2, P1, R12, R50, R37 ;  /* 0x000000320c0c8210 */ /* 0x000fe4000795e025 */
[--C-:B------:R-:W-:Y:S02]  /*1de0*/  @!P0 SHF.R.S32.HI R10, RZ, 0x1f, R45.reuse ;  /* 0x0000001fff0a8819 */ /* 0x100fe4000001142d */
[----:B------:R-:W-:Y:S02]  /*1df0*/  @!P0 IADD3.X R11, PT, PT, R13, R11, R36, P2, P1 ;  /* 0x0000000b0d0b8210 */ /* 0x000fe400017e2424 */
[----:B------:R-:W-:Y:S04]  /*1e00*/  @!P0 IADD3 R12, P2, P1, R12, UR23, R45 ;  /* 0x000000170c0c8c10 */ /* 0x000fe8000f95e02d */
[----:B------:R-:W-:Y:S02]  /*1e10*/  @!P0 IADD3.X R13, PT, PT, RZ, R11, R10, P2, P1 ;  /* 0x0000000bff0d8210 */ /* 0x000fe400017e240a */
[----:B------:R-:W0:Y:S02]  /*1e20*/  LDC.64 R10, c[0x0][0x3e0] ;  /* 0x0000f800ff0a7b82 */ /* 0x000e240000000a00 */
[C---:B0-----:R-:W-:Y:S04]  /*1e30*/  @!P0 LEA R42, P1, R12.reuse, R10, 0x1 ;  /* 0x0000000a0c2a8211 */ /* 0x041fe800078208ff */
[----:B------:R-:W-:Y:S05]  /*1e40*/  @!P0 LEA.HI.X R43, R12, R11, R13, 0x1, P1 ;  /* 0x0000000b0c2b8211 */ /* 0x000fea00008f0c0d */
[----:B------:R-:W2:Y:S02]  /*1e50*/  @!P0 LDG.E.U16 R42, desc[UR16][R42.64] ;  /* 0x000000102a2a8981 */ /* 0x000ea4000c1e1500 */
[----:B--2---:R-:W-:Y:S02]  /*1e60*/  @!P0 HADD2.F32 R9, -RZ, R42.H0_H0 ;  /* 0x2000002aff098230 */ /* 0x004fe40000004100 */
.L_x_25:
[----:B0-----:R-:W-:Y:S05]  /*1e70*/  BSYNC.RECONVERGENT B0 ;  /* 0x0000000000007941 */ /* 0x001fea0003800200 */
.L_x_24:
[----:B------:R-:W-:Y:S01]  /*1e80*/  ISETP.GE.AND P0, PT, R32, RZ, PT ;  /* 0x000000ff2000720c */ /* 0x000fe20003f06270 */
[----:B------:R-:W-:Y:S01]  /*1e90*/  BSSY.RECONVERGENT B0, `(.L_x_26) ;  /* 0x000008a000007945 */ /* 0x000fe20003800200 */
[----:B------:R-:W-:Y:S11]  /*1ea0*/  MOV R14, RZ ;  /* 0x000000ff000e7202 */ /* 0x000ff60000000f00 */
[----:B------:R-:W-:Y:S05]  /*1eb0*/  @!P0 BRA `(.L_x_27) ;  /* 0x00000008001c8947 */ /* 0x000fea0003800000 */
[----:B------:R-:W0:Y:S01]  /*1ec0*/  LDC R47, c[0x0][0x3d8] ;  /* 0x0000f600ff2f7b82 */ /* 0x000e220000000800 */
[----:B------:R-:W-:Y:S02]  /*1ed0*/  IABS R52, R32 ;  /* 0x0000002000347213 */ /* 0x000fe40000000000 */
[-C--:B0-----:R-:W-:Y:S02]  /*1ee0*/  IABS R45, R47.reuse ;  /* 0x0000002f002d7213 */ /* 0x081fe40000000000 */
[----:B------:R-:W-:Y:S02]  /*1ef0*/  ISETP.NE.AND P6, PT, R47, RZ, PT ;  /* 0x000000ff2f00720c */ /* 0x000fe40003fc5270 */
[----:B------:R-:W0:Y:S01]  /*1f00*/  I2F.RP R11, R45 ;  /* 0x0000002d000b7306 */ /* 0x000e220000209400 */
[----:B------:R-:W-:Y:S09]  /*1f10*/  LOP3.LUT R44, RZ, R47, RZ, 0x33, !PT ;  /* 0x0000002fff2c7212 */ /* 0x000ff200078e33ff */
[----:B0-----:R-:W0:Y:S02]  /*1f20*/  MUFU.RCP R10, R11 ;  /* 0x0000000b000a7308 */ /* 0x001e240000001000 */
[----:B0-----:R-:W-:Y:S08]  /*1f30*/  VIADD R12, R10, 0xffffffe ;  /* 0x0ffffffe0a0c7836 */ /* 0x001ff00000000000 */
[----:B------:R-:W0:Y:S02]  /*1f40*/  F2I.FTZ.U32.TRUNC.NTZ R13, R12 ;  /* 0x0000000c000d7305 */ /* 0x000e24000021f000 */
[--C-:B0-----:R-:W-:Y:S02]  /*1f50*/  IMAD.MOV R10, RZ, RZ, -R13.reuse ;  /* 0x000000ffff0a7224 */ /* 0x101fe400078e0a0d */
        /* <DEDUP_REMOVED lines=20> */
[----:B------:R-:W0:Y:S01]  /*20a0*/  LDC R43, c[0x0][0x3ac] ;  /* 0x0000eb00ff2b7b82 */ /* 0x000e220000000800 */
[----:B------:R-:W-:Y:S02]  /*20b0*/  IABS R51, R30 ;  /* 0x0000001e00337213 */ /* 0x000fe40000000000 */
[-C--:B0-----:R-:W-:Y:S02]  /*20c0*/  IABS R42, R43.reuse ;  /* 0x0000002b002a7213 */ /* 0x081fe40000000000 */
[----:B------:R-:W-:Y:S02]  /*20d0*/  ISETP.NE.AND P5, PT, R43, RZ, PT ;  /* 0x000000ff2b00720c */ /* 0x000fe40003fa5270 */
[----:B------:R-:W0:Y:S10]  /*20e0*/  I2F.RP R11, R42 ;  /* 0x0000002a000b7306 */ /* 0x000e340000209400 */
[----:B0-----:R-:W0:Y:S02]  /*20f0*/  MUFU.RCP R10, R11 ;  /* 0x0000000b000a7308 */ /* 0x001e240000001000 */
[----:B0-----:R-:W-:Y:S08]  /*2100*/  VIADD R12, R10, 0xffffffe ;  /* 0x0ffffffe0a0c7836 */ /* 0x001ff00000000000 */
[----:B------:R-:W0:Y:S02]  /*2110*/  F2I.FTZ.U32.TRUNC.NTZ R13, R12 ;  /* 0x0000000c000d7305 */ /* 0x000e24000021f000 */
[--C-:B0-----:R-:W-:Y:S02]  /*2120*/  IMAD.MOV R10, RZ, RZ, -R13.reuse ;  /* 0x000000ffff0a7224 */ /* 0x101fe400078e0a0d */
[----:B------:R-:W-:Y:S02]  /*2130*/  IMAD.MOV.U32 R12, RZ, RZ, RZ ;  /* 0x000000ffff0c7224 */ /* 0x000fe400078e00ff */
[----:B------:R-:W-:Y:S04]  /*2140*/  IMAD R10, R10, R42, RZ ;  /* 0x0000002a0a0a7224 */ /* 0x000fe800078e02ff */
[----:B------:R-:W-:Y:S01]  /*2150*/  IMAD.HI.U32 R13, R13, R10, R12 ;  /* 0x0000000a0d0d7227 */ /* 0x000fe200078e000c */
[----:B------:R-:W-:Y:S05]  /*2160*/  LOP3.LUT R12, RZ, R43, RZ, 0x33, !PT ;  /* 0x0000002bff0c7212 */ /* 0x000fea00078e33ff */
        /* <DEDUP_REMOVED lines=19> */
[----:B0-----:R-:W-:Y:S02]  /*22a0*/  IABS R11, R13 ;  /* 0x0000000d000b7213 */ /* 0x001fe40000000000 */
        /* <DEDUP_REMOVED lines=8> */
[----:B------:R-:W-:Y:S06]  /*2330*/  IMAD.HI.U32 R55, R55, R10, R54 ;  /* 0x0000000a37377227 */ /* 0x000fec00078e0036 */
[----:B------:R-:W-:Y:S05]  /*2340*/  IMAD.HI.U32 R49, R55, R48, RZ ;  /* 0x0000003037317227 */ /* 0x000fea00078e00ff */
[----:B------:R-:W-:Y:S05]  /*2350*/  IADD3 R10, PT, PT, -R49, RZ, RZ ;  /* 0x000000ff310a7210 */ /* 0x000fea0007ffe1ff */
[C---:B------:R-:W-:Y:S01]  /*2360*/  IMAD R48, R11.reuse, R10, R48 ;  /* 0x0000000a0b307224 */ /* 0x040fe200078e0230 */
[----:B------:R-:W-:Y:S04]  /*2370*/  LOP3.LUT R10, RZ, R13, RZ, 0x33, !PT ;  /* 0x0000000dff0a7212 */ /* 0x000fe800078e33ff */
        /* <DEDUP_REMOVED lines=33> */
[----:B------:R-:W-:Y:S04]  /*2590*/  ISETP.GE.AND P0, PT, R13, RZ, PT ;  /* 0x000000ff0d00720c */ /* 0x000fe80003f06270 */
[----:B------:R-:W-:Y:S09]  /*25a0*/  SEL R44, R44, R53, !P6 ;  /* 0x000000352c2c7207 */ /* 0x000ff20007000000 */
[----:B------:R-:W-:Y:S01]  /*25b0*/  @!P0 IMAD.MOV R49, RZ, RZ, -R49 ;  /* 0x000000ffff318224 */ /* 0x000fe200078e0a31 */
[----:B------:R-:W-:Y:S04]  /*25c0*/  ISETP.GE.AND P0, PT, R12, UR6, PT ;  /* 0x000000060c007c0c */ /* 0x000fe8000bf06270 */
[----:B------:R-:W-:Y:S02]  /*25d0*/  ISETP.GE.OR P0, PT, R44, UR12, P0 ;  /* 0x0000000c2c007c0c */ /* 0x000fe40008706670 */
[----:B------:R-:W-:Y:S02]  /*25e0*/  SEL R49, R10, R49, !P4 ;  /* 0x000000310a317207 */ /* 0x000fe40006000000 */
[----:B------:R-:W-:Y:S01]  /*25f0*/  ISETP.GE.OR P0, PT, R19, UR11, P0 ;  /* 0x0000000b13007c0c */ /* 0x000fe20008706670 */
[----:B------:R-:W0:Y:S03]  /*2600*/  LDC.64 R10, c[0x0][0x3e8] ;  /* 0x0000fa00ff0a7b82 */ /* 0x000e260000000a00 */
[C---:B------:R-:W-:Y:S11]  /*2610*/  ISETP.GE.OR P0, PT, R49.reuse, UR7, P0 ;  /* 0x0000000731007c0c */ /* 0x040ff60008706670 */
[----:B------:R-:W-:Y:S02]  /*2620*/  @!UPT UIADD3 URZ, UPT, UPT, URZ, URZ, URZ ;  /* 0x000000fffffff290 */ /* 0x000fe4000fffe0ff */
[----:B------:R-:W1:Y:S02]  /*2630*/  @!P0 LDC R13, c[0x0][0x3f0] ;  /* 0x0000fc00ff0d8b82 */ /* 0x000e640000000800 */
[----:B-1----:R-:W-:Y:S02]  /*2640*/  @!P0 IMAD R44, R44, R13, RZ ;  /* 0x0000000d2c2c8224 */ /* 0x002fe400078e02ff */
[----:B0-----:R-:W-:Y:S02]  /*2650*/  @!P0 IMAD R12, R12, R11, RZ ;  /* 0x0000000b0c0c8224 */ /* 0x001fe400078e02ff */
        /* <DEDUP_REMOVED lines=13> */
.L_x_27:
[----:B------:R-:W-:Y:S05]  /*2730*/  BSYNC.RECONVERGENT B0 ;  /* 0x0000000000007941 */ /* 0x000fea0003800200 */
.L_x_26:
[----:B------:R-:W0:Y:S01]  /*2740*/  LDC R42, c[0x0][0x40c] ;  /* 0x00010300ff2a7b82 */ /* 0x000e220000000800 */
[----:B------:R-:W-:Y:S02]  /*2750*/  ISETP.GE.AND P4, PT, R23, UR9, PT ;  /* 0x0000000917007c0c */ /* 0x000fe4000bf86270 */
[----:B------:R-:W-:Y:S02]  /*2760*/  CS2R R10, SRZ ;  /* 0x00000000000a7805 */ /* 0x000fe4000001ff00 */
[----:B------:R-:W-:Y:S02]  /*2770*/  ISETP.NE.AND P3, PT, R41, RZ, PT ;  /* 0x000000ff2900720c */ /* 0x000fe40003f65270 */
[----:B------:R-:W-:Y:S02]  /*2780*/  CS2R R12, SRZ ;  /* 0x00000000000c7805 */ /* 0x000fe4000001ff00 */
[----:B------:R-:W-:Y:S02]  /*2790*/  ISETP.NE.AND P2, PT, R40, RZ, PT ;  /* 0x000000ff2800720c */ /* 0x000fe40003f45270 */
[----:B------:R-:W-:Y:S01]  /*27a0*/  ISETP.NE.AND P1, PT, R39, RZ, PT ;  /* 0x000000ff2700720c */ /* 0x000fe20003f25270 */
[----:B0-----:R-:W-:Y:S01]  /*27b0*/  IMAD R42, R42, UR23, RZ ;  /* 0x000000172a2a7c24 */ /* 0x001fe2000f8e02ff */
[----:B------:R-:W-:Y:S04]  /*27c0*/  UIADD3 UR23, UPT, UPT, UR23, 0x1, URZ ;  /* 0x0000000117177890 */ /* 0x000fe8000fffe0ff */
[C---:B------:R-:W-:Y:S01]  /*27d0*/  IADD3 R43, P0, PT, R42.reuse, R25, RZ ;  /* 0x000000192a2b7210 */ /* 0x040fe20007f1e0ff */
[----:B------:R-:W-:Y:S03]  /*27e0*/  UISETP.NE.AND UP0, UPT, UR23, UR8, UPT ;  /* 0x000000081700728c */ /* 0x000fe6000bf05270 */
[----:B------:R-:W-:Y:S02]  /*27f0*/  LEA.HI.X.SX32 R42, R42, R24, 0x1, P0 ;  /* 0x000000182a2a7211 */ /* 0x000fe400000f0eff */
[C---:B------:R-:W-:Y:S04]  /*2800*/  LEA R46, P0, R43.reuse, UR4, 0x1 ;  /* 0x000000042b2e7c11 */ /* 0x040fe8000f8008ff */
[----:B------:R-:W-:Y:S05]  /*2810*/  LEA.HI.X R47, R43, UR5, R42, 0x1, P0 ;  /* 0x000000052b2f7c11 */ /* 0x000fea00080f0c2a */
[----:B------:R-:W2:Y:S04]  /*2820*/  @!P4 LDG.E.U16 R45, desc[UR16][R46.64] ;  /* 0x000000102e2dc981 */ /* 0x000ea8000c1e1500 */
[----:B------:R-:W3:Y:S04]  /*2830*/  @!P3 LDG.E.U16 R44, desc[UR16][R46.64+0x2] ;  /* 0x000002102e2cb981 */ /* 0x000ee8000c1e1500 */
[----:B------:R-:W4:Y:S04]  /*2840*/  @!P2 LDG.E.U16 R43, desc[UR16][R46.64+0x4] ;  /* 0x000004102e2ba981 */ /* 0x000f28000c1e1500 */
[----:B------:R-:W5:Y:S01]  /*2850*/  @!P1 LDG.E.U16 R42, desc[UR16][R46.64+0x6] ;  /* 0x000006102e2a9981 */ /* 0x000f62000c1e1500 */
[----:B--2---:R-:W-:Y:S02]  /*2860*/  @!P4 HADD2.F32 R10, -RZ, R45.H0_H0 ;  /* 0x2000002dff0ac230 */ /* 0x004fe40000004100 */
[----:B---3--:R-:W-:Y:S03]  /*2870*/  @!P3 HADD2.F32 R11, -RZ, R44.H0_H0 ;  /* 0x2000002cff0bb230 */ /* 0x008fe60000004100 */
[C---:B------:R-:W-:Y:S01]  /*2880*/  FFMA R0, R9.reuse, R10, R0 ;  /* 0x0000000a09007223 */ /* 0x040fe20000000000 */
[----:B----4-:R-:W-:Y:S02]  /*2890*/  @!P2 HADD2.F32 R12, -RZ, R43.H0_H0 ;  /* 0x2000002bff0ca230 */ /* 0x010fe40000004100 */
[C---:B------:R-:W-:Y:S01]  /*28a0*/  FFMA R2, R9.reuse, R11, R2 ;  /* 0x0000000b09027223 */ /* 0x040fe20000000002 */
[----:B-----5:R-:W-:Y:S02]  /*28b0*/  @!P1 HADD2.F32 R13, -RZ, R42.H0_H0 ;  /* 0x2000002aff0d9230 */ /* 0x020fe40000004100 */
[C---:B------:R-:W-:Y:S03]  /*28c0*/  FFMA R3, R9.reuse, R12, R3 ;  /* 0x0000000c09037223 */ /* 0x040fe60000000003 */
[----:B------:R-:W-:Y:S01]  /*28d0*/  FFMA R4, R9, R13, R4 ;  /* 0x0000000d09047223 */ /* 0x000fe20000000004 */
[C---:B------:R-:W-:Y:S01]  /*28e0*/  FFMA R5, R14.reuse, R10, R5 ;  /* 0x0000000a0e057223 */ /* 0x040fe20000000005 */
[C---:B------:R-:W-:Y:S01]  /*28f0*/  FFMA R6, R14.reuse, R11, R6 ;  /* 0x0000000b0e067223 */ /* 0x040fe20000000006 */
[C---:B------:R-:W-:Y:S01]  /*2900*/  FFMA R7, R14.reuse, R12, R7 ;  /* 0x0000000c0e077223 */ /* 0x040fe20000000007 */
[----:B------:R-:W-:Y:S01]  /*2910*/  FFMA R8, R14, R13, R8 ;  /* 0x0000000d0e087223 */ /* 0x000fe20000000008 */
[----:B------:R-:W-:Y:S06]  /*2920*/  BRA.U UP0, `(.L_x_28) ;  /* 0xffffffed00207547 */ /* 0x000fec000b83ffff */
[----:B------:R-:W-:-:S09]  /*2930*/  UISETP.NE.AND UP0, UPT, UR22, UR10, UPT ;  /* 0x0000000a1600728c */ /* 0x000fd2000bf05270 */
[----:B------:R-:W-:Y:S05]  /*2940*/  BRA.U UP0, `(.L_x_29) ;  /* 0xffffffe900e07547 */ /* 0x000fea000b83ffff */
[----:B------:R-:W0:Y:S02]  /*2950*/  LDCU UR4, c[0x0][0x39c] ;  /* 0x00007380ff0477ac */ /* 0x000e240008000800 */
[----:B0-----:R-:W-:-:S09]  /*2960*/  UISETP.NE.AND UP0, UPT, UR21, UR4, UPT ;  /* 0x000000041500728c */ /* 0x001fd2000bf05270 */
[----:B------:R-:W-:Y:S05]  /*2970*/  BRA.U UP0, `(.L_x_30) ;  /* 0xffffffe900787547 */ /* 0x000fea000b83ffff */
[----:B------:R-:W0:Y:S01]  /*2980*/  LDCU UR4, c[0x0][0x3cc] ;  /* 0x00007980ff0477ac */ /* 0x000e220008000800 */
[----:B------:R-:W-:-:S04]  /*2990*/  UIADD3 UR24, UPT, UPT, UR24, 0x1, URZ ;  /* 0x0000000118187890 */ /* 0x000fc8000fffe0ff */
[----:B0-----:R-:W-:-:S09]  /*29a0*/  UISETP.NE.AND UP0, UPT, UR24, UR4, UPT ;  /* 0x000000041800728c */ /* 0x001fd2000bf05270 */
[----:B------:R-:W-:Y:S05]  /*29b0*/  BRA.U UP0, `(.L_x_31) ;  /* 0xffffffe9004c7547 */ /* 0x000fea000b83ffff */
[----:B------:R-:W-:Y:S05]  /*29c0*/  BRA `(.L_x_22) ;  /* 0x00000018003c7947 */ /* 0x000fea0003800000 */
.L_x_23:
[----:B------:R-:W0:Y:S01]  /*29d0*/  LDCU UR4, c[0x0][0x38c] ;  /* 0x00007180ff0477ac */ /* 0x000e220008000800 */
[C---:B------:R-:W-:Y:S01]  /*29e0*/  VIADD R3, R23.reuse, 0x1 ;  /* 0x0000000117037836 */ /* 0x040fe20000000000 */
[----:B------:R-:W-:Y:S01]  /*29f0*/  CS2R R6, SRZ ;  /* 0x0000000000067805 */ /* 0x000fe2000001ff00 */
[C---:B------:R-:W-:Y:S01]  /*2a00*/  VIADD R2, R23.reuse, 0x2 ;  /* 0x0000000217027836 */ /* 0x040fe20000000000 */
[----:B------:R-:W-:Y:S01]  /*2a10*/  CS2R R4, SRZ ;  /* 0x0000000000047805 */ /* 0x000fe2000001ff00 */
[----:B------:R-:W-:Y:S01]  /*2a20*/  VIADD R0, R23, 0x3 ;  /* 0x0000000317007836 */ /* 0x000fe20000000000 */
[----:B------:R-:W1:Y:S01]  /*2a30*/  LDCU UR25, c[0x0][0x3cc] ;  /* 0x00007980ff1977ac */ /* 0x000e620008000800 */
[----:B------:R-:W-:Y:S01]  /*2a40*/  IMAD.MOV.U32 R8, RZ, RZ, RZ ;  /* 0x000000ffff087224 */ /* 0x000fe200078e00ff */
[----:B------:R-:W2:Y:S01]  /*2a50*/  LDCU UR24, c[0x0][0x3dc] ;  /* 0x00007b80ff1877ac */ /* 0x000ea20008000800 */
[----:B------:R-:W3:Y:S01]  /*2a60*/  LDCU UR23, c[0x0][0x3d4] ;  /* 0x00007a80ff1777ac */ /* 0x000ee20008000800 */
[----:B0-----:R-:W-:Y:S01]  /*2a70*/  ISETP.GE.AND P2, PT, R3, UR4, PT ;  /* 0x0000000403007c0c */ /* 0x001fe2000bf46270 */
[----:B------:R-:W-:Y:S01]  /*2a80*/  UMOV UR29, URZ ;  /* 0x000000ff001d7c82 */ /* 0x000fe20008000000 */
[----:B------:R-:W-:-:S02]  /*2a90*/  ISETP.GE.AND P1, PT, R2, UR4, PT ;  /* 0x0000000402007c0c */ /* 0x000fc4000bf26270 */
[----:B------:R-:W-:Y:S02]  /*2aa0*/  CS2R R2, SRZ ;  /* 0x0000000000027805 */ /* 0x000fe4000001ff00 */
[----:B------:R-:W-:Y:S01]  /*2ab0*/  ISETP.GE.AND P0, PT, R0, UR4, PT ;  /* 0x0000000400007c0c */ /* 0x000fe2000bf06270 */
[----:B------:R-:W-:Y:S01]  /*2ac0*/  IMAD.MOV.U32 R0, RZ, RZ, RZ ;  /* 0x000000ffff007224 */ /* 0x000fe200078e00ff */
[----:B------:R-:W-:Y:S02]  /*2ad0*/  P2R R42, PR, RZ, 0x4 ;  /* 0x00000004ff2a7803 */ /* 0x000fe40000000000 */
[----:B------:R-:W-:Y:S02]  /*2ae0*/  P2R R41, PR, RZ, 0x2 ;  /* 0x00000002ff297803 */ /* 0x000fe40000000000 */
[----:B-123--:R-:W-:-:S07]  /*2af0*/  P2R R40, PR, RZ, 0x1 ;  /* 0x00000001ff287803 */ /* 0x00efce0000000000 */
.L_x_39:
[----:B------:R-:W-:Y:S01]  /*2b00*/  ULOP3.LUT UR4, URZ, UR29, URZ, 0x33, !UPT ;  /* 0x0000001dff047292 */ /* 0x000fe2000f8e33ff */
[----:B------:R-:W0:Y:S03]  /*2b10*/  LDCU UR22, c[0x0][0x39c] ;  /* 0x00007380ff1677ac */ /* 0x000e260008000800 */
[----:B------:R-:W-:Y:S01]  /*2b20*/  UIADD3 UR4, UPT, UPT, URZ, -UR4, -UR25 ;  /* 0x80000004ff047290 */ /* 0x000fe2000fffe819 */
[----:B------:R-:W1:Y:S03]  /*2b30*/  LDCU UR21, c[0x0][0x3b4] ;  /* 0x00007680ff1577ac */ /* 0x000e660008000800 */
[----:B------:R-:W-:Y:S01]  /*2b40*/  UIMAD UR4, UR24, UR4, UR23 ;  /* 0x00000004180472a4 */ /* 0x000fe2000f8e0217 */
[----:B------:R-:W2:Y:S05]  /*2b50*/  LDCU UR20, c[0x0][0x3a4] ;  /* 0x00007480ff1477ac */ /* 0x000eaa0008000800 */
[----:B------:R-:W-:Y:S01]  /*2b60*/  IADD3 R33, PT, PT, R21, UR4, RZ ;  /* 0x0000000415217c10 */ /* 0x000fe2000fffe0ff */
[----:B------:R-:W3:Y:S01]  /*2b70*/  LDCU UR19, c[0x0][0x404] ;  /* 0x00008080ff1377ac */ /* 0x000ee20008000800 */
[----:B------:R-:W-:Y:S01]  /*2b80*/  IADD3 R32, PT, PT, R18, UR4, RZ ;  /* 0x0000000412207c10 */ /* 0x000fe2000fffe0ff */
[----:B------:R-:W-:-:S06]  /*2b90*/  UMOV UR26, URZ ;  /* 0x000000ff001a7c82 */ /* 0x000fcc0008000000 */
.L_x_38:
[----:B------:R-:W4:Y:S01]  /*2ba0*/  LDC R28, c[0x0][0x408] ;  /* 0x00010200ff1c7b82 */ /* 0x000f220000000800 */
[----:B------:R-:W5:Y:S01]  /*2bb0*/  LDCU UR9, c[0x0][0x398] ;  /* 0x00007300ff0977ac */ /* 0x000f620008000800 */
[----:B------:R-:W-:Y:S02]  /*2bc0*/  ULOP3.LUT UR28, URZ, UR26, URZ, 0x33, !UPT ;  /* 0x0000001aff1c7292 */ /* 0x000fe4000f8e33ff */
[----:B---3--:R-:W-:Y:S02]  /*2bd0*/  UIMAD UR27, UR26, UR19, URZ ;  /* 0x000000131a1b72a4 */ /* 0x008fe4000f8e02ff */
[----:B0-----:R-:W-:Y:S02]  /*2be0*/  UIADD3 UR28, UPT, UPT, URZ, -UR28, -UR22 ;  /* 0x8000001cff1c7290 */ /* 0x001fe4000fffe816 */
[----:B------:R-:W-:Y:S02]  /*2bf0*/  USHF.R.S32.HI UR8, URZ, 0x1f, UR27 ;  /* 0x0000001fff087899 */ /* 0x000fe4000801141b */
[----:B-12---:R-:W-:Y:S01]  /*2c00*/  UIMAD UR28, UR21, UR28, UR20 ;  /* 0x0000001c151c72a4 */ /* 0x006fe2000f8e0214 */
[----:B------:R-:W0:Y:S05]  /*2c10*/  LDCU UR10, c[0x0][0x3f4] ;  /* 0x00007e80ff0a77ac */ /* 0x000e2a0008000800 */
[----:B------:R-:W-:Y:S01]  /*2c20*/  VIADD R31, R20, UR28 ;  /* 0x0000001c141f7c36 */ /* 0x000fe20008000000 */
[----:B------:R-:W1:Y:S01]  /*2c30*/  LDCU UR18, c[0x0][0x3a0] ;  /* 0x00007400ff1277ac */ /* 0x000e620008000800 */
[----:B------:R-:W-:-:S02]  /*2c40*/  VIADD R30, R17, UR28 ;  /* 0x0000001c111e7c36 */ /* 0x000fc40008000000 */
[----:B----4-:R-:W-:Y:S01]  /*2c50*/  IMAD R28, R28, UR29, RZ ;  /* 0x0000001d1c1c7c24 */ /* 0x010fe2000f8e02ff */
[----:B------:R-:W2:Y:S04]  /*2c60*/  LDCU UR15, c[0x0][0x3b8] ;  /* 0x00007700ff0f77ac */ /* 0x000ea80008000800 */
[----:B------:R-:W-:Y:S01]  /*2c70*/  IADD3 R29, P1, P0, R28, UR27, R23 ;  /* 0x0000001b1c1d7c10 */ /* 0x000fe2000f83e017 */
[----:B------:R-:W3:Y:S01]  /*2c80*/  LDCU UR14, c[0x0][0x3a8] ;  /* 0x00007500ff0e77ac */ /* 0x000ee20008000800 */
[----:B------:R-:W-:Y:S01]  /*2c90*/  SHF.R.S32.HI R28, RZ, 0x1f, R28 ;  /* 0x0000001fff1c7819 */ /* 0x000fe2000001141c */
[----:B------:R-:W4:Y:S03]  /*2ca0*/  LDCU UR11, c[0x0][0x38c] ;  /* 0x00007180ff0b77ac */ /* 0x000f260008000800 */
[----:B------:R-:W-:Y:S01]  /*2cb0*/  IADD3.X R28, PT, PT, R28, UR8, RZ, P1, P0 ;  /* 0x000000081c1c7c10 */ /* 0x000fe20008fe04ff */
[----:B------:R-:W0:Y:S01]  /*2cc0*/  LDCU UR13, c[0x0][0x3d0] ;  /* 0x00007a00ff0d77ac */ /* 0x000e220008000800 */
[----:B------:R-:W0:Y:S01]  /*2cd0*/  LDCU UR12, c[0x0][0x380] ;  /* 0x00007000ff0c77ac */ /* 0x000e220008000800 */
[----:B------:R-:W0:Y:S01]  /*2ce0*/  LDCU.64 UR6, c[0x0][0x390] ;  /* 0x00007200ff0677ac */ /* 0x000e220008000a00 */
[----:B------:R-:W0:Y:S01]  /*2cf0*/  LDCU.64 UR4, c[0x0][0x3f8] ;  /* 0x00007f00ff0477ac */ /* 0x000e220008000a00 */
[----:B------:R-:W-:-:S02]  /*2d00*/  UIADD3 UR26, UPT, UPT, UR26, 0x1, URZ ;  /* 0x000000011a1a7890 */ /* 0x000fc4000fffe0ff */
[----:B-----5:R-:W-:Y:S01]  /*2d10*/  UIADD3 UR9, UPT, UPT, -UR9, URZ, URZ ;  /* 0x000000ff09097290 */ /* 0x020fe2000fffe1ff */
[----:B-12---:R-:W-:-:S11]  /*2d20*/  UMOV UR28, URZ ;  /* 0x000000ff001c7c82 */ /* 0x006fd60008000000 */
.L_x_37:
[----:B------:R-:W1:Y:S01]  /*2d30*/  LDC R24, c[0x0][0x400] ;  /* 0x00010000ff187b82 */ /* 0x000e620000000800 */
[----:B------:R-:W-:Y:S01]  /*2d40*/  ULOP3.LUT UR8, URZ, UR28, URZ, 0x33, !UPT ;  /* 0x0000001cff087292 */ /* 0x000fe2000f8e33ff */
[----:B------:R-:W-:Y:S01]  /*2d50*/  ISETP.GE.AND P0, PT, R33, RZ, PT ;  /* 0x000000ff2100720c */ /* 0x000fe20003f06270 */
[----:B0-----:R-:W-:Y:S01]  /*2d60*/  IMAD R37, R19, UR10, RZ ;  /* 0x0000000a13257c24 */ /* 0x001fe2000f8e02ff */
[----:B------:R-:W-:Y:S01]  /*2d70*/  UIADD3 UR27, UPT, UPT, UR28, 0x1, URZ ;  /* 0x000000011c1b7890 */ /* 0x000fe2000fffe0ff */
[----:B------:R-:W-:Y:S01]  /*2d80*/  IMAD R35, R22, UR10, RZ ;  /* 0x0000000a16237c24 */ /* 0x000fe2000f8e02ff */
[----:B------:R-:W-:Y:S01]  /*2d90*/  UIADD3 UR8, UPT, UPT, URZ, -UR8, -UR18 ;  /* 0x80000008ff087290 */ /* 0x000fe2000fffe812 */
[----:B------:R-:W-:Y:S01]  /*2da0*/  P2R R39, PR, RZ, 0x1 ;  /* 0x00000001ff277803 */ /* 0x000fe20000000000 */
[----:B------:R-:W-:Y:S01]  /*2db0*/  IMAD.MOV.U32 R38, RZ, RZ, RZ ;  /* 0x000000ffff267224 */ /* 0x000fe200078e00ff */
[----:B----4-:R-:W-:Y:S01]  /*2dc0*/  ISETP.GE.AND P1, PT, R23, UR11, PT ;  /* 0x0000000b17007c0c */ /* 0x010fe2000bf26270 */
[----:B---3--:R-:W-:Y:S01]  /*2dd0*/  UIMAD UR8, UR15, UR8, UR14 ;  /* 0x000000080f0872a4 */ /* 0x008fe2000f8e020e */
[----:B------:R-:W-:-:S02]  /*2de0*/  SHF.R.S32.HI R36, RZ, 0x1f, R37 ;  /* 0x0000001fff247819 */ /* 0x000fc40000011425 */
[----:B------:R-:W-:Y:S02]  /*2df0*/  P2R R9, PR, RZ, 0x2 ;  /* 0x00000002ff097803 */ /* 0x000fe40000000000 */
[----:B------:R-:W-:Y:S01]  /*2e00*/  SHF.R.S32.HI R34, RZ, 0x1f, R35 ;  /* 0x0000001fff227819 */ /* 0x000fe20000011423 */
[----:B------:R-:W-:Y:S02]  /*2e10*/  VIADD R27, R15, UR8 ;  /* 0x000000080f1b7c36 */ /* 0x000fe40008000000 */
[----:B------:R-:W-:Y:S01]  /*2e20*/  VIADD R26, R16, UR8 ;  /* 0x00000008101a7c36 */ /* 0x000fe20008000000 */
[----:B------:R-:W-:Y:S01]  /*2e30*/  UMOV UR8, UR9 ;  /* 0x0000000900087c82 */ /* 0x000fe20008000000 */
[----:B-1----:R-:W-:Y:S01]  /*2e40*/  IMAD R24, R24, UR28, RZ ;  /* 0x0000001c18187c24 */ /* 0x002fe2000f8e02ff */
[----:B------:R-:W-:-:S04]  /*2e50*/  UMOV UR28, UR27 ;  /* 0x0000001b001c7c82 */ /* 0x000fc80008000000 */
[----:B------:R-:W-:-:S04]  /*2e60*/  IADD3 R25, P0, PT, R24, R29, RZ ;  /* 0x0000001d18197210 */ /* 0x000fc80007f1e0ff */
[----:B------:R-:W-:-:S09]  /*2e70*/  LEA.HI.X.SX32 R24, R24, R28, 0x1, P0 ;  /* 0x0000001c18187211 */ /* 0x000fd200000f0eff */
.L_x_36:
[----:B------:R-:W-:Y:S01]  /*2e80*/  HFMA2 R9, -RZ, RZ, 0, 0 ;  /* 0x00000000ff097431 */ /* 0x000fe200000001ff */
[----:B------:R-:W-:Y:S01]  /*2e90*/  ISETP.NE.AND P0, PT, R39, RZ, PT ;  /* 0x000000ff2700720c */ /* 0x000fe20003f05270 */
[----:B------:R-:W-:Y:S11]  /*2ea0*/  BSSY.RECONVERGENT B0, `(.L_x_32) ;  /* 0x0000089000007945 */ /* 0x000ff60003800200 */
[----:B------:R-:W-:Y:S01]  /*2eb0*/  @!UPT UIADD3 URZ, UPT, UPT, URZ, URZ, URZ ;  /* 0x000000fffffff290 */ /* 0x000fe2000fffe0ff */
        /* <DEDUP_REMOVED lines=43> */
[----:B------:R-:W-:Y:S01]  /*3170*/  IMAD.HI.U32 R50, R13, R51, RZ ;  /* 0x000000330d327227 */ /* 0x000fe200078e00ff */
[----:B------:R-:W-:Y:S03]  /*3180*/  LOP3.LUT R13, RZ, R44, RZ, 0x33, !PT ;  /* 0x0000002cff0d7212 */ /* 0x000fe600078e33ff */
        /* <DEDUP_REMOVED lines=66> */
[----:B------:R-:W0:Y:S02]  /*35b0*/  LDC.64 R12, c[0x0][0x3e8] ;  /* 0x0000fa00ff0c7b82 */ /* 0x000e240000000a00 */
[----:B------:R-:W-:Y:S09]  /*35c0*/  SEL R43, R43, R53, !P6 ;  /* 0x000000352b2b7207 */ /* 0x000ff20007000000 */
[----:B------:R-:W-:Y:S01]  /*35d0*/  @!P0 IMAD.MOV R49, RZ, RZ, -R49 ;  /* 0x000000ffff318224 */ /* 0x000fe200078e0a31 */
[----:B------:R-:W-:Y:S04]  /*35e0*/  ISETP.GE.AND P0, PT, R50, UR6, PT ;  /* 0x0000000632007c0c */ /* 0x000fe8000bf06270 */
[----:B------:R-:W-:Y:S02]  /*35f0*/  ISETP.GE.OR P0, PT, R43, UR13, P0 ;  /* 0x0000000d2b007c0c */ /* 0x000fe40008706670 */
[----:B------:R-:W-:Y:S02]  /*3600*/  SEL R49, R10, R49, !P4 ;  /* 0x000000310a317207 */ /* 0x000fe40006000000 */
[----:B------:R-:W-:Y:S04]  /*3610*/  ISETP.GE.OR P0, PT, R22, UR12, P0 ;  /* 0x0000000c16007c0c */ /* 0x000fe80008706670 */
[----:B------:R-:W-:Y:S11]  /*3620*/  ISETP.GE.OR P0, PT, R49, UR7, P0 ;  /* 0x0000000731007c0c */ /* 0x000ff60008706670 */
[----:B------:R-:W-:Y:S02]  /*3630*/  @!UPT UIADD3 URZ, UPT, UPT, URZ, URZ, URZ ;  /* 0x000000fffffff290 */ /* 0x000fe4000fffe0ff */
[----:B------:R-:W1:Y:S02]  /*3640*/  @!P0 LDC R10, c[0x0][0x3f0] ;  /* 0x0000fc00ff0a8b82 */ /* 0x000e640000000800 */
[----:B-1----:R-:W-:Y:S02]  /*3650*/  @!P0 IMAD R43, R43, R10, RZ ;  /* 0x0000000a2b2b8224 */ /* 0x002fe400078e02ff */
[----:B0-----:R-:W-:Y:S02]  /*3660*/  @!P0 IMAD R14, R50, R13, RZ ;  /* 0x0000000d320e8224 */ /* 0x001fe400078e02ff */
[----:B------:R-:W-:Y:S01]  /*3670*/  @!P0 IMAD R12, R49, R12, RZ ;  /* 0x0000000c310c8224 */ /* 0x000fe200078e02ff */
[--C-:B------:R-:W-:Y:S02]  /*3680*/  @!P0 SHF.R.S32.HI R13, RZ, 0x1f, R43.reuse ;  /* 0x0000001fff0d8819 */ /* 0x100fe4000001142b */
[----:B------:R-:W-:Y:S02]  /*3690*/  @!P0 SHF.R.S32.HI R10, RZ, 0x1f, R14 ;  /* 0x0000001fff0a8819 */ /* 0x000fe4000001140e */
[----:B------:R-:W-:Y:S04]  /*36a0*/  @!P0 IADD3 R14, P2, P1, R14, R35, R43 ;  /* 0x000000230e0e8210 */ /* 0x000fe8000795e02b */
[----:B------:R-:W-:Y:S02]  /*36b0*/  @!P0 IADD3.X R13, PT, PT, R10, R34, R13, P2, P1 ;  /* 0x000000220a0d8210 */ /* 0x000fe400017e240d */
[C---:B------:R-:W-:Y:S01]  /*36c0*/  @!P0 IADD3 R14, P1, PT, R12.reuse, R14, RZ ;  /* 0x0000000e0c0e8210 */ /* 0x040fe20007f3e0ff */
[----:B------:R-:W0:Y:S03]  /*36d0*/  LDC.64 R10, c[0x0][0x3e0] ;  /* 0x0000f800ff0a7b82 */ /* 0x000e260000000a00 */
[----:B------:R-:W-:Y:S02]  /*36e0*/  @!P0 LEA.HI.X.SX32 R13, R12, R13, 0x1, P1 ;  /* 0x0000000d0c0d8211 */ /* 0x000fe400008f0eff */
[C---:B0-----:R-:W-:Y:S04]  /*36f0*/  @!P0 LEA R44, P1, R14.reuse, R10, 0x1 ;  /* 0x0000000a0e2c8211 */ /* 0x041fe800078208ff */
[----:B------:R-:W-:Y:S05]  /*3700*/  @!P0 LEA.HI.X R45, R14, R11, R13, 0x1, P1 ;  /* 0x0000000b0e2d8211 */ /* 0x000fea00008f0c0d */
[----:B------:R-:W2:Y:S02]  /*3710*/  @!P0 LDG.E.U16 R44, desc[UR16][R44.64] ;  /* 0x000000102c2c8981 */ /* 0x000ea4000c1e1500 */
[----:B--2---:R-:W-:Y:S02]  /*3720*/  @!P0 HADD2.F32 R9, -RZ, R44.H0_H0 ;  /* 0x2000002cff098230 */ /* 0x004fe40000004100 */
.L_x_33:
[----:B------:R-:W-:Y:S05]  /*3730*/  BSYNC.RECONVERGENT B0 ;  /* 0x0000000000007941 */ /* 0x000fea0003800200 */
.L_x_32:
        /* <DEDUP_REMOVED lines=121> */
[C---:B------:R-:W-:Y:S11]  /*3ed0*/  ISETP.GE.OR P0, PT, R49.reuse, UR7, P0 ;  /* 0x0000000731007c0c */ /* 0x040ff60008706670 */
        /* <DEDUP_REMOVED lines=16> */
.L_x_35:
[----:B------:R-:W-:Y:S05]  /*3fe0*/  BSYNC.RECONVERGENT B0 ;  /* 0x0000000000007941 */ /* 0x000fea0003800200 */
.L_x_34:
[----:B------:R-:W-:Y:S01]  /*3ff0*/  IADD3 R44, P0, PT, R38, R25, RZ ;  /* 0x00000019262c7210 */ /* 0x000fe20007f1e0ff */
[----:B------:R-:W-:Y:S01]  /*4000*/  UIADD3 UR8, UPT, UPT, UR8, 0x1, URZ ;  /* 0x0000000108087890 */ /* 0x000fe2000fffe0ff */
[----:B------:R-:W-:Y:S02]  /*4010*/  ISETP.GE.AND P4, PT, R23, UR11, PT ;  /* 0x0000000b17007c0c */ /* 0x000fe4000bf86270 */
[----:B------:R-:W-:Y:S02]  /*4020*/  CS2R R10, SRZ ;  /* 0x00000000000a7805 */ /* 0x000fe4000001ff00 */
[----:B------:R-:W-:Y:S02]  /*4030*/  ISETP.NE.AND P3, PT, R42, RZ, PT ;  /* 0x000000ff2a00720c */ /* 0x000fe40003f65270 */
[----:B------:R-:W-:Y:S02]  /*4040*/  CS2R R12, SRZ ;  /* 0x00000000000c7805 */ /* 0x000fe4000001ff00 */
[----:B------:R-:W-:Y:S01]  /*4050*/  ISETP.NE.AND P2, PT, R41, RZ, PT ;  /* 0x000000ff2900720c */ /* 0x000fe20003f45270 */
[----:B------:R-:W-:Y:S01]  /*4060*/  UISETP.NE.AND UP0, UPT, UR8, URZ, UPT ;  /* 0x000000ff0800728c */ /* 0x000fe2000bf05270 */
[----:B------:R-:W-:Y:S02]  /*4070*/  ISETP.NE.AND P1, PT, R40, RZ, PT ;  /* 0x000000ff2800720c */ /* 0x000fe40003f25270 */
[----:B------:R-:W-:Y:S02]  /*4080*/  LEA.HI.X.SX32 R43, R38, R24, 0x1, P0 ;  /* 0x00000018262b7211 */ /* 0x000fe400000f0eff */
[C---:B------:R-:W-:Y:S04]  /*4090*/  LEA R48, P0, R44.reuse, UR4, 0x1 ;  /* 0x000000042c307c11 */ /* 0x040fe8000f8008ff */
[----:B------:R-:W-:Y:S02]  /*40a0*/  LEA.HI.X R49, R44, UR5, R43, 0x1, P0 ;  /* 0x000000052c317c11 */ /* 0x000fe400080f0c2b */
[----:B------:R-:W0:Y:S01]  /*40b0*/  LDC R43, c[0x0][0x40c] ;  /* 0x00010300ff2b7b82 */ /* 0x000e220000000800 */
[----:B------:R-:W-:Y:S02]  /*40c0*/  IADD3 R35, P0, PT, R35, 0x1, RZ ;  /* 0x0000000123237810 */ /* 0x000fe40007f1e0ff */
[----:B------:R-:W2:Y:S02]  /*40d0*/  @!P4 LDG.E.U16 R47, desc[UR16][R48.64] ;  /* 0x00000010302fc981 */ /* 0x000ea4000c1e1500 */
[----:B------:R-:W-:Y:S02]  /*40e0*/  IADD3.X R34, PT, PT, RZ, R34, RZ, P0, !PT ;  /* 0x00000022ff227210 */ /* 0x000fe400007fe4ff */
[----:B------:R-:W3:Y:S04]  /*40f0*/  @!P3 LDG.E.U16 R46, desc[UR16][R48.64+0x2] ;  /* 0x00000210302eb981 */ /* 0x000ee8000c1e1500 */
[----:B------:R-:W4:Y:S04]  /*4100*/  @!P2 LDG.E.U16 R45, desc[UR16][R48.64+0x4] ;  /* 0x00000410302da981 */ /* 0x000f28000c1e1500 */
[----:B------:R-:W5:Y:S02]  /*4110*/  @!P1 LDG.E.U16 R44, desc[UR16][R48.64+0x6] ;  /* 0x00000610302c9981 */ /* 0x000f64000c1e1500 */
[----:B-----5:R-:W-:Y:S01]  /*4120*/  @!P1 HADD2.F32 R13, -RZ, R44.H0_H0 ;  /* 0x2000002cff0d9230 */ /* 0x020fe20000004100 */
[----:B------:R-:W-:Y:S01]  /*4130*/  IADD3 R37, P1, PT, R37, 0x1, RZ ;  /* 0x0000000125257810 */ /* 0x000fe20007f3e0ff */
[----:B--2---:R-:W-:Y:S01]  /*4140*/  @!P4 HADD2.F32 R10, -RZ, R47.H0_H0 ;  /* 0x2000002fff0ac230 */ /* 0x004fe20000004100 */
[----:B0-----:R-:W-:Y:S01]  /*4150*/  IADD3 R38, PT, PT, R38, R43, RZ ;  /* 0x0000002b26267210 */ /* 0x001fe20007ffe0ff */
[----:B---3--:R-:W-:Y:S01]  /*4160*/  @!P3 HADD2.F32 R11, -RZ, R46.H0_H0 ;  /* 0x2000002eff0bb230 */ /* 0x008fe20000004100 */
[----:B------:R-:W-:Y:S01]  /*4170*/  IADD3.X R36, PT, PT, RZ, R36, RZ, P1, !PT ;  /* 0x00000024ff247210 */ /* 0x000fe20000ffe4ff */
[----:B----4-:R-:W-:Y:S02]  /*4180*/  @!P2 HADD2.F32 R12, -RZ, R45.H0_H0 ;  /* 0x2000002dff0ca230 */ /* 0x010fe40000004100 */
[C---:B------:R-:W-:Y:S01]  /*4190*/  FFMA R0, R9.reuse, R10, R0 ;  /* 0x0000000a09007223 */ /* 0x040fe20000000000 */
[C---:B------:R-:W-:Y:S02]  /*41a0*/  FFMA R2, R9.reuse, R11, R2 ;  /* 0x0000000b09027223 */ /* 0x040fe40000000002 */
[C---:B------:R-:W-:Y:S01]  /*41b0*/  FFMA R3, R9.reuse, R12, R3 ;  /* 0x0000000c09037223 */ /* 0x040fe20000000003 */
[----:B------:R-:W-:Y:S01]  /*41c0*/  FFMA R4, R9, R13, R4 ;  /* 0x0000000d09047223 */ /* 0x000fe20000000004 */
[C---:B------:R-:W-:Y:S01]  /*41d0*/  FFMA R5, R14.reuse, R10, R5 ;  /* 0x0000000a0e057223 */ /* 0x040fe20000000005 */
[C---:B------:R-:W-:Y:S01]  /*41e0*/  FFMA R6, R14.reuse, R11, R6 ;  /* 0x0000000b0e067223 */ /* 0x040fe20000000006 */
[C---:B------:R-:W-:Y:S01]  /*41f0*/  FFMA R7, R14.reuse, R12, R7 ;  /* 0x0000000c0e077223 */ /* 0x040fe20000000007 */
[----:B------:R-:W-:Y:S01]  /*4200*/  FFMA R8, R14, R13, R8 ;  /* 0x0000000d0e087223 */ /* 0x000fe20000000008 */
[----:B------:R-:W-:Y:S06]  /*4210*/  BRA.U UP0, `(.L_x_36) ;  /* 0xffffffed00187547 */ /* 0x000fec000b83ffff */
[----:B------:R-:W0:Y:S02]  /*4220*/  LDCU UR8, c[0x0][0x3a0] ;  /* 0x00007400ff0877ac */ /* 0x000e240008000800 */
[----:B0-----:R-:W-:-:S09]  /*4230*/  UISETP.NE.AND UP0, UPT, UR27, UR8, UPT ;  /* 0x000000081b00728c */ /* 0x001fd2000bf05270 */
        /* <DEDUP_REMOVED lines=8> */
.L_x_22:
[----:B------:R-:W0:Y:S02]  /*42c0*/  LDC R9, c[0x0][0x444] ;  /* 0x00011100ff097b82 */ /* 0x000e240000000800 */
[----:B0-----:R-:W-:-:S13]  /*42d0*/  FSETP.NEU.AND P0, PT, R9, RZ, PT ;  /* 0x000000ff0900720b */ /* 0x001fda0003f0d000 */
[----:B------:R-:W-:Y:S05]  /*42e0*/  @!P0 BRA `(.L_x_40) ;  /* 0x0000001400908947 */ /* 0x000fea0003800000 */
[----:B------:R-:W0:Y:S01]  /*42f0*/  LDCU UR15, c[0x0][0x3c8] ;  /* 0x00007900ff0f77ac */ /* 0x000e220008000800 */
[----:B------:R-:W-:Y:S01]  /*4300*/  BSSY.RECONVERGENT B1, `(.L_x_41) ;  /* 0x00000b2000017945 */ /* 0x000fe20003800200 */
[----:B------:R-:W1:Y:S01]  /*4310*/  LDCU.64 UR12, c[0x0][0x380] ;  /* 0x00007000ff0c77ac */ /* 0x000e620008000a00 */
[----:B------:R-:W2:Y:S01]  /*4320*/  LDCU UR14, c[0x0][0x388] ;  /* 0x00007100ff0e77ac */ /* 0x000ea20008000800 */
[----:B0-----:R-:W-:-:S04]  /*4330*/  ISETP.GE.AND P0, PT, R21, UR15, PT ;  /* 0x0000000f15007c0c */ /* 0x001fc8000bf06270 */
[----:B-1----:R-:W-:-:S04]  /*4340*/  ISETP.LT.AND P0, PT, R22, UR12, !P0 ;  /* 0x0000000c16007c0c */ /* 0x002fc8000c701270 */
[----:B------:R-:W-:-:S04]  /*4350*/  ISETP.LT.AND P0, PT, R20, UR13, P0 ;  /* 0x0000000d14007c0c */ /* 0x000fc80008701270 */
[----:B--2---:R-:W-:-:S13]  /*4360*/  ISETP.LT.AND P0, PT, R15, UR14, P0 ;  /* 0x0000000e0f007c0c */ /* 0x004fda0008701270 */
[----:B------:R-:W-:Y:S05]  /*4370*/  @!P0 BRA `(.L_x_42) ;  /* 0x0000000800a88947 */ /* 0x000fea0003800000 */
[----:B------:R-:W0:Y:S01]  /*4380*/  LDC R13, c[0x0][0x38c] ;  /* 0x0000e300ff0d7b82 */ /* 0x000e220000000800 */
[C---:B------:R-:W-:Y:S01]  /*4390*/  VIADD R12, R23.reuse, 0x1 ;  /* 0x00000001170c7836 */ /* 0x040fe20000000000 */
[----:B------:R-:W-:Y:S01]  /*43a0*/  BSSY.RECONVERGENT B0, `(.L_x_43) ;  /* 0x000002e000007945 */ /* 0x000fe20003800200 */
[C---:B------:R-:W-:Y:S02]  /*43b0*/  VIADD R11, R23.reuse, 0x2 ;  /* 0x00000002170b7836 */ /* 0x040fe40000000000 */
[C---:B------:R-:W-:Y:S01]  /*43c0*/  VIADD R10, R23.reuse, 0x3 ;  /* 0x00000003170a7836 */ /* 0x040fe20000000000 */
[-C--:B0-----:R-:W-:Y:S02]  /*43d0*/  ISETP.GE.AND P0, PT, R23, R13.reuse, PT ;  /* 0x0000000d1700720c */ /* 0x081fe40003f06270 */
[-C--:B------:R-:W-:Y:S02]  /*43e0*/  ISETP.GE.AND P2, PT, R12, R13.reuse, PT ;  /* 0x0000000d0c00720c */ /* 0x080fe40003f46270 */
[----:B------:R-:W-:-:S02]  /*43f0*/  ISETP.GE.AND P3, PT, R11, R13, PT ;  /* 0x0000000d0b00720c */ /* 0x000fc40003f66270 */
[----:B------:R-:W-:-:S07]  /*4400*/  ISETP.GE.AND P4, PT, R10, R13, PT ;  /* 0x0000000d0a00720c */ /* 0x000fce0003f86270 */
[----:B------:R-:W-:Y:S06]  /*4410*/  @P0 BRA `(.L_x_44) ;  /* 0x0000000000980947 */ /* 0x000fec0003800000 */
[----:B------:R-:W0:Y:S01]  /*4420*/  LDCU.128 UR4, c[0x0][0x410] ;  /* 0x00008200ff0477ac */ /* 0x000e220008000c00 */
[----:B------:R-:W1:Y:S01]  /*4430*/  LDCU.128 UR8, c[0x0][0x420] ;  /* 0x00008400ff0877ac */ /* 0x000e620008000c00 */
[----:B0-----:R-:W-:Y:S02]  /*4440*/  IMAD R10, R20, UR7, RZ ;  /* 0x00000007140a7c24 */ /* 0x001fe4000f8e02ff */
[----:B------:R-:W-:Y:S02]  /*4450*/  IMAD R24, R15, UR6, RZ ;  /* 0x000000060f187c24 */ /* 0x000fe4000f8e02ff */
[----:B-1----:R-:W-:Y:S01]  /*4460*/  IMAD R12, R21, UR8, RZ ;  /* 0x00000008150c7c24 */ /* 0x002fe2000f8e02ff */
[----:B------:R-:W-:Y:S01]  /*4470*/  SHF.R.S32.HI R13, RZ, 0x1f, R10 ;  /* 0x0000001fff0d7819 */ /* 0x000fe2000001140a */
[----:B------:R-:W-:Y:S01]  /*4480*/  IMAD R11, R22, UR9, RZ ;  /* 0x00000009160b7c24 */ /* 0x000fe2000f8e02ff */
[----:B------:R-:W-:Y:S01]  /*4490*/  SHF.R.S32.HI R14, RZ, 0x1f, R24 ;  /* 0x0000001fff0e7819 */ /* 0x000fe20000011418 */
[----:B------:R-:W0:Y:S03]  /*44a0*/  LDCU UR8, c[0x0][0x440] ;  /* 0x00008800ff0877ac */ /* 0x000e260008000800 */
[----:B------:R-:W-:-:S02]  /*44b0*/  IADD3 R10, P1, P0, R10, R12, R11 ;  /* 0x0000000c0a0a7210 */ /* 0x000fc4000783e00b */
[----:B------:R-:W-:Y:S02]  /*44c0*/  SHF.R.S32.HI R12, RZ, 0x1f, R12 ;  /* 0x0000001fff0c7819 */ /* 0x000fe4000001140c */
[----:B------:R-:W-:-:S04]  /*44d0*/  SHF.R.S32.HI R11, RZ, 0x1f, R11 ;  /* 0x0000001fff0b7819 */ /* 0x000fc8000001140b */
[----:B------:R-:W-:Y:S02]  /*44e0*/  IADD3.X R11, PT, PT, R13, R12, R11, P1, P0 ;  /* 0x0000000c0d0b7210 */ /* 0x000fe40000fe040b */
[----:B------:R-:W-:-:S04]  /*44f0*/  IADD3 R10, P1, P0, R23, R10, R24 ;  /* 0x0000000a170a7210 */ /* 0x000fc8000783e018 */
[----:B------:R-:W-:Y:S02]  /*4500*/  IADD3.X R11, PT, PT, RZ, R11, R14, P1, P0 ;  /* 0x0000000bff0b7210 */ /* 0x000fe40000fe040e */
[----:B------:R-:W-:-:S04]  /*4510*/  LEA R24, P0, R10, UR4, 0x1 ;  /* 0x000000040a187c11 */ /* 0x000fc8000f8008ff */
[----:B------:R-:W-:Y:S01]  /*4520*/  LEA.HI.X R25, R10, UR5, R11, 0x1, P0 ;  /* 0x000000050a197c11 */ /* 0x000fe200080f0c0b */
[----:B------:R-:W1:Y:S04]  /*4530*/  LDCU.128 UR4, c[0x0][0x430] ;  /* 0x00008600ff0477ac */ /* 0x000e680008000c00 */
[----:B------:R0:W2:Y:S01]  /*4540*/  LDG.E.U16 R24, desc[UR16][R24.64] ;  /* 0x0000001018187981 */ /* 0x0000a2000c1e1500 */
[----:B-1----:R-:W-:Y:S02]  /*4550*/  IMAD R10, R20, UR5, RZ ;  /* 0x00000005140a7c24 */ /* 0x002fe4000f8e02ff */
[----:B------:R-:W-:Y:S02]  /*4560*/  IMAD R12, R21, UR6, RZ ;  /* 0x00000006150c7c24 */ /* 0x000fe4000f8e02ff */
[----:B------:R-:W-:Y:S01]  /*4570*/  IMAD R11, R22, UR7, RZ ;  /* 0x00000007160b7c24 */ /* 0x000fe2000f8e02ff */
[----:B------:R-:W-:Y:S01]  /*4580*/  SHF.R.S32.HI R13, RZ, 0x1f, R10 ;  /* 0x0000001fff0d7819 */ /* 0x000fe2000001140a */
[----:B------:R-:W-:-:S03]  /*4590*/  IMAD R14, R15, UR4, RZ ;  /* 0x000000040f0e7c24 */ /* 0x000fc6000f8e02ff */
[--C-:B------:R-:W-:Y:S02]  /*45a0*/  IADD3 R10, P1, P0, R10, R12, R11.reuse ;  /* 0x0000000c0a0a7210 */ /* 0x100fe4000783e00b */
[----:B------:R-:W-:Y:S01]  /*45b0*/  SHF.R.S32.HI R12, RZ, 0x1f, R12 ;  /* 0x0000001fff0c7819 */ /* 0x000fe2000001140c */
[----:B0-----:R-:W-:Y:S01]  /*45c0*/  FMUL R25, R0, UR8 ;  /* 0x0000000800197c20 */ /* 0x001fe20008400000 */
[----:B------:R-:W-:-:S04]  /*45d0*/  SHF.R.S32.HI R11, RZ, 0x1f, R11 ;  /* 0x0000001fff0b7819 */ /* 0x000fc8000001140b */
[----:B------:R-:W-:Y:S02]  /*45e0*/  IADD3.X R11, PT, PT, R13, R12, R11, P1, P0 ;  /* 0x0000000c0d0b7210 */ /* 0x000fe40000fe040b */
[--C-:B------:R-:W-:Y:S02]  /*45f0*/  IADD3 R10, P1, P0, R23, R10, R14.reuse ;  /* 0x0000000a170a7210 */ /* 0x100fe4000783e00e */
[----:B------:R-:W-:-:S04]  /*4600*/  SHF.R.S32.HI R14, RZ, 0x1f, R14 ;  /* 0x0000001fff0e7819 */ /* 0x000fc8000001140e */
[----:B------:R-:W-:Y:S02]  /*4610*/  IADD3.X R11, PT, PT, RZ, R11, R14, P1, P0 ;  /* 0x0000000bff0b7210 */ /* 0x000fe40000fe040e */
[----:B------:R-:W-:-:S04]  /*4620*/  LEA R12, P0, R10, UR10, 0x1 ;  /* 0x0000000a0a0c7c11 */ /* 0x000fc8000f8008ff */
[----:B------:R-:W-:Y:S01]  /*4630*/  LEA.HI.X R13, R10, UR11, R11, 0x1, P0 ;  /* 0x0000000b0a0d7c11 */ /* 0x000fe200080f0c0b */
[----:B--2---:R-:W-:-:S05]  /*4640*/  HADD2.F32 R24, -RZ, R24.H0_H0 ;  /* 0x20000018ff187230 */ /* 0x004fca0000004100 */
[----:B------:R-:W-:-:S05]  /*4650*/  FFMA R0, R24, R9, R25 ;  /* 0x0000000918007223 */ /* 0x000fca0000000019 */
[----:B------:R-:W-:-:S05]  /*4660*/  F2FP.F16.F32.PACK_AB R0, RZ, R0 ;  /* 0x00000000ff00723e */ /* 0x000fca00000000ff */
[----:B------:R0:W-:Y:S02]  /*4670*/  STG.E.U16 desc[UR16][R12.64], R0 ;  /* 0x000000000c007986 */ /* 0x0001e4000c101510 */
.L_x_44:
[----:B------:R-:W-:Y:S05]  /*4680*/  BSYNC.RECONVERGENT B0 ;  /* 0x0000000000007941 */ /* 0x000fea0003800200 */
.L_x_43:
[----:B------:R-:W-:Y:S04]  /*4690*/  BSSY.RECONVERGENT B0, `(.L_x_45) ;  /* 0x0000028000007945 */ /* 0x000fe80003800200 */
[----:B------:R-:W-:Y:S05]  /*46a0*/  @P2 BRA `(.L_x_46) ;  /* 0x0000000000982947 */ /* 0x000fea0003800000 */
        /* <DEDUP_REMOVED lines=38> */
.L_x_46:
[----:B------:R-:W-:Y:S05]  /*4910*/  BSYNC.RECONVERGENT B0 ;  /* 0x0000000000007941 */ /* 0x000fea0003800200 */
.L_x_45:
[----:B------:R-:W-:Y:S04]  /*4920*/  BSSY.RECONVERGENT B0, `(.L_x_47) ;  /* 0x0000028000007945 */ /* 0x000fe80003800200 */
[----:B------:R-:W-:Y:S05]  /*4930*/  @P3 BRA `(.L_x_48) ;  /* 0x0000000000983947 */ /* 0x000fea0003800000 */
[----:B------:R-:W0:Y:S01]  /*4940*/  LDCU.128 UR4, c[0x0][0x410] ;  /* 0x00008200ff0477ac */ /* 0x000e220008000c00 */
[----:B------:R-:W2:Y:S01]  /*4950*/  LDCU.128 UR8, c[0x0][0x420] ;  /* 0x00008400ff0877ac */ /* 0x000ea20008000c00 */
[----:B01----:R-:W-:Y:S02]  /*4960*/  IMAD R0, R20, UR7, RZ ;  /* 0x0000000714007c24 */ /* 0x003fe4000f8e02ff */
[----:B------:R-:W-:Y:S02]  /*4970*/  IMAD R13, R15, UR6, RZ ;  /* 0x000000060f0d7c24 */ /* 0x000fe4000f8e02ff */
[----:B--2---:R-:W-:Y:S01]  /*4980*/  IMAD R11, R21, UR8, RZ ;  /* 0x00000008150b7c24 */ /* 0x004fe2000f8e02ff */
        /* <DEDUP_REMOVED lines=13> */
[----:B------:R-:W2:Y:S01]  /*4a60*/  LDG.E.U16 R13, desc[UR16][R24.64+0x4] ;  /* 0x00000410180d7981 */ /* 0x000ea2000c1e1500 */
[----:B0-----:R-:W-:Y:S01]  /*4a70*/  FMUL R3, R3, UR8 ;  /* 0x0000000803037c20 */ /* 0x001fe20008400000 */
[----:B-1----:R-:W-:Y:S02]  /*4a80*/  IMAD R0, R20, UR5, RZ ;  /* 0x0000000514007c24 */ /* 0x002fe4000f8e02ff */
[----:B------:R-:W-:Y:S02]  /*4a90*/  IMAD R11, R21, UR6, RZ ;  /* 0x00000006150b7c24 */ /* 0x000fe4000f8e02ff */
[----:B------:R-:W-:Y:S01]  /*4aa0*/  IMAD R2, R22, UR7, RZ ;  /* 0x0000000716027c24 */ /* 0x000fe2000f8e02ff */
[----:B------:R-:W-:Y:S01]  /*4ab0*/  SHF.R.S32.HI R10, RZ, 0x1f, R0 ;  /* 0x0000001fff0a7819 */ /* 0x000fe20000011400 */
[----:B------:R-:W-:-:S03]  /*4ac0*/  IMAD R12, R15, UR4, RZ ;  /* 0x000000040f0c7c24 */ /* 0x000fc6000f8e02ff */
[--C-:B------:R-:W-:Y:S02]  /*4ad0*/  IADD3 R0, P1, P0, R0, R11, R2.reuse ;  /* 0x0000000b00007210 */ /* 0x100fe4000783e002 */
[----:B------:R-:W-:Y:S02]  /*4ae0*/  SHF.R.S32.HI R11, RZ, 0x1f, R11 ;  /* 0x0000001fff0b7819 */ /* 0x000fe4000001140b */
[----:B------:R-:W-:-:S04]  /*4af0*/  SHF.R.S32.HI R2, RZ, 0x1f, R2 ;  /* 0x0000001fff027819 */ /* 0x000fc80000011402 */
[----:B------:R-:W-:Y:S02]  /*4b00*/  IADD3.X R10, PT, PT, R10, R11, R2, P1, P0 ;  /* 0x0000000b0a0a7210 */ /* 0x000fe40000fe0402 */
[--C-:B------:R-:W-:Y:S02]  /*4b10*/  IADD3 R2, P1, P0, R23, R0, R12.reuse ;  /* 0x0000000017027210 */ /* 0x100fe4000783e00c */
[----:B------:R-:W-:Y:S01]  /*4b20*/  SHF.R.S32.HI R11, RZ, 0x1f, R12 ;  /* 0x0000001fff0b7819 */ /* 0x000fe2000001140c */
[----:B--2---:R-:W-:-:S05]  /*4b30*/  HADD2.F32 R14, -RZ, R13.H0_H0 ;  /* 0x2000000dff0e7230 */ /* 0x004fca0000004100 */
[----:B------:R-:W-:Y:S01]  /*4b40*/  FFMA R0, R14, R9, R3 ;  /* 0x000000090e007223 */ /* 0x000fe20000000003 */
[----:B------:R-:W-:Y:S02]  /*4b50*/  IADD3.X R3, PT, PT, RZ, R10, R11, P1, P0 ;  /* 0x0000000aff037210 */ /* 0x000fe40000fe040b */
[C---:B------:R-:W-:Y:S02]  /*4b60*/  LEA R10, P0, R2.reuse, UR10, 0x1 ;  /* 0x0000000a020a7c11 */ /* 0x040fe4000f8008ff */
[----:B------:R-:W-:Y:S02]  /*4b70*/  F2FP.F16.F32.PACK_AB R0, RZ, R0 ;  /* 0x00000000ff00723e */ /* 0x000fe400000000ff */
[----:B------:R-:W-:-:S05]  /*4b80*/  LEA.HI.X R11, R2, UR11, R3, 0x1, P0 ;  /* 0x0000000b020b7c11 */ /* 0x000fca00080f0c03 */
[----:B------:R2:W-:Y:S04]  /*4b90*/  STG.E.U16 desc[UR16][R10.64+0x4], R0 ;  /* 0x000004000a007986 */ /* 0x0005e8000c101510 */
.L_x_48:
[----:B------:R-:W-:Y:S05]  /*4ba0*/  BSYNC.RECONVERGENT B0 ;  /* 0x0000000000007941 */ /* 0x000fea0003800200 */
.L_x_47:
[----:B------:R-:W-:Y:S05]  /*4bb0*/  @P4 BRA `(.L_x_42) ;  /* 0x0000000000984947 */ /* 0x000fea0003800000 */
[----:B------:R-:W0:Y:S01]  /*4bc0*/  LDCU.128 UR4, c[0x0][0x410] ;  /* 0x00008200ff0477ac */ /* 0x000e220008000c00 */
[----:B------:R-:W3:Y:S01]  /*4bd0*/  LDCU.128 UR8, c[0x0][0x420] ;  /* 0x00008400ff0877ac */ /* 0x000ee20008000c00 */
[----:B012---:R-:W-:Y:S02]  /*4be0*/  IMAD R0, R20, UR7, RZ ;  /* 0x0000000714007c24 */ /* 0x007fe4000f8e02ff */
[----:B------:R-:W-:Y:S02]  /*4bf0*/  IMAD R12, R15, UR6, RZ ;  /* 0x000000060f0c7c24 */ /* 0x000fe4000f8e02ff */
[----:B---3--:R-:W-:Y:S01]  /*4c00*/  IMAD R3, R21, UR8, RZ ;  /* 0x0000000815037c24 */ /* 0x008fe2000f8e02ff */
        /* <DEDUP_REMOVED lines=22> */
[----:B------:R-:W-:Y:S02]  /*4d70*/  SHF.R.S32.HI R22, RZ, 0x1f, R22 ;  /* 0x0000001fff167819 */ /* 0x000fe40000011416 */
[----:B------:R-:W-:Y:S02]  /*4d80*/  SHF.R.S32.HI R11, RZ, 0x1f, R10 ;  /* 0x0000001fff0b7819 */ /* 0x000fe4000001140a */
[----:B------:R-:W-:Y:S02]  /*4d90*/  IADD3.X R0, PT, PT, R0, R21, R22, P1, P0 ;  /* 0x0000001500007210 */ /* 0x000fe40000fe0416 */
[----:B------:R-:W-:Y:S01]  /*4da0*/  IADD3 R20, P1, P0, R23, R20, R10 ;  /* 0x0000001417147210 */ /* 0x000fe2000783e00a */
[----:B--2---:R-:W-:-:S05]  /*4db0*/  HADD2.F32 R2, -RZ, R2.H0_H0 ;  /* 0x20000002ff027230 */ /* 0x004fca0000004100 */
[----:B------:R-:W-:Y:S01]  /*4dc0*/  FFMA R4, R2, R9, R3 ;  /* 0x0000000902047223 */ /* 0x000fe20000000003 */
[----:B------:R-:W-:Y:S02]  /*4dd0*/  IADD3.X R3, PT, PT, RZ, R0, R11, P1, P0 ;  /* 0x00000000ff037210 */ /* 0x000fe40000fe040b */
[C---:B------:R-:W-:Y:S02]  /*4de0*/  LEA R2, P0, R20.reuse, UR10, 0x1 ;  /* 0x0000000a14027c11 */ /* 0x040fe4000f8008ff */
[----:B------:R-:W-:Y:S02]  /*4df0*/  F2FP.F16.F32.PACK_AB R0, RZ, R4 ;  /* 0x00000004ff00723e */ /* 0x000fe400000000ff */
[----:B------:R-:W-:-:S05]  /*4e00*/  LEA.HI.X R3, R20, UR11, R3, 0x1, P0 ;  /* 0x0000000b14037c11 */ /* 0x000fca00080f0c03 */
[----:B------:R3:W-:Y:S04]  /*4e10*/  STG.E.U16 desc[UR16][R2.64+0x6], R0 ;  /* 0x0000060002007986 */ /* 0x0007e8000c101510 */
.L_x_42:
[----:B------:R-:W-:Y:S05]  /*4e20*/  BSYNC.RECONVERGENT B1 ;  /* 0x0000000000017941 */ /* 0x000fea0003800200 */
.L_x_41:
[----:B------:R-:W-:-:S04]  /*4e30*/  ISETP.GE.AND P0, PT, R18, UR15, PT ;  /* 0x0000000f12007c0c */ /* 0x000fc8000bf06270 */
[----:B------:R-:W-:-:S04]  /*4e40*/  ISETP.GE.OR P0, PT, R19, UR12, P0 ;  /* 0x0000000c13007c0c */ /* 0x000fc80008706670 */
[----:B------:R-:W-:-:S04]  /*4e50*/  ISETP.GE.OR P0, PT, R17, UR13, P0 ;  /* 0x0000000d11007c0c */ /* 0x000fc80008706670 */
[----:B------:R-:W-:-:S13]  /*4e60*/  ISETP.GE.OR P0, PT, R16, UR14, P0 ;  /* 0x0000000e10007c0c */ /* 0x000fda0008706670 */
[----:B------:R-:W-:Y:S05]  /*4e70*/  @P0 EXIT ;  /* 0x000000000000094d */ /* 0x000fea0003800000 */
[----:B------:R-:W4:Y:S01]  /*4e80*/  LDCU UR12, c[0x0][0x38c] ;  /* 0x00007180ff0c77ac */ /* 0x000f220008000800 */
[C---:B---3--:R-:W-:Y:S01]  /*4e90*/  VIADD R3, R23.reuse, 0x1 ;  /* 0x0000000117037836 */ /* 0x048fe20000000000 */
[----:B------:R-:W-:Y:S01]  /*4ea0*/  BSSY.RECONVERGENT B0, `(.L_x_49) ;  /* 0x000002e000007945 */ /* 0x000fe20003800200 */
[C---:B------:R-:W-:Y:S02]  /*4eb0*/  VIADD R2, R23.reuse, 0x2 ;  /* 0x0000000217027836 */ /* 0x040fe40000000000 */
[C---:B012---:R-:W-:Y:S01]  /*4ec0*/  VIADD R0, R23.reuse, 0x3 ;  /* 0x0000000317007836 */ /* 0x047fe20000000000 */
[----:B----4-:R-:W-:Y:S02]  /*4ed0*/  ISETP.GE.AND P0, PT, R23, UR12, PT ;  /* 0x0000000c17007c0c */ /* 0x010fe4000bf06270 */
[----:B------:R-:W-:Y:S02]  /*4ee0*/  ISETP.GE.AND P2, PT, R3, UR12, PT ;  /* 0x0000000c03007c0c */ /* 0x000fe4000bf46270 */
[----:B------:R-:W-:-:S02]  /*4ef0*/  ISETP.GE.AND P3, PT, R2, UR12, PT ;  /* 0x0000000c02007c0c */ /* 0x000fc4000bf66270 */
[----:B------:R-:W-:-:S07]  /*4f00*/  ISETP.GE.AND P4, PT, R0, UR12, PT ;  /* 0x0000000c00007c0c */ /* 0x000fce000bf86270 */
        /* <DEDUP_REMOVED lines=31> */
[----:B------:R-:W-:-:S04]  /*5100*/  SHF.R.S32.HI R10, RZ, 0x1f, R10 ;  /* 0x0000001fff0a7819 */ /* 0x000fc8000001140a */
[----:B------:R-:W-:Y:S02]  /*5110*/  IADD3.X R3, PT, PT, RZ, R3, R10, P1, P0 ;  /* 0x00000003ff037210 */ /* 0x000fe40000fe040a */
[----:B------:R-:W-:Y:S01]  /*5120*/  LEA R4, P0, R2, UR10, 0x1 ;  /* 0x0000000a02047c11 */ /* 0x000fe2000f8008ff */
[----:B--2---:R-:W-:-:S05]  /*5130*/  HADD2.F32 R12, -RZ, R11.H0_H0 ;  /* 0x2000000bff0c7230 */ /* 0x004fca0000004100 */
[----:B------:R-:W-:Y:S01]  /*5140*/  FFMA R0, R12, R9, R5 ;  /* 0x000000090c007223 */ /* 0x000fe20000000005 */
[----:B------:R-:W-:-:S04]  /*5150*/  LEA.HI.X R5, R2, UR11, R3, 0x1, P0 ;  /* 0x0000000b02057c11 */ /* 0x000fc800080f0c03 */
[----:B------:R-:W-:-:S05]  /*5160*/  F2FP.F16.F32.PACK_AB R0, RZ, R0 ;  /* 0x00000000ff00723e */ /* 0x000fca00000000ff */
[----:B------:R0:W-:Y:S02]  /*5170*/  STG.E.U16 desc[UR16][R4.64], R0 ;  /* 0x0000000004007986 */ /* 0x0001e4000c101510 */
.L_x_50:
[----:B------:R-:W-:Y:S05]  /*5180*/  BSYNC.RECONVERGENT B0 ;  /* 0x0000000000007941 */ /* 0x000fea0003800200 */
.L_x_49:
        /* <DEDUP_REMOVED lines=40> */
.L_x_52:
[----:B------:R-:W-:Y:S05]  /*5410*/  BSYNC.RECONVERGENT B0 ;  /* 0x0000000000007941 */ /* 0x000fea0003800200 */
.L_x_51:
        /* <DEDUP_REMOVED lines=40> */
.L_x_54:
[----:B------:R-:W-:Y:S05]  /*56a0*/  BSYNC.RECONVERGENT B0 ;  /* 0x0000000000007941 */ /* 0x000fea0003800200 */
.L_x_53:
[----:B------:R-:W-:Y:S05]  /*56b0*/  @P4 EXIT ;  /* 0x000000000000494d */ /* 0x000fea0003800000 */
        /* <DEDUP_REMOVED lines=23> */
[----:B------:R-:W-:Y:S01]  /*5830*/  IMAD R16, R16, UR4, RZ ;  /* 0x0000000410107c24 */ /* 0x000fe2000f8e02ff */
[----:B------:R-:W-:-:S02]  /*5840*/  SHF.R.S32.HI R5, RZ, 0x1f, R18 ;  /* 0x0000001fff057819 */ /* 0x000fc40000011412 */
[--C-:B------:R-:W-:Y:S02]  /*5850*/  IADD3 R17, P1, P0, R17, R18, R19.reuse ;  /* 0x0000001211117210 */ /* 0x100fe4000783e013 */
[----:B------:R-:W-:Y:S01]  /*5860*/  SHF.R.S32.HI R19, RZ, 0x1f, R19 ;  /* 0x0000001fff137819 */ /* 0x000fe20000011413 */
[----:B0-----:R-:W-:-:S03]  /*5870*/  FMUL R3, R8, UR8 ;  /* 0x0000000808037c20 */ /* 0x001fc60008400000 */
        /* <DEDUP_REMOVED lines=9> */
[----:B------:R-:W-:Y:S01]  /*5910*/  STG.E.U16 desc[UR16][R4.64+0x6], R0 ;  /* 0x0000060004007986 */ /* 0x000fe2000c101510 */
[----:B------:R-:W-:Y:S05]  /*5920*/  EXIT ;  /* 0x000000000000794d */ /* 0x000fea0003800000 */
.L_x_40:
[----:B------:R-:W0:Y:S01]  /*5930*/  LDCU UR11, c[0x0][0x3c8] ;  /* 0x00007900ff0b77ac */ /* 0x000e220008000800 */
[----:B------:R-:W-:Y:S01]  /*5940*/  BSSY.RECONVERGENT B0, `(.L_x_55) ;  /* 0x0000038000007945 */ /* 0x000fe20003800200 */
[----:B------:R-:W1:Y:S01]  /*5950*/  LDCU.64 UR8, c[0x0][0x380] ;  /* 0x00007000ff0877ac */ /* 0x000e620008000a00 */
[----:B------:R-:W2:Y:S01]  /*5960*/  LDCU UR10, c[0x0][0x388] ;  /* 0x00007100ff0a77ac */ /* 0x000ea20008000800 */
[----:B0-----:R-:W-:Y:S02]  /*5970*/  ISETP.GE.AND P1, PT, R21, UR11, PT ;  /* 0x0000000b15007c0c */ /* 0x001fe4000bf26270 */
[----:B------:R-:W-:Y:S02]  /*5980*/  ISETP.GE.AND P0, PT, R18, UR11, PT ;  /* 0x0000000b12007c0c */ /* 0x000fe4000bf06270 */
[----:B-1----:R-:W-:Y:S02]  /*5990*/  ISETP.GE.OR P1, PT, R22, UR8, P1 ;  /* 0x0000000816007c0c */ /* 0x002fe40008f26670 */
[----:B------:R-:W-:-:S02]  /*59a0*/  ISETP.GE.OR P0, PT, R19, UR8, P0 ;  /* 0x0000000813007c0c */ /* 0x000fc40008706670 */
[----:B------:R-:W-:Y:S02]  /*59b0*/  ISETP.GE.OR P1, PT, R20, UR9, P1 ;  /* 0x0000000914007c0c */ /* 0x000fe40008f26670 */
[----:B------:R-:W-:Y:S02]  /*59c0*/  ISETP.GE.OR P0, PT, R17, UR9, P0 ;  /* 0x0000000911007c0c */ /* 0x000fe40008706670 */
[----:B--2---:R-:W-:Y:S02]  /*59d0*/  ISETP.GE.OR P1, PT, R15, UR10, P1 ;  /* 0x0000000a0f007c0c */ /* 0x004fe40008f26670 */
[----:B------:R-:W-:-:S11]  /*59e0*/  ISETP.GE.OR P6, PT, R16, UR10, P0 ;  /* 0x0000000a10007c0c */ /* 0x000fd600087c6670 */
[----:B------:R-:W-:Y:S05]  /*59f0*/  @P1 BRA `(.L_x_56) ;  /* 0x0000000000b01947 */ /* 0x000fea0003800000 */
[----:B------:R-:W0:Y:S01]  /*5a00*/  LDCU UR12, c[0x0][0x38c] ;  /* 0x00007180ff0c77ac */ /* 0x000e220008000800 */
[C---:B------:R-:W-:Y:S02]  /*5a10*/  VIADD R12, R23.reuse, 0x1 ;  /* 0x00000001170c7836 */ /* 0x040fe40000000000 */
[C---:B------:R-:W-:Y:S01]  /*5a20*/  VIADD R11, R23.reuse, 0x2 ;  /* 0x00000002170b7836 */ /* 0x040fe20000000000 */
[----:B------:R-:W1:Y:S01]  /*5a30*/  LDCU.128 UR4, c[0x0][0x430] ;  /* 0x00008600ff0477ac */ /* 0x000e620008000c00 */
[C---:B------:R-:W-:Y:S01]  /*5a40*/  VIADD R10, R23.reuse, 0x3 ;  /* 0x00000003170a7836 */ /* 0x040fe20000000000 */
[----:B0-----:R-:W-:Y:S02]  /*5a50*/  ISETP.GE.AND P3, PT, R23, UR12, PT ;  /* 0x0000000c17007c0c */ /* 0x001fe4000bf66270 */
[----:B------:R-:W-:Y:S02]  /*5a60*/  ISETP.GE.AND P2, PT, R12, UR12, PT ;  /* 0x0000000c0c007c0c */ /* 0x000fe4000bf46270 */
[----:B------:R-:W-:Y:S01]  /*5a70*/  ISETP.GE.AND P1, PT, R11, UR12, PT ;  /* 0x0000000c0b007c0c */ /* 0x000fe2000bf26270 */
[----:B-1----:R-:W-:Y:S01]  /*5a80*/  IMAD R22, R22, UR7, RZ ;  /* 0x0000000716167c24 */ /* 0x002fe2000f8e02ff */
[----:B------:R-:W-:Y:S01]  /*5a90*/  ISETP.GE.AND P0, PT, R10, UR12, PT ;  /* 0x0000000c0a007c0c */ /* 0x000fe2000bf06270 */
[----:B------:R-:W-:-:S02]  /*5aa0*/  IMAD R21, R21, UR6, RZ ;  /* 0x0000000615157c24 */ /* 0x000fc4000f8e02ff */
[----:B------:R-:W-:Y:S01]  /*5ab0*/  IMAD R20, R20, UR5, RZ ;  /* 0x0000000514147c24 */ /* 0x000fe2000f8e02ff */
[--C-:B------:R-:W-:Y:S01]  /*5ac0*/  SHF.R.S32.HI R14, RZ, 0x1f, R22.reuse ;  /* 0x0000001fff0e7819 */ /* 0x100fe20000011416 */
[----:B------:R-:W-:Y:S01]  /*5ad0*/  IMAD R10, R15, UR4, RZ ;  /* 0x000000040f0a7c24 */ /* 0x000fe2000f8e02ff */
[----:B------:R-:W0:Y:S01]  /*5ae0*/  LDCU.64 UR4, c[0x0][0x428] ;  /* 0x00008500ff0477ac */ /* 0x000e220008000a00 */
[----:B------:R-:W1:Y:S01]  /*5af0*/  @!P3 LDC R25, c[0x0][0x440] ;  /* 0x00011000ff19bb82 */ /* 0x000e620000000800 */
[----:B------:R-:W-:Y:S02]  /*5b00*/  IADD3 R27, P5, P4, R20, R21, R22 ;  /* 0x00000015141b7210 */ /* 0x000fe40007cbe016 */
[----:B------:R-:W-:Y:S02]  /*5b10*/  SHF.R.S32.HI R21, RZ, 0x1f, R21 ;  /* 0x0000001fff157819 */ /* 0x000fe40000011415 */
[----:B------:R-:W-:Y:S02]  /*5b20*/  SHF.R.S32.HI R20, RZ, 0x1f, R20 ;  /* 0x0000001fff147819 */ /* 0x000fe40000011414 */
[----:B------:R-:W-:Y:S01]  /*5b30*/  SHF.R.S32.HI R15, RZ, 0x1f, R10 ;  /* 0x0000001fff0f7819 */ /* 0x000fe2000001140a */
[----:B------:R-:W2:Y:S01]  /*5b40*/  @!P2 LDC R13, c[0x0][0x440] ;  /* 0x00011000ff0dab82 */ /* 0x000ea20000000800 */
[----:B------:R-:W-:-:S02]  /*5b50*/  IADD3.X R14, PT, PT, R20, R21, R14, P5, P4 ;  /* 0x00000015140e7210 */ /* 0x000fc40002fe840e */
[----:B------:R-:W-:Y:S02]  /*5b60*/  IADD3 R27, P5, P4, R23, R27, R10 ;  /* 0x0000001b171b7210 */ /* 0x000fe40007cbe00a */
[----:B------:R-:W-:Y:S02]  /*5b70*/  @!P3 LOP3.LUT R29, RZ, 0x80000000, R9, 0xb8, !PT ;  /* 0x80000000ff1db812 */ /* 0x000fe400078eb809 */
[----:B------:R-:W-:Y:S01]  /*5b80*/  IADD3.X R20, PT, PT, RZ, R14, R15, P5, P4 ;  /* 0x0000000eff147210 */ /* 0x000fe20002fe840f */
[----:B------:R-:W3:Y:S01]  /*5b90*/  @!P1 LDC R12, c[0x0][0x440] ;  /* 0x00011000ff0c9b82 */ /* 0x000ee20000000800 */
[--C-:B------:R-:W-:Y:S02]  /*5ba0*/  @!P2 LOP3.LUT R21, RZ, 0x80000000, R9.reuse, 0xb8, !PT ;  /* 0x80000000ff15a812 */ /* 0x100fe400078eb809 */
[--C-:B------:R-:W-:Y:S02]  /*5bb0*/  @!P1 LOP3.LUT R14, RZ, 0x80000000, R9.reuse, 0xb8, !PT ;  /* 0x80000000ff0e9812 */ /* 0x100fe400078eb809 */
[----:B------:R-:W-:-:S02]  /*5bc0*/  @!P0 LOP3.LUT R15, RZ, 0x80000000, R9, 0xb8, !PT ;  /* 0x80000000ff0f8812 */ /* 0x000fc400078eb809 */
[----:B0-----:R-:W-:Y:S01]  /*5bd0*/  LEA R10, P4, R27, UR4, 0x1 ;  /* 0x000000041b0a7c11 */ /* 0x001fe2000f8808ff */
[----:B------:R-:W0:Y:S01]  /*5be0*/  @!P0 LDC R11, c[0x0][0x440] ;  /* 0x00011000ff0b8b82 */ /* 0x000e220000000800 */
[----:B-1----:R-:W-:Y:S01]  /*5bf0*/  @!P3 FFMA R25, R0, R25, R29 ;  /* 0x000000190019b223 */ /* 0x002fe2000000001d */
[----:B--2---:R-:W-:Y:S01]  /*5c00*/  @!P2 FFMA R13, R2, R13, R21 ;  /* 0x0000000d020da223 */ /* 0x004fe20000000015 */
[----:B---3--:R-:W-:-:S04]  /*5c10*/  @!P1 FFMA R2, R3, R12, R14 ;  /* 0x0000000c03029223 */ /* 0x008fc8000000000e */
[----:B------:R-:W-:Y:S02]  /*5c20*/  @!P2 F2FP.F16.F32.PACK_AB R3, RZ, R13 ;  /* 0x0000000dff03a23e */ /* 0x000fe400000000ff */
[----:B------:R-:W-:Y:S01]  /*5c30*/  @!P1 F2FP.F16.F32.PACK_AB R2, RZ, R2 ;  /* 0x00000002ff02923e */ /* 0x000fe200000000ff */
[----:B0-----:R-:W-:Y:S01]  /*5c40*/  @!P0 FFMA R0, R4, R11, R15 ;  /* 0x0000000b04008223 */ /* 0x001fe2000000000f */
[----:B------:R-:W-:Y:S02]  /*5c50*/  LEA.HI.X R11, R27, UR5, R20, 0x1, P4 ;  /* 0x000000051b0b7c11 */ /* 0x000fe4000a0f0c14 */
[----:B------:R-:W-:Y:S02]  /*5c60*/  @!P3 F2FP.F16.F32.PACK_AB R4, RZ, R25 ;  /* 0x00000019ff04b23e */ /* 0x000fe400000000ff */
[----:B------:R-:W-:Y:S01]  /*5c70*/  @!P0 F2FP.F16.F32.PACK_AB R0, RZ, R0 ;  /* 0x00000000ff00823e */ /* 0x000fe200000000ff */
[----:B------:R0:W-:Y:S04]  /*5c80*/  @!P2 STG.E.U16 desc[UR16][R10.64+0x2], R3 ;  /* 0x000002030a00a986 */ /* 0x0001e8000c101510 */
[----:B------:R0:W-:Y:S04]  /*5c90*/  @!P3 STG.E.U16 desc[UR16][R10.64], R4 ;  /* 0x000000040a00b986 */ /* 0x0001e8000c101510 */
[----:B------:R0:W-:Y:S04]  /*5ca0*/  @!P1 STG.E.U16 desc[UR16][R10.64+0x4], R2 ;  /* 0x000004020a009986 */ /* 0x0001e8000c101510 */
[----:B------:R0:W-:Y:S02]  /*5cb0*/  @!P0 STG.E.U16 desc[UR16][R10.64+0x6], R0 ;  /* 0x000006000a008986 */ /* 0x0001e4000c101510 */
.L_x_56:
[----:B------:R-:W-:Y:S05]  /*5cc0*/  BSYNC.RECONVERGENT B0 ;  /* 0x0000000000007941 */ /* 0x000fea0003800200 */
.L_x_55:
[----:B------:R-:W-:Y:S05]  /*5cd0*/  @P6 EXIT ;  /* 0x000000000000694d */ /* 0x000fea0003800000 */
[----:B------:R-:W1:Y:S01]  /*5ce0*/  LDCU UR8, c[0x0][0x38c] ;  /* 0x00007180ff0877ac */ /* 0x000e620008000800 */
[C---:B0-----:R-:W-:Y:S02]  /*5cf0*/  VIADD R2, R23.reuse, 0x1 ;  /* 0x0000000117027836 */ /* 0x041fe40000000000 */
[C---:B------:R-:W-:Y:S01]  /*5d00*/  VIADD R0, R23.reuse, 0x2 ;  /* 0x0000000217007836 */ /* 0x040fe20000000000 */
[----:B------:R-:W0:Y:S01]  /*5d10*/  LDCU.128 UR4, c[0x0][0x430] ;  /* 0x00008600ff0477ac */ /* 0x000e220008000c00 */
[C---:B------:R-:W-:Y:S01]  /*5d20*/  VIADD R4, R23.reuse, 0x3 ;  /* 0x0000000317047836 */ /* 0x040fe20000000000 */
[----:B-1----:R-:W-:Y:S02]  /*5d30*/  ISETP.GE.AND P2, PT, R23, UR8, PT ;  /* 0x0000000817007c0c */ /* 0x002fe4000bf46270 */
[----:B------:R-:W-:Y:S02]  /*5d40*/  ISETP.GE.AND P1, PT, R2, UR8, PT ;  /* 0x0000000802007c0c */ /* 0x000fe4000bf26270 */
[----:B------:R-:W-:Y:S01]  /*5d50*/  ISETP.GE.AND P0, PT, R0, UR8, PT ;  /* 0x0000000800007c0c */ /* 0x000fe2000bf06270 */
[----:B0-----:R-:W-:Y:S01]  /*5d60*/  IMAD R19, R19, UR7, RZ ;  /* 0x0000000713137c24 */ /* 0x001fe2000f8e02ff */
[----:B------:R-:W-:Y:S01]  /*5d70*/  ISETP.GE.AND P5, PT, R4, UR8, PT ;  /* 0x0000000804007c0c */ /* 0x000fe2000bfa6270 */
[----:B------:R-:W-:Y:S01]  /*5d80*/  IMAD R18, R18, UR6, RZ ;  /* 0x0000000612127c24 */ /* 0x000fe2000f8e02ff */
[----:B------:R-:W0:Y:S01]  /*5d90*/  LDCU.64 UR6, c[0x0][0x428] ;  /* 0x00008500ff0677ac */ /* 0x000e220008000a00 */
[----:B------:R-:W-:Y:S01]  /*5da0*/  IMAD R17, R17, UR5, RZ ;  /* 0x0000000511117c24 */ /* 0x000fe2000f8e02ff */
[--C-:B------:R-:W-:Y:S01]  /*5db0*/  SHF.R.S32.HI R10, RZ, 0x1f, R19.reuse ;  /* 0x0000001fff0a7819 */ /* 0x100fe20000011413 */
[----:B------:R-:W-:Y:S01]  /*5dc0*/  IMAD R16, R16, UR4, RZ ;  /* 0x0000000410107c24 */ /* 0x000fe2000f8e02ff */
[----:B------:R-:W-:Y:S01]  /*5dd0*/  SHF.R.S32.HI R11, RZ, 0x1f, R18 ;  /* 0x0000001fff0b7819 */ /* 0x000fe20000011412 */
[----:B------:R-:W1:Y:S01]  /*5de0*/  @!P2 LDC R2, c[0x0][0x440] ;  /* 0x00011000ff02ab82 */ /* 0x000e620000000800 */
[----:B------:R-:W-:-:S02]  /*5df0*/  IADD3 R12, P4, P3, R17, R18, R19 ;  /* 0x00000012110c7210 */ /* 0x000fc40007b9e013 */
[----:B------:R-:W-:Y:S02]  /*5e00*/  SHF.R.S32.HI R17, RZ, 0x1f, R17 ;  /* 0x0000001fff117819 */ /* 0x000fe40000011411 */
[--C-:B------:R-:W-:Y:S02]  /*5e10*/  @!P0 LOP3.LUT R4, RZ, 0x80000000, R9.reuse, 0xb8, !PT ;  /* 0x80000000ff048812 */ /* 0x100fe400078eb809 */
[----:B------:R-:W-:Y:S01]  /*5e20*/  IADD3.X R17, PT, PT, R17, R11, R10, P4, P3 ;  /* 0x0000000b11117210 */ /* 0x000fe200027e640a */
[----:B------:R-:W2:Y:S01]  /*5e30*/  @!P1 LDC R3, c[0x0][0x440] ;  /* 0x00011000ff039b82 */ /* 0x000ea20000000800 */
[--C-:B------:R-:W-:Y:S02]  /*5e40*/  @!P2 LOP3.LUT R10, RZ, 0x80000000, R9.reuse, 0xb8, !PT ;  /* 0x80000000ff0aa812 */ /* 0x100fe400078eb809 */
[----:B------:R-:W-:Y:S02]  /*5e50*/  @!P1 LOP3.LUT R11, RZ, 0x80000000, R9, 0xb8, !PT ;  /* 0x80000000ff0b9812 */ /* 0x000fe400078eb809 */
[----:B------:R-:W-:-:S02]  /*5e60*/  IADD3 R12, P4, P3, R23, R12, R16 ;  /* 0x0000000c170c7210 */ /* 0x000fc40007b9e010 */
[----:B------:R-:W-:Y:S01]  /*5e70*/  SHF.R.S32.HI R16, RZ, 0x1f, R16 ;  /* 0x0000001fff107819 */ /* 0x000fe20000011410 */
[----:B------:R-:W3:Y:S03]  /*5e80*/  @!P0 LDC R0, c[0x0][0x440] ;  /* 0x00011000ff008b82 */ /* 0x000ee60000000800 */
[----:B------:R-:W-:Y:S01]  /*5e90*/  IADD3.X R17, PT, PT, RZ, R17, R16, P4, P3 ;  /* 0x00000011ff117210 */ /* 0x000fe200027e6410 */
[----:B-1----:R-:W-:Y:S01]  /*5ea0*/  @!P2 FFMA R2, R5, R2, R10 ;  /* 0x000000020502a223 */ /* 0x002fe2000000000a */
[----:B--2---:R-:W-:-:S04]  /*5eb0*/  @!P1 FFMA R11, R6, R3, R11 ;  /* 0x00000003060b9223 */ /* 0x004fc8000000000b */
[----:B------:R-:W-:Y:S02]  /*5ec0*/  @!P2 F2FP.F16.F32.PACK_AB R3, RZ, R2 ;  /* 0x00000002ff03a23e */ /* 0x000fe400000000ff */
[----:B------:R-:W-:Y:S01]  /*5ed0*/  @!P1 F2FP.F16.F32.PACK_AB R2, RZ, R11 ;  /* 0x0000000bff02923e */ /* 0x000fe200000000ff */
[----:B---3--:R-:W-:Y:S01]  /*5ee0*/  @!P0 FFMA R0, R7, R0, R4 ;  /* 0x0000000007008223 */ /* 0x008fe20000000004 */
[----:B0-----:R-:W-:-:S04]  /*5ef0*/  LEA R4, P3, R12, UR6, 0x1 ;  /* 0x000000060c047c11 */ /* 0x001fc8000f8608ff */
[----:B------:R-:W-:Y:S02]  /*5f00*/  @!P0 F2FP.F16.F32.PACK_AB R0, RZ, R0 ;  /* 0x00000000ff00823e */ /* 0x000fe400000000ff */
[----:B------:R-:W-:-:S05]  /*5f10*/  LEA.HI.X R5, R12, UR7, R17, 0x1, P3 ;  /* 0x000000070c057c11 */ /* 0x000fca00098f0c11 */
[----:B------:R0:W-:Y:S04]  /*5f20*/  @!P2 STG.E.U16 desc[UR16][R4.64], R3 ;  /* 0x000000030400a986 */ /* 0x0001e8000c101510 */
[----:B------:R0:W-:Y:S04]  /*5f30*/  @!P1 STG.E.U16 desc[UR16][R4.64+0x2], R2 ;  /* 0x0000020204009986 */ /* 0x0001e8000c101510 */
[----:B------:R0:W-:Y:S01]  /*5f40*/  @!P0 STG.E.U16 desc[UR16][R4.64+0x4], R0 ;  /* 0x0000040004008986 */ /* 0x0001e2000c101510 */
[----:B------:R-:W-:Y:S05]  /*5f50*/  @P5 EXIT ;  /* 0x000000000000594d */ /* 0x000fea0003800000 */
[----:B------:R-:W0:Y:S01]  /*5f60*/  LDCU UR4, c[0x0][0x440] ;  /* 0x00008800ff0477ac */ /* 0x000e220008000800 */
[----:B------:R-:W-:-:S05]  /*5f70*/  LOP3.LUT R9, RZ, 0x80000000, R9, 0xb8, !PT ;  /* 0x80000000ff097812 */ /* 0x000fca00078eb809 */
[----:B0-----:R-:W-:-:S05]  /*5f80*/  FFMA R0, R8, UR4, R9 ;  /* 0x0000000408007c23 */ /* 0x001fca0008000009 */
[----:B------:R-:W-:-:S05]  /*5f90*/  F2FP.F16.F32.PACK_AB R0, RZ, R0 ;  /* 0x00000000ff00723e */ /* 0x000fca00000000ff */
[----:B------:R-:W-:Y:S01]  /*5fa0*/  STG.E.U16 desc[UR16][R4.64+0x6], R0 ;  /* 0x0000060004007986 */ /* 0x000fe2000c101510 */
[----:B------:R-:W-:Y:S05]  /*5fb0*/  EXIT ;  /* 0x000000000000794d */ /* 0x000fea0003800000 */
        .weak           $__internal_0_$__cuda_sm20_div_s64
        .type           $__internal_0_$__cuda_sm20_div_s64,@function
        .size           $__internal_0_$__cuda_sm20_div_s64,(.L_x_253 - $__internal_0_$__cuda_sm20_div_s64)
$__internal_0_$__cuda_sm20_div_s64:
[----:B------:R-:W-:Y:S02]  /*5fc0*/  IADD3 R13, P1, PT, RZ, -R8, RZ ;  /* 0x80000008ff0d7210 */ /* 0x000fe40007f3e0ff */
[----:B------:R-:W-:-:S03]  /*5fd0*/  ISETP.GE.AND P0, PT, R7, RZ, PT ;  /* 0x000000ff0700720c */ /* 0x000fc60003f06270 */
[----:B------:R-:W-:Y:S01]  /*5fe0*/  IMAD.X R0, RZ, RZ, ~R7, P1 ;  /* 0x000000ffff007224 */ /* 0x000fe200008e0e07 */
[----:B------:R-:W-:-:S04]  /*5ff0*/  SEL R12, R13, R8, !P0 ;  /* 0x000000080d0c7207 */ /* 0x000fc80004000000 */
[----:B------:R-:W-:-:S04]  /*6000*/  SEL R13, R0, R7, !P0 ;  /* 0x00000007000d7207 */ /* 0x000fc80004000000 */
[----:B------:R-:W0:Y:S08]  /*6010*/  I2F.U64.RP R10, R12 ;  /* 0x0000000c000a7312 */ /* 0x000e300000309000 */
[----:B0-----:R-:W0:Y:S02]  /*6020*/  MUFU.RCP R2, R10 ;  /* 0x0000000a00027308 */ /* 0x001e240000001000 */
[----:B0-----:R-:W-:-:S06]  /*6030*/  VIADD R2, R2, 0x1ffffffe ;  /* 0x1ffffffe02027836 */ /* 0x001fcc0000000000 */
[----:B------:R-:W0:Y:S02]  /*6040*/  F2I.U64.TRUNC R2, R2 ;  /* 0x0000000200027311 */ /* 0x000e24000020d800 */
[----:B0-----:R-:W-:-:S04]  /*6050*/  IMAD.WIDE.U32 R4, R2, R12, RZ ;  /* 0x0000000c02047225 */ /* 0x001fc800078e00ff */
[----:B------:R-:W-:Y:S01]  /*6060*/  IMAD R5, R2, R13, R5 ;  /* 0x0000000d02057224 */ /* 0x000fe200078e0205 */
[----:B------:R-:W-:-:S03]  /*6070*/  IADD3 R11, P0, PT, RZ, -R4, RZ ;  /* 0x80000004ff0b7210 */ /* 0x000fc60007f1e0ff */
[----:B------:R-:W-:Y:S02]  /*6080*/  IMAD R0, R3, R12, R5 ;  /* 0x0000000c03007224 */ /* 0x000fe400078e0205 */
[----:B------:R-:W-:-:S04]  /*6090*/  IMAD.HI.U32 R4, R2, R11, RZ ;  /* 0x0000000b02047227 */ /* 0x000fc800078e00ff */
[----:B------:R-:W-:Y:S02]  /*60a0*/  IMAD.X R0, RZ, RZ, ~R0, P0 ;  /* 0x000000ffff007224 */ /* 0x000fe400000e0e00 */
[----:B------:R-:W-:Y:S02]  /*60b0*/  IMAD.MOV.U32 R5, RZ, RZ, R2 ;  /* 0x000000ffff057224 */ /* 0x000fe400078e0002 */
[-C--:B------:R-:W-:Y:S02]  /*60c0*/  IMAD R10, R3, R0.reuse, RZ ;  /* 0x00000000030a7224 */ /* 0x080fe400078e02ff */
[----:B------:R-:W-:-:S04]  /*60d0*/  IMAD.WIDE.U32 R4, P2, R2, R0, R4 ;  /* 0x0000000002047225 */ /* 0x000fc80007840004 */
[----:B------:R-:W-:-:S04]  /*60e0*/  IMAD.HI.U32 R0, R3, R0, RZ ;  /* 0x0000000003007227 */ /* 0x000fc800078e00ff */
[----:B------:R-:W-:-:S04]  /*60f0*/  IMAD.HI.U32 R11, P1, R3, R11, R4 ;  /* 0x0000000b030b7227 */ /* 0x000fc80007820004 */
[----:B------:R-:W-:Y:S01]  /*6100*/  IMAD.X R3, R0, 0x1, R3, P2 ;  /* 0x0000000100037824 */ /* 0x000fe200010e0603 */
[----:B------:R-:W-:-:S04]  /*6110*/  IADD3 R11, P0, PT, R10, R11, RZ ;  /* 0x0000000b0a0b7210 */ /* 0x000fc80007f1e0ff */
[----:B------:R-:W-:Y:S01]  /*6120*/  IADD3.X R3, PT, PT, RZ, RZ, R3, P0, P1 ;  /* 0x000000ffff037210 */ /* 0x000fe200007e2403 */
[----:B------:R-:W-:Y:S01]  /*6130*/  IMAD.WIDE.U32 R4, R11, R12, RZ ;  /* 0x0000000c0b047225 */ /* 0x000fe200078e00ff */
[----:B------:R-:W-:-:S03]  /*6140*/  IADD3 R2, P1, PT, RZ, -R14, RZ ;  /* 0x8000000eff027210 */ /* 0x000fc60007f3e0ff */
[----:B------:R-:W-:Y:S01]  /*6150*/  IMAD R0, R11, R13, R5 ;  /* 0x0000000d0b007224 */ /* 0x000fe200078e0205 */
[----:B------:R-:W-:-:S03]  /*6160*/  IADD3 R4, P0, PT, RZ, -R4, RZ ;  /* 0x80000004ff047210 */ /* 0x000fc60007f1e0ff */
[----:B------:R-:W-:Y:S02]  /*6170*/  IMAD R0, R3, R12, R0 ;  /* 0x0000000c03007224 */ /* 0x000fe400078e0200 */
[----:B------:R-:W-:-:S03]  /*6180*/  IMAD.HI.U32 R10, R11, R4, RZ ;  /* 0x000000040b0a7227 */ /* 0x000fc600078e00ff */
[----:B------:R-:W-:Y:S02]  /*6190*/  IADD3.X R0, PT, PT, RZ, ~R0, RZ, P0, !PT ;  /* 0x80000000ff007210 */ /* 0x000fe400007fe4ff */
[----:B------:R-:W-:-:S03]  /*61a0*/  ISETP.GE.AND P0, PT, R9, RZ, PT ;  /* 0x000000ff0900720c */ /* 0x000fc60003f06270 */
[----:B------:R-:W-:Y:S01]  /*61b0*/  IMAD.WIDE.U32 R10, P4, R11, R0, R10 ;  /* 0x000000000b0a7225 */ /* 0x000fe2000788000a */
[----:B------:R-:W-:-:S03]  /*61c0*/  SEL R2, R2, R14, !P0 ;  /* 0x0000000e02027207 */ /* 0x000fc60004000000 */
[C---:B------:R-:W-:Y:S02]  /*61d0*/  IMAD R5, R3.reuse, R0, RZ ;  /* 0x0000000003057224 */ /* 0x040fe400078e02ff */
[----:B------:R-:W-:-:S04]  /*61e0*/  IMAD.HI.U32 R4, P3, R3, R4, R10 ;  /* 0x0000000403047227 */ /* 0x000fc8000786000a */
[----:B------:R-:W-:Y:S01]  /*61f0*/  IMAD.HI.U32 R0, R3, R0, RZ ;  /* 0x0000000003007227 */ /* 0x000fe200078e00ff */
[----:B------:R-:W-:-:S03]  /*6200*/  IADD3 R5, P2, PT, R5, R4, RZ ;  /* 0x0000000405057210 */ /* 0x000fc60007f5e0ff */
[----:B------:R-:W-:Y:S02]  /*6210*/  IMAD.X R4, RZ, RZ, ~R9, P1 ;  /* 0x000000ffff047224 */ /* 0x000fe400008e0e09 */
[----:B------:R-:W-:Y:S02]  /*6220*/  IMAD.X R3, R0, 0x1, R3, P4 ;  /* 0x0000000100037824 */ /* 0x000fe400020e0603 */
[C---:B------:R-:W-:Y:S01]  /*6230*/  IMAD.HI.U32 R10, R5.reuse, R2, RZ ;  /* 0x00000002050a7227 */ /* 0x040fe200078e00ff */
[----:B------:R-:W-:Y:S02]  /*6240*/  SEL R0, R4, R9, !P0 ;  /* 0x0000000904007207 */ /* 0x000fe40004000000 */
[----:B------:R-:W-:Y:S01]  /*6250*/  IADD3.X R3, PT, PT, RZ, RZ, R3, P2, P3 ;  /* 0x000000ffff037210 */ /* 0x000fe200017e6403 */
[----:B------:R-:W-:Y:S02]  /*6260*/  IMAD.MOV.U32 R11, RZ, RZ, RZ ;  /* 0x000000ffff0b7224 */ /* 0x000fe400078e00ff */
[----:B------:R-:W-:-:S04]  /*6270*/  IMAD.WIDE.U32 R4, R5, R0, R10 ;  /* 0x0000000005047225 */ /* 0x000fc800078e000a */
[C---:B------:R-:W-:Y:S02]  /*6280*/  IMAD R11, R3.reuse, R0, RZ ;  /* 0x00000000030b7224 */ /* 0x040fe400078e02ff */
[----:B------:R-:W-:-:S04]  /*6290*/  IMAD.HI.U32 R4, P1, R3, R2, R4 ;  /* 0x0000000203047227 */ /* 0x000fc80007820004 */
[----:B------:R-:W-:Y:S01]  /*62a0*/  IMAD.HI.U32 R3, R3, R0, RZ ;  /* 0x0000000003037227 */ /* 0x000fe200078e00ff */
[----:B------:R-:W-:-:S03]  /*62b0*/  IADD3 R11, P0, PT, R11, R4, RZ ;  /* 0x000000040b0b7210 */ /* 0x000fc60007f1e0ff */
[----:B------:R-:W-:Y:S02]  /*62c0*/  IMAD.X R3, RZ, RZ, R3, P1 ;  /* 0x000000ffff037224 */ /* 0x000fe400008e0603 */
[----:B------:R-:W-:-:S03]  /*62d0*/  IMAD.WIDE.U32 R4, R11, R12, RZ ;  /* 0x0000000c0b047225 */ /* 0x000fc600078e00ff */
[----:B------:R-:W-:Y:S01]  /*62e0*/  IADD3.X R10, PT, PT, RZ, R3, RZ, P0, !PT ;  /* 0x00000003ff0a7210 */ /* 0x000fe200007fe4ff */
[----:B------:R-:W-:Y:S01]  /*62f0*/  IMAD R3, R11, R13, R5 ;  /* 0x0000000d0b037224 */ /* 0x000fe200078e0205 */
[----:B------:R-:W-:-:S03]  /*6300*/  IADD3 R2, P1, PT, -R4, R2, RZ ;  /* 0x0000000204027210 */ /* 0x000fc60007f3e1ff */
[-C--:B------:R-:W-:Y:S01]  /*6310*/  IMAD R3, R10, R12.reuse, R3 ;  /* 0x0000000c0a037224 */ /* 0x080fe200078e0203 */
[CC--:B------:R-:W-:Y:S02]  /*6320*/  ISETP.GE.U32.AND P0, PT, R2.reuse, R12.reuse, PT ;  /* 0x0000000c0200720c */ /* 0x0c0fe40003f06070 */
[----:B------:R-:W-:Y:S01]  /*6330*/  IADD3 R5, P2, PT, R2, -R12, RZ ;  /* 0x8000000c02057210 */ /* 0x000fe20007f5e0ff */
[----:B------:R-:W-:Y:S01]  /*6340*/  IMAD.X R0, R0, 0x1, ~R3, P1 ;  /* 0x0000000100007824 */ /* 0x000fe200008e0e03 */
[----:B------:R-:W-:-:S03]  /*6350*/  IADD3 R4, P1, PT, R11, 0x1, RZ ;  /* 0x000000010b047810 */ /* 0x000fc60007f3e0ff */
[C---:B------:R-:W-:Y:S01]  /*6360*/  IMAD.X R3, R0.reuse, 0x1, ~R13, P2 ;  /* 0x0000000100037824 */ /* 0x040fe200010e0e0d */
[----:B------:R-:W-:Y:S01]  /*6370*/  ISETP.GE.U32.AND.EX P0, PT, R0, R13, PT, P0 ;  /* 0x0000000d0000720c */ /* 0x000fe20003f06100 */
[----:B------:R-:W-:-:S03]  /*6380*/  IMAD.X R17, RZ, RZ, R10, P1 ;  /* 0x000000ffff117224 */ /* 0x000fc600008e060a */
[----:B------:R-:W-:Y:S02]  /*6390*/  SEL R5, R5, R2, P0 ;  /* 0x0000000205057207 */ /* 0x000fe40000000000 */
[----:B------:R-:W-:Y:S02]  /*63a0*/  SEL R4, R4, R11, P0 ;  /* 0x0000000b04047207 */ /* 0x000fe40000000000 */
[----:B------:R-:W-:Y:S02]  /*63b0*/  SEL R3, R3, R0, P0 ;  /* 0x0000000003037207 */ /* 0x000fe40000000000 */
[----:B------:R-:W-:Y:S02]  /*63c0*/  ISETP.GE.U32.AND P2, PT, R5, R12, PT ;  /* 0x0000000c0500720c */ /* 0x000fe40003f46070 */
[----:B------:R-:W-:Y:S02]  /*63d0*/  SEL R17, R17, R10, P0 ;  /* 0x0000000a11117207 */ /* 0x000fe40000000000 */
[----:B------:R-:W-:-:S02]  /*63e0*/  IADD3 R5, P1, PT, R4, 0x1, RZ ;  /* 0x0000000104057810 */ /* 0x000fc40007f3e0ff */
[----:B------:R-:W-:Y:S02]  /*63f0*/  ISETP.GE.U32.AND.EX P0, PT, R3, R13, PT, P2 ;  /* 0x0000000d0300720c */ /* 0x000fe40003f06120 */
[-C--:B------:R-:W-:Y:S02]  /*6400*/  IADD3.X R0, PT, PT, RZ, R17.reuse, RZ, P1, !PT ;  /* 0x00000011ff007210 */ /* 0x080fe40000ffe4ff */
[----:B------:R-:W-:Y:S02]  /*6410*/  SEL R5, R5, R4, P0 ;  /* 0x0000000405057207 */ /* 0x000fe40000000000 */
[----:B------:R-:W-:Y:S02]  /*6420*/  SEL R17, R0, R17, P0 ;  /* 0x0000001100117207 */ /* 0x000fe40000000000 */
[----:B------:R-:W-:Y:S02]  /*6430*/  LOP3.LUT R2, R7, R9, RZ, 0x3c, !PT ;  /* 0x0000000907027212 */ /* 0x000fe400078e3cff */
[----:B------:R-:W-:-:S02]  /*6440*/  IADD3 R0, P1, PT, RZ, -R5, RZ ;  /* 0x80000005ff007210 */ /* 0x000fc40007f3e0ff */
[----:B------:R-:W-:Y:S02]  /*6450*/  ISETP.NE.U32.AND P0, PT, R8, RZ, PT ;  /* 0x000000ff0800720c */ /* 0x000fe40003f05070 */
[----:B------:R-:W-:Y:S01]  /*6460*/  ISETP.GE.AND P2, PT, R2, RZ, PT ;  /* 0x000000ff0200720c */ /* 0x000fe20003f46270 */
[----:B------:R-:W-:Y:S01]  /*6470*/  IMAD.X R2, RZ, RZ, ~R17, P1 ;  /* 0x000000ffff027224 */ /* 0x000fe200008e0e11 */
[----:B------:R-:W-:Y:S01]  /*6480*/  ISETP.NE.AND.EX P0, PT, R7, RZ, PT, P0 ;  /* 0x000000ff0700720c */ /* 0x000fe20003f05300 */
[----:B------:R-:W-:Y:S01]  /*6490*/  IMAD.MOV.U32 R7, RZ, RZ, 0x0 ;  /* 0x00000000ff077424 */ /* 0x000fe200078e00ff */
[----:B------:R-:W-:Y:S02]  /*64a0*/  SEL R0, R0, R5, !P2 ;  /* 0x0000000500007207 */ /* 0x000fe40005000000 */
[----:B------:R-:W-:Y:S02]  /*64b0*/  SEL R2, R2, R17, !P2 ;  /* 0x0000001102027207 */ /* 0x000fe40005000000 */
[----:B------:R-:W-:-:S02]  /*64c0*/  SEL R17, R0, 0xffffffff, P0 ;  /* 0xffffffff00117807 */ /* 0x000fc40000000000 */
[----:B------:R-:W-:Y:S01]  /*64d0*/  SEL R2, R2, 0xffffffff, P0 ;  /* 0xffffffff02027807 */ /* 0x000fe20000000000 */
[----:B------:R-:W-:Y:S06]  /*64e0*/  RET.REL.NODEC R6 `(_ZN7cutlass9reference6device6kernel11Conv3dDgradINS_6half_tENS_6layout11TensorNDHWCES4_S6_S4_S6_ffNS_16NumericConverterIS4_fLNS_15FloatRoundStyleE2EEENS_12multiply_addIfffEELi2ELi4ELi16ELi8EEEvNS_4conv17Conv3dProblemSizeENS_9TensorRefIT_T0_EENSE_IT1_T2_EENSE_IT3_T4_EESN_T5_SO_) ;  /* 0xffffff9806c47950 */ /* 0x000fec0003c3ffff */
.L_x_57:
        /* <DEDUP_REMOVED lines=9> */
.L_x_253:


//--------------------- .text._ZN7cutlass9reference6device6kernel12BlockForEachINS_6half_tENS1_6detail17RandomUniformFuncIS4_EEEEvPT_mNT0_6ParamsE --------------------------
	.section	.text._ZN7cutlass9reference6device6kernel12BlockForEachINS_6half_tENS1_6detail17RandomUniformFuncIS4_EEEEvPT_mNT0_6ParamsE,"ax",@progbits
	.align	128
        .global         _ZN7cutlass9reference6device6kernel12BlockForEachINS_6half_tENS1_6detail17RandomUniformFuncIS4_EEEEvPT_mNT0_6ParamsE
        .type           _ZN7cutlass9reference6device6kernel12BlockForEachINS_6half_tENS1_6detail17RandomUniformFuncIS4_EEEEvPT_mNT0_6ParamsE,@function
        .size           _ZN7cutlass9reference6device6kernel12BlockForEachINS_6half_tENS1_6detail17RandomUniformFuncIS4_EEEEvPT_mNT0_6ParamsE,(.L_x_260 - _ZN7cutlass9reference6device6kernel12BlockForEachINS_6half_tENS1_6detail17RandomUniformFuncIS4_EEEEvPT_mNT0_6ParamsE)
        .other          _ZN7cutlass9reference6device6kernel12BlockForEachINS_6half_tENS1_6detail17RandomUniformFuncIS4_EEEEvPT_mNT0_6ParamsE,@"STO_CUDA_ENTRY STV_DEFAULT"
_ZN7cutlass9reference6device6kernel12BlockForEachINS_6half_tENS1_6detail17RandomUniformFuncIS4_EEEEvPT_mNT0_6ParamsE:
.text._ZN7cutlass9reference6device6kernel12BlockForEachINS_6half_tENS1_6detail17RandomUniformFuncIS4_EEEEvPT_mNT0_6ParamsE:
[----:B------:R-:W0:Y:S08]  /*0000*/  LDC R1, c[0x0][0x37c] ;  /* 0x0000df00ff017b82 */ /* 0x000e300000000800 */
[----:B------:R-:W1:Y:S01]  /*0010*/  LDC.64 R4, c[0x0][0x390] ;  /* 0x0000e400ff047b82 */ /* 0x000e620000000a00 */
[----:B------:R-:W2:Y:S01]  /*0020*/  S2R R15, SR_TID.X ;  /* 0x00000000000f7919 */ /* 0x000ea20000002100 */
[----:B0-----:R-:W-:Y:S01]  /*0030*/  VIADD R1, R1, 0xffffffa0 ;  /* 0xffffffa001017836 */ /* 0x001fe20000000000 */
[----:B------:R-:W0:Y:S01]  /*0040*/  LDCU.64 UR18, c[0x0][0x358] ;  /* 0x00006b00ff1277ac */ /* 0x000e220008000a00 */
[----:B------:R-:W-:Y:S04]  /*0050*/  BSSY.RECONVERGENT B1, `(.L_x_58) ;  /* 0x0000270000017945 */ /* 0x000fe80003800200 */
[----:B------:R-:W3:Y:S08]  /*0060*/  LDC.64 R12, c[0x0][0x398] ;  /* 0x0000e600ff0c7b82 */ /* 0x000ef00000000a00 */
[----:B------:R-:W4:Y:S08]  /*0070*/  LDC.64 R18, c[0x0][0x390] ;  /* 0x0000e400ff127b82 */ /* 0x000f300000000a00 */
[----:B------:R-:W5:Y:S01]  /*0080*/  LDC.64 R16, c[0x0][0x3a8] ;  /* 0x0000ea00ff107b82 */ /* 0x000f620000000a00 */
[----:B-1----:R-:W-:-:S02]  /*0090*/  LOP3.LUT R6, R4, 0xaad26b49, RZ, 0x3c, !PT ;  /* 0xaad26b4904067812 */ /* 0x002fc400078e3cff */
[----:B------:R-:W-:-:S03]  /*00a0*/  LOP3.LUT R4, R5, 0xf7dcefdd, RZ, 0x3c, !PT ;  /* 0xf7dcefdd05047812 */ /* 0x000fc600078e3cff */
[----:B------:R-:W-:Y:S02]  /*00b0*/  IMAD R5, R6, 0x4182bed5, RZ ;  /* 0x4182bed506057824 */ /* 0x000fe400078e02ff */
[----:B------:R-:W1:Y:S01]  /*00c0*/  LDC.64 R8, c[0x0][0x3b0] ;  /* 0x0000ec00ff087b82 */ /* 0x000e620000000a00 */
[----:B------:R-:W-:Y:S01]  /*00d0*/  IMAD R4, R4, -0x658354e5, RZ ;  /* 0x9a7cab1b04047824 */ /* 0x000fe200078e02ff */
[----:B---3--:R3:W-:Y:S01]  /*00e0*/  STL.64 [R1+0x8], R12 ;  /* 0x0000080c01007387 */ /* 0x0087e20000100a00 */
[C---:B------:R-:W-:Y:S02]  /*00f0*/  IADD3 R7, PT, PT, R5.reuse, 0x75bcd15, RZ ;  /* 0x075bcd1505077810 */ /* 0x040fe40007ffe0ff */
[C---:B------:R-:W-:Y:S01]  /*0100*/  VIADD R11, R4.reuse, 0x1f123bb5 ;  /* 0x1f123bb5040b7836 */ /* 0x040fe20000000000 */
[C---:B------:R-:W-:Y:S02]  /*0110*/  IADD3 R6, PT, PT, R5.reuse, 0x64f0c9, R4 ;  /* 0x0064f0c905067810 */ /* 0x040fe40007ffe004 */
[----:B------:R-:W2:Y:S01]  /*0120*/  LDC.64 R2, c[0x0][0x3b8] ;  /* 0x0000ee00ff027b82 */ /* 0x000ea20000000a00 */
[C---:B------:R-:W-:Y:S01]  /*0130*/  LOP3.LUT R10, R5.reuse, 0x159a55e5, RZ, 0x3c, !PT ;  /* 0x159a55e5050a7812 */ /* 0x040fe200078e3cff */
[----:B------:R-:W-:Y:S01]  /*0140*/  VIADD R5, R5, 0x583f19 ;  /* 0x00583f1905057836 */ /* 0x000fe20000000000 */
[----:B------:R-:W-:Y:S01]  /*0150*/  LOP3.LUT R4, R4, 0x5491333, RZ, 0x3c, !PT ;  /* 0x0549133304047812 */ /* 0x000fe200078e3cff */
[----:B----4-:R4:W-:Y:S04]  /*0160*/  STL.64 [R1], R18 ;  /* 0x0000001201007387 */ /* 0x0109e80000100a00 */
[----:B------:R-:W0:Y:S01]  /*0170*/  LDC R14, c[0x0][0x3a0] ;  /* 0x0000e800ff0e7b82 */ /* 0x000e220000000800 */
[----:B-----5:R4:W-:Y:S04]  /*0180*/  STL.64 [R1+0x18], R16 ;  /* 0x0000181001007387 */ /* 0x0209e80000100a00 */
[----:B------:R4:W-:Y:S03]  /*0190*/  STL.64 [R1+0x30], R6 ;  /* 0x0000300601007387 */ /* 0x0009e60000100a00 */
[----:B------:R-:W5:Y:S01]  /*01a0*/  S2UR UR4, SR_CTAID.X ;  /* 0x00000000000479c3 */ /* 0x000f620000002500 */
[----:B-1----:R4:W-:Y:S04]  /*01b0*/  STL.64 [R1+0x20], R8 ;  /* 0x0000200801007387 */ /* 0x0029e80000100a00 */
[----:B------:R4:W-:Y:S01]  /*01c0*/  STL.64 [R1+0x38], R10 ;  /* 0x0000380a01007387 */ /* 0x0009e20000100a00 */
[----:B---3--:R-:W-:-:S02]  /*01d0*/  HFMA2 R12, -RZ, RZ, 0, 0 ;  /* 0x00000000ff0c7431 */ /* 0x008fc400000001ff */
[----:B------:R-:W5:Y:S01]  /*01e0*/  LDC R0, c[0x0][0x360] ;  /* 0x0000d800ff007b82 */ /* 0x000f620000000800 */
[----:B--2---:R4:W-:Y:S04]  /*01f0*/  STL.64 [R1+0x28], R2 ;  /* 0x0000280201007387 */ /* 0x0049e80000100a00 */
[----:B------:R4:W-:Y:S04]  /*0200*/  STL.64 [R1+0x40], R4 ;  /* 0x0000400401007387 */ /* 0x0009e80000100a00 */
[----:B0-----:R4:W-:Y:S01]  /*0210*/  STL [R1+0x10], R14 ;  /* 0x0000100e01007387 */ /* 0x0019e20000100800 */
[----:B-----5:R-:W-:-:S05]  /*0220*/  IMAD R13, R0, UR4, R15 ;  /* 0x00000004000d7c24 */ /* 0x020fca000f8e020f */
[----:B------:R-:W-:-:S13]  /*0230*/  ISETP.NE.AND P0, PT, R13, RZ, PT ;  /* 0x000000ff0d00720c */ /* 0x000fda0003f05270 */
[----:B----4-:R-:W-:Y:S05]  /*0240*/  @!P0 BRA `(.L_x_59) ;  /* 0x0000002400408947 */ /* 0x010fea0003800000 */
[----:B------:R-:W-:Y:S02]  /*0250*/  MOV R21, RZ ;  /* 0x000000ff00157202 */ /* 0x000fe40000000f00 */
[----:B------:R-:W-:Y:S02]  /*0260*/  MOV R9, R13 ;  /* 0x0000000d00097202 */ /* 0x000fe40000000f00 */
[----:B------:R-:W-:-:S07]  /*0270*/  MOV R8, R12 ;  /* 0x0000000c00087202 */ /* 0x000fce0000000f00 */
.L_x_68:
[----:B------:R-:W-:Y:S01]  /*0280*/  LOP3.LUT R14, R9, 0x3, RZ, 0xc0, !PT ;  /* 0x00000003090e7812 */ /* 0x000fe200078ec0ff */
[----:B------:R-:W-:Y:S03]  /*0290*/  BSSY.RECONVERGENT B0, `(.L_x_60) ;  /* 0x0000245000007945 */ /* 0x000fe60003800200 */
[----:B------:R-:W-:-:S04]  /*02a0*/  ISETP.NE.U32.AND P0, PT, R14, RZ, PT ;  /* 0x000000ff0e00720c */ /* 0x000fc80003f05070 */
[----:B------:R-:W-:-:S13]  /*02b0*/  ISETP.NE.AND.EX P0, PT, RZ, RZ, PT, P0 ;  /* 0x000000ffff00720c */ /* 0x000fda0003f05300 */
[----:B012---:R-:W-:Y:S05]  /*02c0*/  @!P0 BRA `(.L_x_61) ;  /* 0x0000002400048947 */ /* 0x007fea0003800000 */
[----:B------:R-:W0:Y:S01]  /*02d0*/  LDC.64 R24, c[0x4][RZ] ;  /* 0x01000000ff187b82 */ /* 0x000e220000000a00 */
[----:B------:R-:W-:Y:S01]  /*02e0*/  IMAD.MOV.U32 R26, RZ, RZ, RZ ;  /* 0x000000ffff1a7224 */ /* 0x000fe200078e00ff */
[----:B------:R-:W-:Y:S02]  /*02f0*/  CS2R R4, SRZ ;  /* 0x0000000000047805 */ /* 0x000fe4000001ff00 */
[----:B------:R-:W-:Y:S02]  /*0300*/  CS2R R10, SRZ ;  /* 0x00000000000a7805 */ /* 0x000fe4000001ff00 */
[----:B------:R-:W-:Y:S01]  /*0310*/  MOV R7, RZ ;  /* 0x000000ff00077202 */ /* 0x000fe20000000f00 */
[----:B0-----:R-:W-:-:S07]  /*0320*/  IMAD.WIDE.U32 R24, R21, 0xc80, R24 ;  /* 0x00000c8015187825 */ /* 0x001fce00078e0018 */
.L_x_63:
[----:B------:R-:W-:-:S06]  /*0330*/  LEA R3, R26, R1, 0x2 ;  /* 0x000000011a037211 */ /* 0x000fcc00078e10ff */
[----:B------:R-:W5:Y:S01]  /*0340*/  LDL R3, [R3+0x34] ;  /* 0x0000340003037983 */ /* 0x000f620000100800 */
[----:B------:R-:W-:Y:S01]  /*0350*/  SHF.L.U32 R2, R26, 0x5, RZ ;  /* 0x000000051a027819 */ /* 0x000fe200000006ff */
[----:B------:R-:W-:-:S06]  /*0360*/  UMOV UR4, URZ ;  /* 0x000000ff00047c82 */ /* 0x000fcc0008000000 */
.L_x_62:
[----:B-----5:R-:W-:Y:S01]  /*0370*/  SHF.R.U32.HI R15, RZ, UR4, R3 ;  /* 0x00000004ff0f7c19 */ /* 0x020fe20008011603 */
[----:B------:R-:W-:-:S03]  /*0380*/  VIADD R16, R2, UR4 ;  /* 0x0000000402107c36 */ /* 0x000fc60008000000 */
[----:B------:R-:W-:Y:S01]  /*0390*/  LOP3.LUT R17, R15, 0x1, RZ, 0xc0, !PT ;  /* 0x000000010f117812 */ /* 0x000fe200078ec0ff */
[----:B------:R-:W-:-:S03]  /*03a0*/  IMAD R29, R16, 0x5, RZ ;  /* 0x00000005101d7824 */ /* 0x000fc600078e02ff */
[----:B------:R-:W-:Y:S01]  /*03b0*/  ISETP.NE.U32.AND P0, PT, R17, 0x1, PT ;  /* 0x000000011100780c */ /* 0x000fe20003f05070 */
[----:B------:R-:W-:-:S03]  /*03c0*/  IMAD.WIDE.U32 R28, R29, 0x4, R24 ;  /* 0x000000041d1c7825 */ /* 0x000fc600078e0018 */
[----:B------:R-:W-:-:S09]  /*03d0*/  R2P PR, R15, 0x7e ;  /* 0x0000007e0f007804 */ /* 0x000fd20000000000 */
[----:B------:R-:W2:Y:S04]  /*03e0*/  @!P0 LDG.E R22, desc[UR18][R28.64+0x10] ;  /* 0x000010121c168981 */ /* 0x000ea8000c1e1900 */
[----:B------:R-:W3:Y:S04]  /*03f0*/  @P1 LDG.E R20, desc[UR18][R28.64+0x24] ;  /* 0x000024121c141981 */ /* 0x000ee8000c1e1900 */
[----:B------:R-:W4:Y:S04]  /*0400*/  @P2 LDG.E R18, desc[UR18][R28.64+0x38] ;  /* 0x000038121c122981 */ /* 0x000f28000c1e1900 */
[----:B------:R-:W4:Y:S04]  /*0410*/  @P3 LDG.E R16, desc[UR18][R28.64+0x4c] ;  /* 0x00004c121c103981 */ /* 0x000f28000c1e1900 */
[----:B------:R-:W4:Y:S04]  /*0420*/  @!P0 LDG.E R17, desc[UR18][R28.64+0x4] ;  /* 0x000004121c118981 */ /* 0x000f28000c1e1900 */
[----:B------:R-:W4:Y:S01]  /*0430*/  @P1 LDG.E R19, desc[UR18][R28.64+0x18] ;  /* 0x000018121c131981 */ /* 0x000f22000c1e1900 */
[----:B--2---:R-:W-:-:S04]  /*0440*/  @!P0 LOP3.LUT R5, R5, R22, RZ, 0x3c, !PT ;  /* 0x0000001605058212 */ /* 0x004fc800078e3cff */
[----:B---3--:R-:W-:Y:S02]  /*0450*/  @P1 LOP3.LUT R5, R5, R20, RZ, 0x3c, !PT ;  /* 0x0000001405051212 */ /* 0x008fe400078e3cff */
[----:B------:R-:W2:Y:S02]  /*0460*/  @!P0 LDG.E R20, desc[UR18][R28.64] ;  /* 0x000000121c148981 */ /* 0x000ea4000c1e1900 */
[----:B----4-:R-:W-:Y:S02]  /*0470*/  @P2 LOP3.LUT R5, R5, R18, RZ, 0x3c, !PT ;  /* 0x0000001205052212 */ /* 0x010fe400078e3cff */
[----:B------:R-:W3:Y:S02]  /*0480*/  @P4 LDG.E R18, desc[UR18][R28.64+0x60] ;  /* 0x000060121c124981 */ /* 0x000ee4000c1e1900 */
[----:B------:R-:W-:Y:S02]  /*0490*/  @P3 LOP3.LUT R5, R5, R16, RZ, 0x3c, !PT ;  /* 0x0000001005053212 */ /* 0x000fe400078e3cff */
[----:B------:R-:W4:Y:S01]  /*04a0*/  @P5 LDG.E R16, desc[UR18][R28.64+0x74] ;  /* 0x000074121c105981 */ /* 0x000f22000c1e1900 */
[----:B------:R-:W-:-:S03]  /*04b0*/  @!P0 LOP3.LUT R10, R10, R17, RZ, 0x3c, !PT ;  /* 0x000000110a0a8212 */ /* 0x000fc600078e3cff */
[----:B------:R-:W2:Y:S01]  /*04c0*/  @!P0 LDG.E R17, desc[UR18][R28.64+0xc] ;  /* 0x00000c121c118981 */ /* 0x000ea2000c1e1900 */
[----:B---3--:R-:W-:-:S03]  /*04d0*/  @P4 LOP3.LUT R5, R5, R18, RZ, 0x3c, !PT ;  /* 0x0000001205054212 */ /* 0x008fc600078e3cff */
[----:B------:R-:W3:Y:S01]  /*04e0*/  @P1 LDG.E R18, desc[UR18][R28.64+0x14] ;  /* 0x000014121c121981 */ /* 0x000ee2000c1e1900 */
[----:B----4-:R-:W-:-:S03]  /*04f0*/  @P5 LOP3.LUT R5, R5, R16, RZ, 0x3c, !PT ;  /* 0x0000001005055212 */ /* 0x010fc600078e3cff */
[----:B------:R-:W4:Y:S01]  /*0500*/  @P6 LDG.E R16, desc[UR18][R28.64+0x88] ;  /* 0x000088121c106981 */ /* 0x000f22000c1e1900 */
[----:B--2---:R-:W-:-:S03]  /*0510*/  @!P0 LOP3.LUT R7, R7, R20, RZ, 0x3c, !PT ;  /* 0x0000001407078212 */ /* 0x004fc600078e3cff */
[----:B------:R-:W2:Y:S01]  /*0520*/  @!P0 LDG.E R20, desc[UR18][R28.64+0x8] ;  /* 0x000008121c148981 */ /* 0x000ea2000c1e1900 */
[----:B------:R-:W-:-:S03]  /*0530*/  @!P0 LOP3.LUT R4, R4, R17, RZ, 0x3c, !PT ;  /* 0x0000001104048212 */ /* 0x000fc600078e3cff */
[----:B------:R-:W2:Y:S01]  /*0540*/  @P1 LDG.E R17, desc[UR18][R28.64+0x20] ;  /* 0x000020121c111981 */ /* 0x000ea2000c1e1900 */
[----:B---3--:R-:W-:-:S03]  /*0550*/  @P1 LOP3.LUT R7, R7, R18, RZ, 0x3c, !PT ;  /* 0x0000001207071212 */ /* 0x008fc600078e3cff */
[----:B------:R-:W3:Y:S01]  /*0560*/  @P1 LDG.E R18, desc[UR18][R28.64+0x1c] ;  /* 0x00001c121c121981 */ /* 0x000ee2000c1e1900 */
[----:B----4-:R-:W-:-:S03]  /*0570*/  @P6 LOP3.LUT R5, R5, R16, RZ, 0x3c, !PT ;  /* 0x0000001005056212 */ /* 0x010fc600078e3cff */
[----:B------:R-:W4:Y:S01]  /*0580*/  @P2 LDG.E R16, desc[UR18][R28.64+0x28] ;  /* 0x000028121c102981 */ /* 0x000f22000c1e1900 */
[----:B--2---:R-:W-:Y:S02]  /*0590*/  @!P0 LOP3.LUT R11, R11, R20, RZ, 0x3c, !PT ;  /* 0x000000140b0b8212 */ /* 0x004fe400078e3cff */
[----:B------:R-:W-:Y:S02]  /*05a0*/  @P1 LOP3.LUT R10, R10, R19, RZ, 0x3c, !PT ;  /* 0x000000130a0a1212 */ /* 0x000fe400078e3cff */
[----:B------:R-:W-:Y:S01]  /*05b0*/  @P1 LOP3.LUT R4, R4, R17, RZ, 0x3c, !PT ;  /* 0x0000001104041212 */ /* 0x000fe200078e3cff */
[----:B------:R-:W2:Y:S04]  /*05c0*/  @P2 LDG.E R19, desc[UR18][R28.64+0x2c] ;  /* 0x00002c121c132981 */ /* 0x000ea8000c1e1900 */
[----:B------:R-:W2:Y:S01]  /*05d0*/  @P2 LDG.E R17, desc[UR18][R28.64+0x34] ;  /* 0x000034121c112981 */ /* 0x000ea2000c1e1900 */
[----:B---3--:R-:W-:-:S03]  /*05e0*/  @P1 LOP3.LUT R11, R11, R18, RZ, 0x3c, !PT ;  /* 0x000000120b0b1212 */ /* 0x008fc600078e3cff */
[----:B------:R-:W3:Y:S01]  /*05f0*/  @P2 LDG.E R18, desc[UR18][R28.64+0x30] ;  /* 0x000030121c122981 */ /* 0x000ee2000c1e1900 */
[----:B----4-:R-:W-:-:S03]  /*0600*/  @P2 LOP3.LUT R7, R7, R16, RZ, 0x3c, !PT ;  /* 0x0000001007072212 */ /* 0x010fc600078e3cff */
[----:B------:R-:W4:Y:S01]  /*0610*/  @P3 LDG.E R16, desc[UR18][R28.64+0x3c] ;  /* 0x00003c121c103981 */ /* 0x000f22000c1e1900 */
[----:B--2---:R-:W-:-:S03]  /*0620*/  @P2 LOP3.LUT R10, R10, R19, RZ, 0x3c, !PT ;  /* 0x000000130a0a2212 */ /* 0x004fc600078e3cff */
[----:B------:R-:W2:Y:S01]  /*0630*/  @P3 LDG.E R19, desc[UR18][R28.64+0x40] ;  /* 0x000040121c133981 */ /* 0x000ea2000c1e1900 */
[----:B------:R-:W-:-:S03]  /*0640*/  @P2 LOP3.LUT R4, R4, R17, RZ, 0x3c, !PT ;  /* 0x0000001104042212 */ /* 0x000fc600078e3cff */
        /* <DEDUP_REMOVED lines=21> */
[----:B------:R-:W-:Y:S02]  /*07a0*/  LOP3.LUT P0, RZ, R15, 0x80, RZ, 0xc0, !PT ;  /* 0x000000800fff7812 */ /* 0x000fe4000780c0ff */
[----:B--2---:R-:W-:Y:S02]  /*07b0*/  @P5 LOP3.LUT R10, R10, R19, RZ, 0x3c, !PT ;  /* 0x000000130a0a5212 */ /* 0x004fe400078e3cff */
        /* <DEDUP_REMOVED lines=15> */
[----:B--2---:R-:W-:Y:S02]  /*08b0*/  @P0 LOP3.LUT R10, R10, R19, RZ, 0x3c, !PT ;  /* 0x000000130a0a0212 */ /* 0x004fe400078e3cff */
[----:B------:R-:W-:Y:S02]  /*08c0*/  @P0 LOP3.LUT R4, R4, R17, RZ, 0x3c, !PT ;  /* 0x0000001104040212 */ /* 0x000fe400078e3cff */
[----:B---3--:R-:W-:Y:S02]  /*08d0*/  @P0 LOP3.LUT R11, R11, R18, RZ, 0x3c, !PT ;  /* 0x000000120b0b0212 */ /* 0x008fe400078e3cff */
[----:B----4-:R-:W-:Y:S02]  /*08e0*/  @P0 LOP3.LUT R5, R5, R16, RZ, 0x3c, !PT ;  /* 0x0000001005050212 */ /* 0x010fe400078e3cff */
[----:B------:R-:W-:-:S13]  /*08f0*/  R2P PR, R15.B1, 0x7f ;  /* 0x0000007f0f007804 */ /* 0x000fda0000001000 */
[----:B------:R-:W2:Y:S04]  /*0900*/  @P0 LDG.E R16, desc[UR18][R28.64+0xa0] ;  /* 0x0000a0121c100981 */ /* 0x000ea8000c1e1900 */
[----:B------:R-:W3:Y:S04]  /*0910*/  @P0 LDG.E R18, desc[UR18][R28.64+0xa8] ;  /* 0x0000a8121c120981 */ /* 0x000ee8000c1e1900 */
[----:B------:R-:W4:Y:S04]  /*0920*/  @P0 LDG.E R17, desc[UR18][R28.64+0xac] ;  /* 0x0000ac121c110981 */ /* 0x000f28000c1e1900 */
[----:B------:R-:W4:Y:S04]  /*0930*/  @P0 LDG.E R19, desc[UR18][R28.64+0xa4] ;  /* 0x0000a4121c130981 */ /* 0x000f28000c1e1900 */
[----:B------:R-:W4:Y:S04]  /*0940*/  @P1 LDG.E R20, desc[UR18][R28.64+0xc4] ;  /* 0x0000c4121c141981 */ /* 0x000f28000c1e1900 */
[----:B------:R-:W4:Y:S01]  /*0950*/  @P6 LDG.E R22, desc[UR18][R28.64+0x128] ;  /* 0x000128121c166981 */ /* 0x000f22000c1e1900 */
[----:B--2---:R-:W-:-:S03]  /*0960*/  @P0 LOP3.LUT R7, R7, R16, RZ, 0x3c, !PT ;  /* 0x0000001007070212 */ /* 0x004fc600078e3cff */
        /* <DEDUP_REMOVED lines=9> */
[----:B------:R-:W-:Y:S02]  /*0a00*/  LOP3.LUT P0, RZ, R15, 0x8000, RZ, 0xc0, !PT ;  /* 0x000080000fff7812 */ /* 0x000fe4000780c0ff */
[----:B---3--:R-:W-:Y:S01]  /*0a10*/  @P1 LOP3.LUT R7, R7, R18, RZ, 0x3c, !PT ;  /* 0x0000001207071212 */ /* 0x008fe200078e3cff */
[----:B------:R-:W3:Y:S01]  /*0a20*/  @P2 LDG.E R15, desc[UR18][R28.64+0xd4] ;  /* 0x0000d4121c0f2981 */ /* 0x000ee2000c1e1900 */
[----:B----4-:R-:W-:-:S03]  /*0a30*/  @P1 LOP3.LUT R4, R4, R17, RZ, 0x3c, !PT ;  /* 0x0000001104041212 */ /* 0x010fc600078e3cff */
[----:B------:R-:W4:Y:S04]  /*0a40*/  @P2 LDG.E R18, desc[UR18][R28.64+0xc8] ;  /* 0x0000c8121c122981 */ /* 0x000f28000c1e1900 */
[----:B------:R-:W4:Y:S01]  /*0a50*/  @P2 LDG.E R17, desc[UR18][R28.64+0xcc] ;  /* 0x0000cc121c112981 */ /* 0x000f22000c1e1900 */
[----:B--2---:R-:W-:-:S03]  /*0a60*/  @P1 LOP3.LUT R11, R11, R16, RZ, 0x3c, !PT ;  /* 0x000000100b0b1212 */ /* 0x004fc600078e3cff */
[----:B------:R-:W2:Y:S01]  /*0a70*/  @P2 LDG.E R16, desc[UR18][R28.64+0xd0] ;  /* 0x0000d0121c102981 */ /* 0x000ea2000c1e1900 */
[----:B------:R-:W-:Y:S02]  /*0a80*/  @P1 LOP3.LUT R10, R10, R19, RZ, 0x3c, !PT ;  /* 0x000000130a0a1212 */ /* 0x000fe400078e3cff */
[----:B------:R-:W-:Y:S02]  /*0a90*/  @P1 LOP3.LUT R5, R5, R20, RZ, 0x3c, !PT ;  /* 0x0000001405051212 */ /* 0x000fe400078e3cff */
[----:B---3--:R-:W-:Y:S01]  /*0aa0*/  @P2 LOP3.LUT R4, R4, R15, RZ, 0x3c, !PT ;  /* 0x0000000f04042212 */ /* 0x008fe200078e3cff */
[----:B------:R-:W3:Y:S01]  /*0ab0*/  @P2 LDG.E R20, desc[UR18][R28.64+0xd8] ;  /* 0x0000d8121c142981 */ /* 0x000ee2000c1e1900 */
[----:B----4-:R-:W-:-:S03]  /*0ac0*/  @P2 LOP3.LUT R7, R7, R18, RZ, 0x3c, !PT ;  /* 0x0000001207072212 */ /* 0x010fc600078e3cff */
[----:B------:R-:W4:Y:S01]  /*0ad0*/  @P3 LDG.E R15, desc[UR18][R28.64+0xe8] ;  /* 0x0000e8121c0f3981 */ /* 0x000f22000c1e1900 */
[----:B------:R-:W-:-:S03]  /*0ae0*/  @P2 LOP3.LUT R10, R10, R17, RZ, 0x3c, !PT ;  /* 0x000000110a0a2212 */ /* 0x000fc600078e3cff */
        /* <DEDUP_REMOVED lines=8> */
[----:B------:R-:W-:-:S03]  /*0b70*/  @P3 LOP3.LUT R7, R7, R18, RZ, 0x3c, !PT ;  /* 0x0000001207073212 */ /* 0x000fc600078e3cff */
[----:B------:R-:W4:Y:S01]  /*0b80*/  @P4 LDG.E R18, desc[UR18][R28.64+0xf0] ;  /* 0x0000f0121c124981 */ /* 0x000f22000c1e1900 */
[----:B------:R-:W-:-:S03]  /*0b90*/  @P3 LOP3.LUT R10, R10, R17, RZ, 0x3c, !PT ;  /* 0x000000110a0a3212 */ /* 0x000fc600078e3cff */
        /* <DEDUP_REMOVED lines=33> */
[----:B------:R-:W-:-:S04]  /*0db0*/  UIADD3 UR4, UPT, UPT, UR4, 0x10, URZ ;  /* 0x0000001004047890 */ /* 0x000fc8000fffe0ff */
[----:B------:R-:W-:Y:S01]  /*0dc0*/  UISETP.NE.AND UP0, UPT, UR4, 0x20, UPT ;  /* 0x000000200400788c */ /* 0x000fe2000bf05270 */
[----:B------:R-:W-:Y:S02]  /*0dd0*/  @P6 LOP3.LUT R5, R5, R22, RZ, 0x3c, !PT ;  /* 0x0000001605056212 */ /* 0x000fe400078e3cff */
[----:B---3--:R-:W-:Y:S02]  /*0de0*/  @P0 LOP3.LUT R7, R7, R20, RZ, 0x3c, !PT ;  /* 0x0000001407070212 */ /* 0x008fe400078e3cff */
[----:B----4-:R-:W-:Y:S02]  /*0df0*/  @P0 LOP3.LUT R10, R10, R15, RZ, 0x3c, !PT ;  /* 0x0000000f0a0a0212 */ /* 0x010fe400078e3cff */
[----:B------:R-:W-:Y:S02]  /*0e00*/  @P0 LOP3.LUT R11, R11, R18, RZ, 0x3c, !PT ;  /* 0x000000120b0b0212 */ /* 0x000fe400078e3cff */
[----:B------:R-:W-:Y:S02]  /*0e10*/  @P0 LOP3.LUT R4, R4, R17, RZ, 0x3c, !PT ;  /* 0x0000001104040212 */ /* 0x000fe400078e3cff */
[----:B--2---:R-:W-:Y:S01]  /*0e20*/  @P0 LOP3.LUT R5, R5, R16, RZ, 0x3c, !PT ;  /* 0x0000001005050212 */ /* 0x004fe200078e3cff */
[----:B------:R-:W-:Y:S05]  /*0e30*/  BRA.U UP0, `(.L_x_62) ;  /* 0xfffffff5004c7547 */ /* 0x000fea000b83ffff */
[----:B------:R-:W-:-:S04]  /*0e40*/  IADD3 R26, PT, PT, R26, 0x1, RZ ;  /* 0x000000011a1a7810 */ /* 0x000fc80007ffe0ff */
[----:B------:R-:W-:-:S13]  /*0e50*/  ISETP.NE.AND P0, PT, R26, 0x5, PT ;  /* 0x000000051a00780c */ /* 0x000fda0003f05270 */
[----:B------:R-:W-:Y:S05]  /*0e60*/  @P0 BRA `(.L_x_63) ;  /* 0xfffffff400300947 */ /* 0x000fea000383ffff */
[----:B------:R0:W-:Y:S01]  /*0e70*/  STL [R1+0x34], R7 ;  /* 0x0000340701007387 */ /* 0x0001e20000100800 */
[----:B------:R-:W-:-:S03]  /*0e80*/  ISETP.NE.U32.AND P0, PT, R14, 0x1, PT ;  /* 0x000000010e00780c */ /* 0x000fc60003f05070 */
[----:B------:R0:W-:Y:S01]  /*0e90*/  STL.64 [R1+0x38], R10 ;  /* 0x0000380a01007387 */ /* 0x0001e20000100a00 */
[----:B------:R-:W-:-:S03]  /*0ea0*/  ISETP.NE.AND.EX P0, PT, RZ, RZ, PT, P0 ;  /* 0x000000ffff00720c */ /* 0x000fc60003f05300 */
[----:B------:R0:W-:Y:S10]  /*0eb0*/  STL.64 [R1+0x40], R4 ;  /* 0x0000400401007387 */ /* 0x0001f40000100a00 */
[----:B------:R-:W-:Y:S05]  /*0ec0*/  @!P0 BRA `(.L_x_61) ;  /* 0x0000001800048947 */ /* 0x000fea0003800000 */
[----:B------:R-:W-:Y:S01]  /*0ed0*/  UMOV UR5, URZ ;  /* 0x000000ff00057c82 */ /* 0x000fe20008000000 */
[----:B------:R-:W-:Y:S01]  /*0ee0*/  UMOV UR4, URZ ;  /* 0x000000ff00047c82 */ /* 0x000fe20008000000 */
[----:B------:R-:W-:Y:S01]  /*0ef0*/  IMAD.MOV.U32 R26, RZ, RZ, RZ ;  /* 0x000000ffff1a7224 */ /* 0x000fe200078e00ff */
[----:B0-----:R-:W-:Y:S01]  /*0f00*/  MOV R5, UR5 ;  /* 0x0000000500057c02 */ /* 0x001fe20008000f00 */
[----:B------:R-:W-:Y:S01]  /*0f10*/  IMAD.MOV.U32 R7, RZ, RZ, RZ ;  /* 0x000000ffff077224 */ /* 0x000fe200078e00ff */
[----:B------:R-:W-:Y:S01]  /*0f20*/  MOV R11, UR5 ;  /* 0x00000005000b7c02 */ /* 0x000fe20008000f00 */
[----:B------:R-:W-:Y:S01]  /*0f30*/  IMAD.U32 R4, RZ, RZ, UR4 ;  /* 0x00000004ff047e24 */ /* 0x000fe2000f8e00ff */
[----:B------:R-:W-:-:S07]  /*0f40*/  MOV R10, UR4 ;  /* 0x00000004000a7c02 */ /* 0x000fce0008000f00 */
.L_x_65:
[----:B------:R-:W-:-:S06]  /*0f50*/  LEA R3, R26, R1, 0x2 ;  /* 0x000000011a037211 */ /* 0x000fcc00078e10ff */
[----:B------:R-:W5:Y:S01]  /*0f60*/  LDL R3, [R3+0x34] ;  /* 0x0000340003037983 */ /* 0x000f620000100800 */
[----:B------:R-:W-:Y:S01]  /*0f70*/  SHF.L.U32 R2, R26, 0x5, RZ ;  /* 0x000000051a027819 */ /* 0x000fe200000006ff */
[----:B------:R-:W-:-:S06]  /*0f80*/  UMOV UR4, URZ ;  /* 0x000000ff00047c82 */ /* 0x000fcc0008000000 */
.L_x_64:
        /* <DEDUP_REMOVED lines=181> */
[----:B------:R-:W-:Y:S05]  /*1ae0*/  @P0 BRA `(.L_x_61) ;  /* 0x0000000800fc0947 */ /* 0x000fea0003800000 */
[----:B------:R-:W-:Y:S01]  /*1af0*/  UMOV UR5, URZ ;  /* 0x000000ff00057c82 */ /* 0x000fe20008000000 */
[----:B------:R-:W-:Y:S01]  /*1b00*/  UMOV UR4, URZ ;  /* 0x000000ff00047c82 */ /* 0x000fe20008000000 */
[----:B------:R-:W-:Y:S01]  /*1b10*/  IMAD.MOV.U32 R19, RZ, RZ, RZ ;  /* 0x000000ffff137224 */ /* 0x000fe200078e00ff */
[----:B-1----:R-:W-:Y:S01]  /*1b20*/  MOV R5, UR5 ;  /* 0x0000000500057c02 */ /* 0x002fe20008000f00 */
[----:B------:R-:W-:Y:S01]  /*1b30*/  IMAD.MOV.U32 R7, RZ, RZ, RZ ;  /* 0x000000ffff077224 */ /* 0x000fe200078e00ff */
[----:B------:R-:W-:Y:S01]  /*1b40*/  MOV R11, UR5 ;  /* 0x00000005000b7c02 */ /* 0x000fe20008000f00 */
[----:B------:R-:W-:Y:S01]  /*1b50*/  IMAD.U32 R4, RZ, RZ, UR4 ;  /* 0x00000004ff047e24 */ /* 0x000fe2000f8e00ff */
[----:B------:R-:W-:-:S07]  /*1b60*/  MOV R10, UR4 ;  /* 0x00000004000a7c02 */ /* 0x000fce0008000f00 */
.L_x_67:
[----:B------:R-:W-:-:S06]  /*1b70*/  LEA R3, R19, R1, 0x2 ;  /* 0x0000000113037211 */ /* 0x000fcc00078e10ff */
[----:B------:R-:W5:Y:S01]  /*1b80*/  LDL R3, [R3+0x34] ;  /* 0x0000340003037983 */ /* 0x000f620000100800 */
[----:B------:R-:W-:Y:S01]  /*1b90*/  SHF.L.U32 R2, R19, 0x5, RZ ;  /* 0x0000000513027819 */ /* 0x000fe200000006ff */
[----:B------:R-:W-:-:S06]  /*1ba0*/  UMOV UR4, URZ ;  /* 0x000000ff00047c82 */ /* 0x000fcc0008000000 */
.L_x_66:
        /* <DEDUP_REMOVED lines=12> */
[----:B------:R-:W4:Y:S04]  /*1c70*/  @!P0 LDG.E R15, desc[UR18][R22.64+0xc] ;  /* 0x00000c12160f8981 */ /* 0x000f28000c1e1900 */
        /* <DEDUP_REMOVED lines=10> */
[----:B------:R-:W4:Y:S01]  /*1d20*/  @P1 LDG.E R17, desc[UR18][R22.64+0x18] ;  /* 0x0000181216111981 */ /* 0x000f22000c1e1900 */
[----:B------:R-:W-:-:S03]  /*1d30*/  @!P0 LOP3.LUT R4, R4, R15, RZ, 0x3c, !PT ;  /* 0x0000000f04048212 */ /* 0x000fc600078e3cff */
[----:B------:R-:W4:Y:S01]  /*1d40*/  @P1 LDG.E R15, desc[UR18][R22.64+0x20] ;  /* 0x00002012160f1981 */ /* 0x000f22000c1e1900 */
[----:B--2---:R-:W-:-:S03]  /*1d50*/  @!P0 LOP3.LUT R11, R11, R20, RZ, 0x3c, !PT ;  /* 0x000000140b0b8212 */ /* 0x004fc600078e3cff */
[----:B------:R-:W2:Y:S01]  /*1d60*/  @P1 LDG.E R20, desc[UR18][R22.64+0x14] ;  /* 0x0000141216141981 */ /* 0x000ea2000c1e1900 */
[----:B---3--:R-:W-:-:S03]  /*1d70*/  @P4 LOP3.LUT R5, R5, R18, RZ, 0x3c, !PT ;  /* 0x0000001205054212 */ /* 0x008fc600078e3cff */
[----:B------:R-:W3:Y:S01]  /*1d80*/  @P1 LDG.E R18, desc[UR18][R22.64+0x1c] ;  /* 0x00001c1216121981 */ /* 0x000ee2000c1e1900 */
[----:B----4-:R-:W-:-:S03]  /*1d90*/  @P5 LOP3.LUT R5, R5, R16, RZ, 0x3c, !PT ;  /* 0x0000001005055212 */ /* 0x010fc600078e3cff */
[----:B------:R-:W4:Y:S01]  /*1da0*/  @P6 LDG.E R16, desc[UR18][R22.64+0x88] ;  /* 0x0000881216106981 */ /* 0x000f22000c1e1900 */
[----:B------:R-:W-:Y:S02]  /*1db0*/  @!P0 LOP3.LUT R7, R7, R28, RZ, 0x3c, !PT ;  /* 0x0000001c07078212 */ /* 0x000fe400078e3cff */
[----:B------:R-:W-:Y:S02]  /*1dc0*/  @P1 LOP3.LUT R10, R10, R17, RZ, 0x3c, !PT ;  /* 0x000000110a0a1212 */ /* 0x000fe400078e3cff */
        /* <DEDUP_REMOVED lines=13> */
[----:B--2---:R-:W-:Y:S02]  /*1ea0*/  @P2 LOP3.LUT R7, R7, R20, RZ, 0x3c, !PT ;  /* 0x0000001407072212 */ /* 0x004fe400078e3cff */
[----:B---3--:R-:W-:Y:S01]  /*1eb0*/  @P2 LOP3.LUT R11, R11, R18, RZ, 0x3c, !PT ;  /* 0x000000120b0b2212 */ /* 0x008fe200078e3cff */
[----:B------:R-:W2:Y:S01]  /*1ec0*/  @P4 LDG.E R20, desc[UR18][R22.64+0x58] ;  /* 0x0000581216144981 */ /* 0x000ea2000c1e1900 */
[----:B----4-:R-:W-:-:S03]  /*1ed0*/  @P3 LOP3.LUT R7, R7, R16, RZ, 0x3c, !PT ;  /* 0x0000001007073212 */ /* 0x010fc600078e3cff */
[----:B------:R-:W3:Y:S04]  /*1ee0*/  @P3 LDG.E R18, desc[UR18][R22.64+0x44] ;  /* 0x0000441216123981 */ /* 0x000ee8000c1e1900 */
[----:B------:R-:W4:Y:S01]  /*1ef0*/  @P4 LDG.E R16, desc[UR18][R22.64+0x50] ;  /* 0x0000501216104981 */ /* 0x000f22000c1e1900 */
[----:B------:R-:W-:Y:S02]  /*1f00*/  @P3 LOP3.LUT R10, R10, R27, RZ, 0x3c, !PT ;  /* 0x0000001b0a0a3212 */ /* 0x000fe400078e3cff */
[----:B------:R-:W-:Y:S01]  /*1f10*/  @P3 LOP3.LUT R4, R4, R17, RZ, 0x3c, !PT ;  /* 0x0000001104043212 */ /* 0x000fe200078e3cff */
[----:B------:R-:W2:Y:S01]  /*1f20*/  @P5 LDG.E R27, desc[UR18][R22.64+0x70] ;  /* 0x00007012161b5981 */ /* 0x000ea2000c1e1900 */
[----:B------:R-:W-:-:S03]  /*1f30*/  @P4 LOP3.LUT R10, R10, R15, RZ, 0x3c, !PT ;  /* 0x0000000f0a0a4212 */ /* 0x000fc600078e3cff */
[----:B------:R-:W2:Y:S04]  /*1f40*/  @P4 LDG.E R17, desc[UR18][R22.64+0x5c] ;  /* 0x00005c1216114981 */ /* 0x000ea8000c1e1900 */
[----:B------:R-:W2:Y:S01]  /*1f50*/  @P5 LDG.E R15, desc[UR18][R22.64+0x68] ;  /* 0x00006812160f5981 */ /* 0x000ea2000c1e1900 */
[----:B---3--:R-:W-:-:S03]  /*1f60*/  @P3 LOP3.LUT R11, R11, R18, RZ, 0x3c, !PT ;  /* 0x000000120b0b3212 */ /* 0x008fc600078e3cff */
[----:B------:R-:W3:Y:S01]  /*1f70*/  @P5 LDG.E R18, desc[UR18][R22.64+0x64] ;  /* 0x0000641216125981 */ /* 0x000ee2000c1e1900 */
[----:B----4-:R-:W-:-:S03]  /*1f80*/  @P4 LOP3.LUT R7, R7, R16, RZ, 0x3c, !PT ;  /* 0x0000001007074212 */ /* 0x010fc600078e3cff */
[----:B------:R-:W4:Y:S01]  /*1f90*/  @P5 LDG.E R16, desc[UR18][R22.64+0x6c] ;  /* 0x00006c1216105981 */ /* 0x000f22000c1e1900 */
[----:B--2---:R-:W-:Y:S02]  /*1fa0*/  @P4 LOP3.LUT R11, R11, R20, RZ, 0x3c, !PT ;  /* 0x000000140b0b4212 */ /* 0x004fe400078e3cff */
[----:B------:R-:W-:Y:S02]  /*1fb0*/  @P4 LOP3.LUT R4, R4, R17, RZ, 0x3c, !PT ;  /* 0x0000001104044212 */ /* 0x000fe400078e3cff */
        /* <DEDUP_REMOVED lines=8> */
[----:B------:R-:W-:Y:S02]  /*2040*/  @P5 LOP3.LUT R4, R4, R27, RZ, 0x3c, !PT ;  /* 0x0000001b04045212 */ /* 0x000fe400078e3cff */
[----:B--2---:R-:W-:Y:S02]  /*2050*/  @P6 LOP3.LUT R10, R10, R17, RZ, 0x3c, !PT ;  /* 0x000000110a0a6212 */ /* 0x004fe400078e3cff */
[----:B------:R-:W-:-:S07]  /*2060*/  @P6 LOP3.LUT R4, R4, R15, RZ, 0x3c, !PT ;  /* 0x0000000f04046212 */ /* 0x000fce00078e3cff */
[----:B------:R-:W2:Y:S04]  /*2070*/  @P0 LDG.E R20, desc[UR18][R22.64+0x8c] ;  /* 0x00008c1216140981 */ /* 0x000ea8000c1e1900 */
        /* <DEDUP_REMOVED lines=26> */
[----:B------:R-:W-:Y:S02]  /*2220*/  @P0 LOP3.LUT R5, R5, R20, RZ, 0x3c, !PT ;  /* 0x0000001405050212 */ /* 0x000fe400078e3cff */
[----:B------:R-:W-:Y:S01]  /*2230*/  LOP3.LUT P0, RZ, R14, 0x8000, RZ, 0xc0, !PT ;  /* 0x000080000eff7812 */ /* 0x000fe2000780c0ff */
        /* <DEDUP_REMOVED lines=8> */
[----:B------:R-:W-:Y:S02]  /*22c0*/  @P1 LOP3.LUT R4, R4, R27, RZ, 0x3c, !PT ;  /* 0x0000001b04041212 */ /* 0x000fe400078e3cff */
[----:B------:R-:W-:Y:S01]  /*22d0*/  @P2 LOP3.LUT R10, R10, R17, RZ, 0x3c, !PT ;  /* 0x000000110a0a2212 */ /* 0x000fe200078e3cff */
[----:B------:R-:W4:Y:S04]  /*22e0*/  @P4 LDG.E R27, desc[UR18][R22.64+0xf4] ;  /* 0x0000f412161b4981 */ /* 0x000f28000c1e1900 */
        /* <DEDUP_REMOVED lines=23> */
[----:B------:R-:W4:Y:S01]  /*2460*/  @P0 LDG.E R27, desc[UR18][R22.64+0x138] ;  /* 0x00013812161b0981 */ /* 0x000f22000c1e1900 */
[----:B------:R-:W-:-:S03]  /*2470*/  @P4 LOP3.LUT R4, R4, R17, RZ, 0x3c, !PT ;  /* 0x0000001104044212 */ /* 0x000fc600078e3cff */
        /* <DEDUP_REMOVED lines=22> */
[----:B------:R-:W-:-:S04]  /*25e0*/  UIADD3 UR4, UPT, UPT, UR4, 0x10, URZ ;  /* 0x0000001004047890 */ /* 0x000fc8000fffe0ff */
[----:B------:R-:W-:Y:S01]  /*25f0*/  UISETP.NE.AND UP0, UPT, UR4, 0x20, UPT ;  /* 0x000000200400788c */ /* 0x000fe2000bf05270 */
[----:B------:R-:W-:Y:S02]  /*2600*/  @P6 LOP3.LUT R5, R5, R20, RZ, 0x3c, !PT ;  /* 0x0000001405056212 */ /* 0x000fe400078e3cff */
[----:B------:R-:W-:Y:S02]  /*2610*/  @P6 LOP3.LUT R4, R4, R17, RZ, 0x3c, !PT ;  /* 0x0000001104046212 */ /* 0x000fe400078e3cff */
[----:B------:R-:W-:Y:S02]  /*2620*/  @P0 LOP3.LUT R5, R5, R14, RZ, 0x3c, !PT ;  /* 0x0000000e05050212 */ /* 0x000fe400078e3cff */
[----:B------:R-:W-:Y:S02]  /*2630*/  @P0 LOP3.LUT R4, R4, R27, RZ, 0x3c, !PT ;  /* 0x0000001b04040212 */ /* 0x000fe400078e3cff */
[----:B--2---:R-:W-:Y:S02]  /*2640*/  @P0 LOP3.LUT R7, R7, R18, RZ, 0x3c, !PT ;  /* 0x0000001207070212 */ /* 0x004fe400078e3cff */
[----:B---3--:R-:W-:-:S02]  /*2650*/  @P0 LOP3.LUT R10, R10, R15, RZ, 0x3c, !PT ;  /* 0x0000000f0a0a0212 */ /* 0x008fc400078e3cff */
[----:B----4-:R-:W-:Y:S01]  /*2660*/  @P0 LOP3.LUT R11, R11, R16, RZ, 0x3c, !PT ;  /* 0x000000100b0b0212 */ /* 0x010fe200078e3cff */
[----:B------:R-:W-:Y:S05]  /*2670*/  BRA.U UP0, `(.L_x_66) ;  /* 0xfffffff5004c7547 */ /* 0x000fea000b83ffff */
[----:B------:R-:W-:-:S04]  /*2680*/  IADD3 R19, PT, PT, R19, 0x1, RZ ;  /* 0x0000000113137810 */ /* 0x000fc80007ffe0ff */
[----:B------:R-:W-:-:S13]  /*2690*/  ISETP.NE.AND P0, PT, R19, 0x5, PT ;  /* 0x000000051300780c */ /* 0x000fda0003f05270 */
[----:B------:R-:W-:Y:S05]  /*26a0*/  @P0 BRA `(.L_x_67) ;  /* 0xfffffff400300947 */ /* 0x000fea000383ffff */
[----:B------:R2:W-:Y:S04]  /*26b0*/  STL [R1+0x34], R7 ;  /* 0x0000340701007387 */ /* 0x0005e80000100800 */
[----:B------:R2:W-:Y:S04]  /*26c0*/  STL.64 [R1+0x38], R10 ;  /* 0x0000380a01007387 */ /* 0x0005e80000100a00 */
[----:B------:R2:W-:Y:S02]  /*26d0*/  STL.64 [R1+0x40], R4 ;  /* 0x0000400401007387 */ /* 0x0005e40000100a00 */
.L_x_61:
[----:B------:R-:W-:Y:S05]  /*26e0*/  BSYNC.RECONVERGENT B0 ;  /* 0x0000000000007941 */ /* 0x000fea0003800200 */
.L_x_60:
[----:B------:R-:W-:Y:S01]  /*26f0*/  ISETP.GT.U32.AND P0, PT, R9, 0x3, PT ;  /* 0x000000030900780c */ /* 0x000fe20003f04070 */
[----:B------:R-:W-:Y:S01]  /*2700*/  VIADD R21, R21, 0x1 ;  /* 0x0000000115157836 */ /* 0x000fe20000000000 */
[--C-:B------:R-:W-:Y:S02]  /*2710*/  SHF.R.U64 R9, R9, 0x2, R8.reuse ;  /* 0x0000000209097819 */ /* 0x100fe40000001208 */
[----:B------:R-:W-:Y:S02]  /*2720*/  ISETP.GT.U32.AND.EX P0, PT, R8, RZ, PT, P0 ;  /* 0x000000ff0800720c */ /* 0x000fe40003f04100 */
[----:B------:R-:W-:-:S11]  /*2730*/  SHF.R.U32.HI R8, RZ, 0x2, R8 ;  /* 0x00000002ff087819 */ /* 0x000fd60000011608 */
[----:B------:R-:W-:Y:S05]  /*2740*/  @P0 BRA `(.L_x_68) ;  /* 0xffffffd800cc0947 */ /* 0x000fea000383ffff */
.L_x_59:
[----:B------:R-:W-:Y:S05]  /*2750*/  BSYNC.RECONVERGENT B1 ;  /* 0x0000000000017941 */ /* 0x000fea0003800200 */
.L_x_58:
[----:B------:R-:W3:Y:S02]  /*2760*/  LDCU.64 UR4, c[0x0][0x388] ;  /* 0x00007100ff0477ac */ /* 0x000ee40008000a00 */
[----:B---3--:R-:W-:-:S04]  /*2770*/  ISETP.GE.U32.AND P0, PT, R13, UR4, PT ;  /* 0x000000040d007c0c */ /* 0x008fc8000bf06070 */
[----:B------:R-:W-:-:S13]  /*2780*/  ISETP.GE.U32.AND.EX P0, PT, R12, UR5, PT, P0 ;  /* 0x000000050c007c0c */ /* 0x000fda000bf06100 */
[----:B------:R-:W-:Y:S05]  /*2790*/  @P0 EXIT ;  /* 0x000000000000094d */ /* 0x000fea0003800000 */
[----:B------:R-:W3:Y:S01]  /*27a0*/  LDC.64 R2, c[0x0][0x398] ;  /* 0x0000e600ff027b82 */ /* 0x000ee20000000a00 */
[----:B------:R-:W4:Y:S01]  /*27b0*/  LDCU.64 UR16, c[0x0][0x3a8] ;  /* 0x00007500ff1077ac */ /* 0x000f220008000a00 */
[----:B------:R-:W-:Y:S01]  /*27c0*/  BSSY.RECONVERGENT B3, `(.L_x_69) ;  /* 0x0000086000037945 */ /* 0x000fe20003800200 */
[----:B------:R-:W5:Y:S05]  /*27d0*/  LDCU UR12, c[0x0][0x370] ;  /* 0x00006e00ff0c77ac */ /* 0x000f6a0008000800 */
[----:B------:R-:W0:Y:S01]  /*27e0*/  LDC.64 R8, c[0x0][0x398] ;  /* 0x0000e600ff087b82 */ /* 0x000e220000000a00 */
[----:B------:R-:W1:Y:S01]  /*27f0*/  LDCU UR11, c[0x0][0x3a0] ;  /* 0x00007400ff0b77ac */ /* 0x000e620008000800 */
[----:B------:R-:W2:Y:S01]  /*2800*/  LDCU UR8, c[0x0][0x3b8] ;  /* 0x00007700ff0877ac */ /* 0x000ea20008000800 */
[----:B------:R-:W0:Y:S01]  /*2810*/  LDCU.64 UR14, c[0x0][0x3a8] ;  /* 0x00007500ff0e77ac */ /* 0x000e220008000a00 */
[----:B----4-:R-:W-:Y:S01]  /*2820*/  DSETP.LT.AND P0, PT, RZ, UR16, PT ;  /* 0x00000010ff007e2a */ /* 0x010fe2000bf01000 */
[----:B------:R-:W4:Y:S01]  /*2830*/  LDCU UR10, c[0x0][0x3b0] ;  /* 0x00007600ff0a77ac */ /* 0x000f220008000800 */
[----:B-----5:R-:W-:-:S02]  /*2840*/  IMAD R16, R0, UR12, RZ ;  /* 0x0000000c00107c24 */ /* 0x020fc4000f8e02ff */
[----:B---3--:R-:W-:Y:S01]  /*2850*/  FADD R15, -R2, R3 ;  /* 0x00000003020f7221 */ /* 0x008fe20000000100 */
[----:B------:R-:W3:Y:S01]  /*2860*/  LDCU UR9, c[0x0][0x3b4] ;  /* 0x00007680ff0977ac */ /* 0x000ee20008000800 */
[----:B------:R-:W0:Y:S01]  /*2870*/  LDCU.128 UR4, c[0x0][0x380] ;  /* 0x00007000ff0477ac */ /* 0x000e220008000c00 */
[----:B-1----:R-:W-:Y:S02]  /*2880*/  UISETP.GE.AND UP1, UPT, UR11, URZ, UPT ;  /* 0x000000ff0b00728c */ /* 0x002fe4000bf26270 */
[----:B--2-4-:R-:W-:-:S11]  /*2890*/  UISETP.GE.AND UP0, UPT, UR8, URZ, UPT ;  /* 0x000000ff0800728c */ /* 0x014fd6000bf06270 */
.L_x_79:
[----:B------:R-:W-:Y:S01]  /*28a0*/  MOV R19, R11 ;  /* 0x0000000b00137202 */ /* 0x000fe20000000f00 */
[----:B-1----:R-:W-:Y:S01]  /*28b0*/  IMAD.MOV.U32 R14, RZ, RZ, R4 ;  /* 0x000000ffff0e7224 */ /* 0x002fe200078e0004 */
[----:B------:R-:W-:Y:S01]  /*28c0*/  MOV R17, R10 ;  /* 0x0000000a00117202 */ /* 0x000fe20000000f00 */
[----:B------:R-:W-:Y:S01]  /*28d0*/  BSSY.RECONVERGENT B2, `(.L_x_70) ;  /* 0x000006b000027945 */ /* 0x000fe20003800200 */
[----:B------:R-:W-:Y:S01]  /*28e0*/  MOV R18, R5 ;  /* 0x0000000500127202 */ /* 0x000fe20000000f00 */
[----:B0-----:R-:W-:Y:S01]  /*28f0*/  IMAD.MOV.U32 R4, RZ, RZ, R5 ;  /* 0x000000ffff047224 */ /* 0x001fe200078e0005 */
[----:B------:R-:W-:Y:S01]  /*2900*/  MOV R11, R14 ;  /* 0x0000000e000b7202 */ /* 0x000fe20000000f00 */
[----:B------:R-:W-:Y:S01]  /*2910*/  IMAD.MOV.U32 R10, RZ, RZ, R19 ;  /* 0x000000ffff0a7224 */ /* 0x000fe200078e0013 */
[----:B------:R-:W-:Y:S06]  /*2920*/  @!P0 BRA `(.L_x_71) ;  /* 0x0000000000688947 */ /* 0x000fec0003800000 */
[----:B------:R-:W-:Y:S01]  /*2930*/  SHF.R.U32.HI R10, RZ, 0x2, R7 ;  /* 0x00000002ff0a7819 */ /* 0x000fe20000011607 */
[----:B------:R-:W-:Y:S01]  /*2940*/  IMAD.MOV.U32 R3, RZ, RZ, 0x2f800000 ;  /* 0x2f800000ff037424 */ /* 0x000fe200078e00ff */
[----:B------:R-:W-:Y:S01]  /*2950*/  IADD3 R6, PT, PT, R6, 0x587c5, RZ ;  /* 0x000587c506067810 */ /* 0x000fe20007ffe0ff */
[----:B------:R-:W-:Y:S01]  /*2960*/  IMAD.MOV.U32 R20, RZ, RZ, 0x7fff ;  /* 0x00007fffff147424 */ /* 0x000fe200078e00ff */
[----:B------:R-:W-:Y:S01]  /*2970*/  LOP3.LUT R11, R10, R7, RZ, 0x3c, !PT ;  /* 0x000000070a0b7212 */ /* 0x000fe200078e3cff */
[----:B------:R-:W-:Y:S04]  /*2980*/  IMAD.SHL.U32 R10, R5, 0x10, RZ ;  /* 0x00000010050a7824 */ /* 0x000fe800078e00ff */
[C---:B------:R-:W-:Y:S05]  /*2990*/  IMAD.SHL.U32 R7, R11.reuse, 0x2, RZ ;  /* 0x000000020b077824 */ /* 0x040fea00078e00ff */
[----:B------:R-:W-:Y:S02]  /*29a0*/  LOP3.LUT R10, R11, R7, R10, 0x96, !PT ;  /* 0x000000070b0a7212 */ /* 0x000fe400078e960a */
[----:B------:R-:W-:Y:S02]  /*29b0*/  MOV R7, R17 ;  /* 0x0000001100077202 */ /* 0x000fe40000000f00 */
[----:B------:R-:W-:Y:S05]  /*29c0*/  LOP3.LUT R4, R10, R5, RZ, 0x3c, !PT ;  /* 0x000000050a047212 */ /* 0x000fea00078e3cff */
[----:B------:R-:W-:Y:S05]  /*29d0*/  IMAD.IADD R2, R4, 0x1, R6 ;  /* 0x0000000104027824 */ /* 0x000fea00078e0206 */
[----:B------:R-:W-:Y:S05]  /*29e0*/  I2FP.F32.U32 R2, R2 ;  /* 0x0000000200027245 */ /* 0x000fea0000201000 */
[----:B------:R-:W-:Y:S04]  /*29f0*/  FFMA R0, R2, R3, 1.1641532182693481445e-10 ;  /* 0x2f00000002007423 */ /* 0x000fe80000000003 */
[----:B------:R-:W0:Y:S02]  /*2a00*/  F2F.F64.F32 R10, R0 ;  /* 0x00000000000a7310 */ /* 0x000e240000201800 */
[----:B0-----:R-:W-:Y:S01]  /*2a10*/  DSETP.GEU.AND P1, PT, R10, UR14, PT ;  /* 0x0000000e0a007e2a */ /* 0x001fe2000bf2e000 */
[----:B------:R-:W-:Y:S01]  /*2a20*/  MOV R10, R14 ;  /* 0x0000000e000a7202 */ /* 0x000fe20000000f00 */
[----:B------:R-:W-:Y:S11]  /*2a30*/  IMAD.MOV.U32 R11, RZ, RZ, R5 ;  /* 0x000000ffff0b7224 */ /* 0x000ff600078e0005 */
[----:B------:R-:W-:Y:S01]  /*2a40*/  @!UPT UIADD3 URZ, UPT, UPT, URZ, URZ, URZ ;  /* 0x000000fffffff290 */ /* 0x000fe2000fffe0ff */
[----:B------:R-:W-:Y:S01]  /*2a50*/  @!P1 MOV R7, R17 ;  /* 0x0000001100079202 */ /* 0x000fe20000000f00 */
[--C-:B------:R-:W-:Y:S01]  /*2a60*/  @!P1 IMAD.MOV.U32 R11, RZ, RZ, R14.reuse ;  /* 0x000000ffff0b9224 */ /* 0x100fe200078e000e */
[----:B------:R-:W-:Y:S01]  /*2a70*/  @!P1 PRMT R14, R20, 0x7610, R14 ;  /* 0x00007610140e9816 */ /* 0x000fe2000000000e */
[----:B------:R-:W-:Y:S01]  /*2a80*/  @!P1 IMAD.MOV.U32 R5, RZ, RZ, R4 ;  /* 0x000000ffff059224 */ /* 0x000fe200078e0004 */
[----:B------:R-:W-:Y:S01]  /*2a90*/  @!P1 MOV R4, R18 ;  /* 0x0000001200049202 */ /* 0x000fe20000000f00 */
[----:B------:R-:W-:Y:S01]  /*2aa0*/  @!P1 IMAD.MOV.U32 R10, RZ, RZ, R19 ;  /* 0x000000ffff0a9224 */ /* 0x000fe200078e0013 */
[----:B------:R-:W-:Y:S01]  /*2ab0*/  MOV R17, R19 ;  /* 0x0000001300117202 */ /* 0x000fe20000000f00 */
[----:B------:R-:W-:Y:S06]  /*2ac0*/  @!P1 BRA `(.L_x_72) ;  /* 0x00000004002c9947 */ /* 0x000fec0003800000 */
.L_x_71:
[----:B------:R-:W-:Y:S01]  /*2ad0*/  SHF.R.U32.HI R18, RZ, 0x2, R7 ;  /* 0x00000002ff127819 */ /* 0x000fe20000011607 */
[----:B------:R-:W-:Y:S01]  /*2ae0*/  IMAD.SHL.U32 R14, R4, 0x10, RZ ;  /* 0x00000010040e7824 */ /* 0x000fe200078e00ff */
[----:B------:R-:W-:Y:S02]  /*2af0*/  IADD3 R6, PT, PT, R6, 0x587c5, RZ ;  /* 0x000587c506067810 */ /* 0x000fe40007ffe0ff */
[----:B------:R-:W-:Y:S02]  /*2b00*/  LOP3.LUT R18, R18, R7, RZ, 0x3c, !PT ;  /* 0x0000000712127212 */ /* 0x000fe400078e3cff */
[----:B------:R-:W-:Y:S03]  /*2b10*/  MOV R3, 0x2f800000 ;  /* 0x2f80000000037802 */ /* 0x000fe60000000f00 */
[C---:B------:R-:W-:Y:S05]  /*2b20*/  IMAD.SHL.U32 R7, R18.reuse, 0x2, RZ ;  /* 0x0000000212077824 */ /* 0x040fea00078e00ff */
[----:B------:R-:W-:Y:S04]  /*2b30*/  LOP3.LUT R7, R18, R7, R14, 0x96, !PT ;  /* 0x0000000712077212 */ /* 0x000fe800078e960e */
[----:B------:R-:W-:Y:S05]  /*2b40*/  LOP3.LUT R5, R7, R4, RZ, 0x3c, !PT ;  /* 0x0000000407057212 */ /* 0x000fea00078e3cff */
[----:B------:R-:W-:Y:S05]  /*2b50*/  IMAD.IADD R2, R5, 0x1, R6 ;  /* 0x0000000105027824 */ /* 0x000fea00078e0206 */
[----:B------:R-:W-:Y:S05]  /*2b60*/  I2FP.F32.U32 R2, R2 ;  /* 0x0000000200027245 */ /* 0x000fea0000201000 */
[----:B------:R-:W-:Y:S04]  /*2b70*/  FFMA R0, R2, R3, 1.1641532182693481445e-10 ;  /* 0x2f00000002007423 */ /* 0x000fe80000000003 */
[----:B------:R-:W-:Y:S01]  /*2b80*/  FFMA R18, -R0, R8, R9 ;  /* 0x0000000800127223 */ /* 0x000fe20000000109 */
[----:B------:R-:W-:Y:S06]  /*2b90*/  BRA.U !UP1, `(.L_x_73) ;  /* 0x0000000109b87547 */ /* 0x000fec000b800000 */
[----:B------:R-:W-:Y:S01]  /*2ba0*/  FMUL R3, R18, UR10 ;  /* 0x0000000a12037c20 */ /* 0x000fe20008400000 */
[----:B------:R-:W-:Y:S01]  /*2bb0*/  HFMA2 R18, -RZ, RZ, -448, 0 ;  /* 0xdf000000ff127431 */ /* 0x000fe200000001ff */
[----:B------:R-:W-:Y:S03]  /*2bc0*/  BSSY.RECONVERGENT B1, `(.L_x_74) ;  /* 0x0000028000017945 */ /* 0x000fe60003800200 */
[----:B------:R-:W-:Y:S11]  /*2bd0*/  FSETP.NAN.AND P1, PT, |R3|, |R3|, PT ;  /* 0x400000030300720b */ /* 0x000ff60003f28200 */
[----:B------:R-:W-:Y:S02]  /*2be0*/  @!UPT UIADD3 URZ, UPT, UPT, URZ, URZ, URZ ;  /* 0x000000fffffff290 */ /* 0x000fe4000fffe0ff */
[----:B------:R-:W-:Y:S05]  /*2bf0*/  @P1 BRA `(.L_x_75) ;  /* 0x0000000000901947 */ /* 0x000fea0003800000 */
[----:B------:R-:W-:Y:S02]  /*2c00*/  FSETP.GE.AND P1, PT, R3, 9.22337203685477580800e+18, PT ;  /* 0x5f0000000300780b */ /* 0x000fe40003f26000 */
[----:B------:R-:W-:Y:S11]  /*2c10*/  MOV R18, 0x5f000000 ;  /* 0x5f00000000127802 */ /* 0x000ff60000000f00 */
[----:B------:R-:W-:Y:S05]  /*2c20*/  @P1 BRA `(.L_x_75) ;  /* 0x0000000000841947 */ /* 0x000fea0003800000 */
[----:B------:R-:W-:Y:S02]  /*2c30*/  FSETP.GTU.AND P1, PT, R3, -9.22337203685477580800e+18, PT ;  /* 0xdf0000000300780b */ /* 0x000fe40003f2c000 */
[----:B------:R-:W-:Y:S11]  /*2c40*/  MOV R18, 0xdf000000 ;  /* 0xdf00000000127802 */ /* 0x000ff60000000f00 */
[----:B------:R-:W-:Y:S05]  /*2c50*/  @!P1 BRA `(.L_x_75) ;  /* 0x0000000000789947 */ /* 0x000fea0003800000 */
[----:B------:R-:W-:Y:S01]  /*2c60*/  IMAD.MOV.U32 R19, RZ, RZ, RZ ;  /* 0x000000ffff137224 */ /* 0x000fe200078e00ff */
[----:B------:R-:W-:Y:S01]  /*2c70*/  SHF.R.U32.HI R2, RZ, 0x17, R3 ;  /* 0x00000017ff027819 */ /* 0x000fe20000011603 */
[----:B------:R-:W-:Y:S01]  /*2c80*/  HFMA2 R0, -RZ, RZ, 0, 0 ;  /* 0x00000000ff007431 */ /* 0x000fe200000001ff */
[----:B------:R-:W-:Y:S01]  /*2c90*/  BSSY.RECONVERGENT B0, `(.L_x_76) ;  /* 0x0000012000007945 */ /* 0x000fe20003800200 */
[----:B------:R-:W-:Y:S01]  /*2ca0*/  IMAD.MOV.U32 R7, RZ, RZ, RZ ;  /* 0x000000ffff077224 */ /* 0x000fe200078e00ff */
[----:B------:R-:W-:Y:S01]  /*2cb0*/  LOP3.LUT R2, R2, 0xff, RZ, 0xc0, !PT ;  /* 0x000000ff02027812 */ /* 0x000fe200078ec0ff */
[----:B------:R-:W-:Y:S03]  /*2cc0*/  IMAD.MOV.U32 R14, RZ, RZ, RZ ;  /* 0x000000ffff0e7224 */ /* 0x000fe600078e00ff */
[----:B------:R-:W-:Y:S11]  /*2cd0*/  ISETP.GE.U32.AND P1, PT, R2, 0x7e, PT ;  /* 0x0000007e0200780c */ /* 0x000ff60003f26070 */
[----:B------:R-:W-:Y:S02]  /*2ce0*/  @!UPT UIADD3 URZ, UPT, UPT, URZ, URZ, URZ ;  /* 0x000000fffffff290 */ /* 0x000fe4000fffe0ff */
[----:B------:R-:W-:Y:S05]  /*2cf0*/  @!P1 BRA `(.L_x_77) ;  /* 0x00000000002c9947 */ /* 0x000fea0003800000 */
[----:B------:R-:W-:Y:S01]  /*2d00*/  ISETP.NE.AND P1, PT, R2, 0xbd, PT ;  /* 0x000000bd0200780c */ /* 0x000fe20003f25270 */
[----:B------:R-:W-:Y:S02]  /*2d10*/  IMAD.SHL.U32 R0, R3, 0x80, RZ ;  /* 0x0000008003007824 */ /* 0x000fe400078e00ff */
[----:B------:R-:W-:Y:S03]  /*2d20*/  IMAD.MOV.U32 R7, RZ, RZ, RZ ;  /* 0x000000ffff077224 */ /* 0x000fe600078e00ff */
[----:B------:R-:W-:Y:S04]  /*2d30*/  LOP3.LUT R0, R0, 0x3fffff80, RZ, 0xc0, !PT ;  /* 0x3fffff8000007812 */ /* 0x000fe800078ec0ff */
[----:B------:R-:W-:Y:S03]  /*2d40*/  LOP3.LUT R0, R0, 0x40000000, RZ, 0xfc, !PT ;  /* 0x4000000000007812 */ /* 0x000fe600078efcff */
[C---:B------:R-:W-:Y:S01]  /*2d50*/  @P1 IADD3 R23, PT, PT, -R2.reuse, 0xbd, RZ ;  /* 0x000000bd02171810 */ /* 0x040fe20007ffe1ff */
[----:B------:R-:W-:Y:S03]  /*2d60*/  @P1 VIADD R21, R2, 0xffffff83 ;  /* 0xffffff8302151836 */ /* 0x000fe60000000000 */
[--C-:B------:R-:W-:Y:S02]  /*2d70*/  @P1 SHF.R.U64 R7, RZ, R23, R0.reuse ;  /* 0x00000017ff071219 */ /* 0x100fe40000001200 */
[--C-:B------:R-:W-:Y:S02]  /*2d80*/  @P1 SHF.L.U64.HI R21, RZ, R21, R0.reuse ;  /* 0x00000015ff151219 */ /* 0x100fe40000010200 */
[----:B------:R-:W-:Y:S02]  /*2d90*/  @P1 SHF.R.U32.HI R0, RZ, R23, R0 ;  /* 0x00000017ff001219 */ /* 0x000fe40000011600 */
[----:B------:R-:W-:Y:S02]  /*2da0*/  @P1 SHF.R.U32.HI R14, RZ, 0x1f, R21 ;  /* 0x0000001fff0e1819 */ /* 0x000fe40000011615 */
.L_x_77:
[----:B---3--:R-:W-:Y:S05]  /*2db0*/  BSYNC.RECONVERGENT B0 ;  /* 0x0000000000007941 */ /* 0x008fea0003800200 */
.L_x_76:
[----:B------:R-:W-:Y:S02]  /*2dc0*/  IADD3 R7, P1, PT, R7, R14, RZ ;  /* 0x0000000e07077210 */ /* 0x000fe40007f3e0ff */
[----:B------:R-:W-:Y:S03]  /*2dd0*/  ISETP.GE.AND P2, PT, R3, RZ, PT ;  /* 0x000000ff0300720c */ /* 0x000fe60003f46270 */
[----:B------:R-:W-:Y:S01]  /*2de0*/  IMAD.X R19, R0, 0x1, R19, P1 ;  /* 0x0000000100137824 */ /* 0x000fe200008e0613 */
[-C--:B------:R-:W-:Y:S04]  /*2df0*/  IADD3 R0, P1, PT, RZ, -R7.reuse, RZ ;  /* 0x80000007ff007210 */ /* 0x080fe80007f3e0ff */
[----:B------:R-:W-:Y:S01]  /*2e00*/  SEL R20, R0, R7, !P2 ;  /* 0x0000000700147207 */ /* 0x000fe20005000000 */
[----:B------:R-:W-:Y:S05]  /*2e10*/  IMAD.X R2, RZ, RZ, ~R19, P1 ;  /* 0x000000ffff027224 */ /* 0x000fea00008e0e13 */
[----:B------:R-:W-:Y:S04]  /*2e20*/  SEL R21, R2, R19, !P2 ;  /* 0x0000001302157207 */ /* 0x000fe80005000000 */
[----:B------:R0:W1:Y:S03]  /*2e30*/  I2F.S64 R18, R20 ;  /* 0x0000001400127312 */ /* 0x0000660000301400 */
.L_x_75:
[----:B---3--:R-:W-:Y:S05]  /*2e40*/  BSYNC.RECONVERGENT B1 ;  /* 0x0000000000017941 */ /* 0x008fea0003800200 */
.L_x_74:
[----:B-1----:R-:W-:Y:S05]  /*2e50*/  FMUL R14, R18, UR9 ;  /* 0x00000009120e7c20 */ /* 0x002fea0008400000 */
[----:B------:R-:W-:Y:S01]  /*2e60*/  F2FP.F16.F32.PACK_AB R14, RZ, R14 ;  /* 0x0000000eff0e723e */ /* 0x000fe200000000ff */
[----:B------:R-:W-:Y:S05]  /*2e70*/  BRA `(.L_x_78) ;  /* 0x0000000000047947 */ /* 0x000fea0003800000 */
.L_x_73:
[----:B------:R-:W-:Y:S02]  /*2e80*/  F2FP.F16.F32.PACK_AB R14, RZ, R18 ;  /* 0x00000012ff0e723e */ /* 0x000fe400000000ff */
.L_x_78:
[----:B------:R-:W-:Y:S01]  /*2e90*/  MOV R7, R17 ;  /* 0x0000001100077202 */ /* 0x000fe20000000f00 */
[----:B------:R-:W-:Y:S06]  /*2ea0*/  BRA.U !UP0, `(.L_x_72) ;  /* 0x0000000108347547 */ /* 0x000fec000b800000 */
[----:B------:R-:W-:Y:S02]  /*2eb0*/  HSETP2.NEU.AND P1, PT, R14.H0_H0, RZ.H0_H0, PT ;  /* 0x200000ff0e007234 */ /* 0x000fe40003f2d800 */
[----:B------:R-:W-:Y:S11]  /*2ec0*/  MOV R7, R17 ;  /* 0x0000001100077202 */ /* 0x000ff60000000f00 */
[----:B------:R-:W-:Y:S05]  /*2ed0*/  @P1 BRA `(.L_x_72) ;  /* 0x0000000000281947 */ /* 0x000fea0003800000 */
[C---:B------:R-:W-:Y:S01]  /*2ee0*/  FSETP.GT.AND P3, PT, R18.reuse, RZ, PT ;  /* 0x000000ff1200720b */ /* 0x040fe20003f64000 */
[----:B------:R-:W-:Y:S11]  /*2ef0*/  IMAD.MOV.U32 R7, RZ, RZ, R17 ;  /* 0x000000ffff077224 */ /* 0x000ff600078e0011 */
[----:B------:R-:W-:Y:S01]  /*2f00*/  @!UPT UIADD3 URZ, UPT, UPT, URZ, URZ, URZ ;  /* 0x000000fffffff290 */ /* 0x000fe2000fffe0ff */
[C---:B------:R-:W-:Y:S01]  /*2f10*/  @P3 FADD R14, R18.reuse, 1 ;  /* 0x3f800000120e3421 */ /* 0x040fe20000000000 */
[----:B------:R-:W-:Y:S04]  /*2f20*/  @!P3 FADD R18, R18, -1 ;  /* 0xbf8000001212b421 */ /* 0x000fe80000000000 */
[CC--:B------:R-:W-:Y:S02]  /*2f30*/  @P3 FSETP.GEU.AND P2, PT, R14.reuse, R9.reuse, PT ;  /* 0x000000090e00320b */ /* 0x0c0fe40003f4e000 */
[----:B------:R-:W-:Y:S02]  /*2f40*/  @!P3 FSETP.GEU.AND P1, PT, R15, R18, PT ;  /* 0x000000120f00b20b */ /* 0x000fe40003f2e000 */
[----:B------:R-:W-:Y:S02]  /*2f50*/  @P3 FSEL R14, R14, R9, !P2 ;  /* 0x000000090e0e3208 */ /* 0x000fe40005000000 */
[----:B------:R-:W-:Y:S04]  /*2f60*/  @!P3 FSEL R14, R18, R15, !P1 ;  /* 0x0000000f120eb208 */ /* 0x000fe80004800000 */
[----:B------:R-:W-:Y:S02]  /*2f70*/  F2FP.F16.F32.PACK_AB R14, RZ, R14 ;  /* 0x0000000eff0e723e */ /* 0x000fe400000000ff */
.L_x_72:
[----:B---3--:R-:W-:Y:S05]  /*2f80*/  BSYNC.RECONVERGENT B2 ;  /* 0x0000000000027941 */ /* 0x008fea0003800200 */
.L_x_70:
[C---:B------:R-:W-:Y:S04]  /*2f90*/  LEA R2, P1, R13.reuse, UR4, 0x1 ;  /* 0x000000040d027c11 */ /* 0x040fe8000f8208ff */
[--C-:B------:R-:W-:Y:S02]  /*2fa0*/  LEA.HI.X R3, R13, UR5, R12.reuse, 0x1, P1 ;  /* 0x000000050d037c11 */ /* 0x100fe400088f0c0c */
[----:B------:R-:W-:Y:S03]  /*2fb0*/  IADD3 R13, P1, PT, R16, R13, RZ ;  /* 0x0000000d100d7210 */ /* 0x000fe60007f3e0ff */
[----:B------:R1:W-:Y:S02]  /*2fc0*/  STG.E.U16 desc[UR18][R2.64], R14 ;  /* 0x0000000e02007986 */ /* 0x0003e4000c101512 */
[----:B------:R-:W-:Y:S01]  /*2fd0*/  IMAD.X R12, RZ, RZ, R12, P1 ;  /* 0x000000ffff0c7224 */ /* 0x000fe200008e060c */
[----:B------:R-:W-:Y:S04]  /*2fe0*/  ISETP.GE.U32.AND P1, PT, R13, UR6, PT ;  /* 0x000000060d007c0c */ /* 0x000fe8000bf26070 */
[----:B------:R-:W-:Y:S11]  /*2ff0*/  ISETP.GE.U32.AND.EX P1, PT, R12, UR7, PT, P1 ;  /* 0x000000070c007c0c */ /* 0x000ff6000bf26110 */
[----:B------:R-:W-:Y:S02]  /*3000*/  @!UPT UIADD3 URZ, UPT, UPT, URZ, URZ, URZ ;  /* 0x000000fffffff290 */ /* 0x000fe4000fffe0ff */
[----:B------:R-:W-:Y:S05]  /*3010*/  @!P1 BRA `(.L_x_79) ;  /* 0xfffffff800209947 */ /* 0x000fea000383ffff */
[----:B------:R-:W-:Y:S05]  /*3020*/  BSYNC.RECONVERGENT B3 ;  /* 0x0000000000037941 */ /* 0x000fea0003800200 */
.L_x_69:
[----:B------:R-:W-:Y:S05]  /*3030*/  EXIT ;  /* 0x000000000000794d */ /* 0x000fea0003800000 */
.L_x_80:
        /* <DEDUP_REMOVED lines=12> */
.L_x_260:


//--------------------- .text._ZN7cutlass13device_kernelINS_4conv6kernel13ConvUniversalINS1_16ConvProblemShapeILNS1_8OperatorE1ELi3EEENS1_10collective14CollectiveConvINS1_47MainloopSm100TmaUmmaWarpSpecializedImplicitGemmILS5_1ELi6ELi3ELi1ELi2EN4cute5tupleIJNSA_1CILi1EEESD_SD_EEEEENSB_IJNSC_ILi128EEESG_NSB_IJNSC_ILi64EEEEEEEEENS_6half_tESK_NSA_8TiledMMAINSA_8MMA_AtomIJNSA_20SM100_MMA_F16BF16_SSISK_SK_fLi128ELi128ELNSA_4UMMA5MajorE0ELSP_1ELNSO_7ScaleInE0ELSQ_0EEEEEENSA_6LayoutISE_NSB_IJNSC_ILi0EEESU_SU_EEEEENSB_IJNSA_10UnderscoreESX_SX_EEEEENS7_6detail27Sm100ImplicitGemmTileTraitsINSA_20SM90_TMA_LOAD_IM2COLENSA_14ComposedLayoutINSA_7SwizzleILi3ELi4ELi3EEENSA_18smem_ptr_flag_bitsILi16EEENST_INSB_IJNSC_ILi8EEESH_EEENSB_IJSH_SD_EEEEEEEvEENS11_INSA_13SM90_TMA_LOADENS13_IS15_S17_NST_INSB_IJSH_S18_EEENSB_IJSD_SH_EEEEEEEvEEEENS_8epilogue10collective18CollectiveEpilogueINS1L_23Sm100TmaWarpSpecializedILi4ELi2ELi32ELb1ELb0EEEJSJ_NSB_IJNST_ISG_SD_EENST_INSC_ILi32EEESD_EEEEESK_NSB_IJNSB_IJllllEEESD_SU_EEESK_S1V_NS1L_6fusion15FusionCallbacksIS1P_NS1W_17LinearCombinationISK_fSK_fLNS_15FloatRoundStyleE2EEESJ_S1T_JEEENSA_5SM1004TMEM4LOAD26SM100_TMEM_LOAD_32dp32b32xES12_NS13_INS14_ILi2ELi4ELi3EEES17_NST_INSB_IJS18_S1R_EEENSB_IJS1R_SD_EEEEEEENSA_39AutoVectorizingCopyWithAssumedAlignmentILi128EEENSA_21SM90_TMA_STORE_IM2COLES2A_S2C_S2C_EEEvvEEEEvNT_6ParamsE --------------------------
	.section	.text._ZN7cutlass13device_kernelINS_4conv6kernel13ConvUniversalINS1_16ConvProblemShapeILNS1_8OperatorE1ELi3EEENS1_10collective14CollectiveConvINS1_47MainloopSm100TmaUmmaWarpSpecializedImplicitGemmILS5_1ELi6ELi3ELi1ELi2EN4cute5tupleIJNSA_1CILi1EEESD_SD_EEEEENSB_IJNSC_ILi128EEESG_NSB_IJNSC_ILi64EEEEEEEEENS_6half_tESK_NSA_8TiledMMAINSA_8MMA_AtomIJNSA_20SM100_MMA_F16BF16_SSISK_SK_fLi128ELi128ELNSA_4UMMA5MajorE0ELSP_1ELNSO_7ScaleInE0ELSQ_0EEEEEENSA_6LayoutISE_NSB_IJNSC_ILi0EEESU_SU_EEEEENSB_IJNSA_10UnderscoreESX_SX_EEEEENS7_6detail27Sm100ImplicitGemmTileTraitsINSA_20SM90_TMA_LOAD_IM2COLENSA_14ComposedLayoutINSA_7SwizzleILi3ELi4ELi3EEENSA_18smem_ptr_flag_bitsILi16EEENST_INSB_IJNSC_ILi8EEESH_EEENSB_IJSH_SD_EEEEEEEvEENS11_INSA_13SM90_TMA_LOADENS13_IS15_S17_NST_INSB_IJSH_S18_EEENSB_IJSD_SH_EEEEEEEvEEEENS_8epilogue10collective18CollectiveEpilogueINS1L_23Sm100TmaWarpSpecializedILi4ELi2ELi32ELb1ELb0EEEJSJ_NSB_IJNST_ISG_SD_EENST_INSC_ILi32EEESD_EEEEESK_NSB_IJNSB_IJllllEEESD_SU_EEESK_S1V_NS1L_6fusion15FusionCallbacksIS1P_NS1W_17LinearCombinationISK_fSK_fLNS_15FloatRoundStyleE2EEESJ_S1T_JEEENSA_5SM1004TMEM4LOAD26SM100_TMEM_LOAD_32dp32b32xES12_NS13_INS14_ILi2ELi4ELi3EEES17_NST_INSB_IJS18_S1R_EEENSB_IJS1R_SD_EEEEEEENSA_39AutoVectorizingCopyWithAssumedAlignmentILi128EEENSA_21SM90_TMA_STORE_IM2COLES2A_S2C_S2C_EEEvvEEEEvNT_6ParamsE,"ax",@progbits
	.align	128
.text._ZN7cutlass13device_kernelINS_4conv6kernel13ConvUniversalINS1_16ConvProblemShapeILNS1_8OperatorE1ELi3EEENS1_10collective14CollectiveConvINS1_47MainloopSm100TmaUmmaWarpSpecializedImplicitGemmILS5_1ELi6ELi3ELi1ELi2EN4cute5tupleIJNSA_1CILi1EEESD_SD_EEEEENSB_IJNSC_ILi128EEESG_NSB_IJNSC_ILi64EEEEEEEEENS_6half_tESK_NSA_8TiledMMAINSA_8MMA_AtomIJNSA_20SM100_MMA_F16BF16_SSISK_SK_fLi128ELi128ELNSA_4UMMA5MajorE0ELSP_1ELNSO_7ScaleInE0ELSQ_0EEEEEENSA_6LayoutISE_NSB_IJNSC_ILi0EEESU_SU_EEEEENSB_IJNSA_10UnderscoreESX_SX_EEEEENS7_6detail27Sm100ImplicitGemmTileTraitsINSA_20SM90_TMA_LOAD_IM2COLENSA_14ComposedLayoutINSA_7SwizzleILi3ELi4ELi3EEENSA_18smem_ptr_flag_bitsILi16EEENST_INSB_IJNSC_ILi8EEESH_EEENSB_IJSH_SD_EEEEEEEvEENS11_INSA_13SM90_TMA_LOADENS13_IS15_S17_NST_INSB_IJSH_S18_EEENSB_IJSD_SH_EEEEEEEvEEEENS_8epilogue10collective18CollectiveEpilogueINS1L_23Sm100TmaWarpSpecializedILi4ELi2ELi32ELb1ELb0EEEJSJ_NSB_IJNST_ISG_SD_EENST_INSC_ILi32EEESD_EEEEESK_NSB_IJNSB_IJllllEEESD_SU_EEESK_S1V_NS1L_6fusion15FusionCallbacksIS1P_NS1W_17LinearCombinationISK_fSK_fLNS_15FloatRoundStyleE2EEESJ_S1T_JEEENSA_5SM1004TMEM4LOAD26SM100_TMEM_LOAD_32dp32b32xES12_NS13_INS14_ILi2ELi4ELi3EEES17_NST_INSB_IJS18_S1R_EEENSB_IJS1R_SD_EEEEEEENSA_39AutoVectorizingCopyWithAssumedAlignmentILi128EEENSA_21SM90_TMA_STORE_IM2COLES2A_S2C_S2C_EEEvvEEEEvNT_6ParamsE:
        .type           _ZN7cutlass13device_kernelINS_4conv6kernel13ConvUniversalINS1_16ConvProblemShapeILNS1_8OperatorE1ELi3EEENS1_10collective14CollectiveConvINS1_47MainloopSm100TmaUmmaWarpSpecializedImplicitGemmILS5_1ELi6ELi3ELi1ELi2EN4cute5tupleIJNSA_1CILi1EEESD_SD_EEEEENSB_IJNSC_ILi128EEESG_NSB_IJNSC_ILi64EEEEEEEEENS_6half_tESK_NSA_8TiledMMAINSA_8MMA_AtomIJNSA_20SM100_MMA_F16BF16_SSISK_SK_fLi128ELi128ELNSA_4UMMA5MajorE0ELSP_1ELNSO_7ScaleInE0ELSQ_0EEEEEENSA_6LayoutISE_NSB_IJNSC_ILi0EEESU_SU_EEEEENSB_IJNSA_10UnderscoreESX_SX_EEEEENS7_6detail27Sm100ImplicitGemmTileTraitsINSA_20SM90_TMA_LOAD_IM2COLENSA_14ComposedLayoutINSA_7SwizzleILi3ELi4ELi3EEENSA_18smem_ptr_flag_bitsILi16EEENST_INSB_IJNSC_ILi8EEESH_EEENSB_IJSH_SD_EEEEEEEvEENS11_INSA_13SM90_TMA_LOADENS13_IS15_S17_NST_INSB_IJSH_S18_EEENSB_IJSD_SH_EEEEEEEvEEEENS_8epilogue10collective18CollectiveEpilogueINS1L_23Sm100TmaWarpSpecializedILi4ELi2ELi32ELb1ELb0EEEJSJ_NSB_IJNST_ISG_SD_EENST_INSC_ILi32EEESD_EEEEESK_NSB_IJNSB_IJllllEEESD_SU_EEESK_S1V_NS1L_6fusion15FusionCallbacksIS1P_NS1W_17LinearCombinationISK_fSK_fLNS_15FloatRoundStyleE2EEESJ_S1T_JEEENSA_5SM1004TMEM4LOAD26SM100_TMEM_LOAD_32dp32b32xES12_NS13_INS14_ILi2ELi4ELi3EEES17_NST_INSB_IJS18_S1R_EEENSB_IJS1R_SD_EEEEEEENSA_39AutoVectorizingCopyWithAssumedAlignmentILi128EEENSA_21SM90_TMA_STORE_IM2COLES2A_S2C_S2C_EEEvvEEEEvNT_6ParamsE,@function
        .size           _ZN7cutlass13device_kernelINS_4conv6kernel13ConvUniversalINS1_16ConvProblemShapeILNS1_8OperatorE1ELi3EEENS1_10collective14CollectiveConvINS1_47MainloopSm100TmaUmmaWarpSpecializedImplicitGemmILS5_1ELi6ELi3ELi1ELi2EN4cute5tupleIJNSA_1CILi1EEESD_SD_EEEEENSB_IJNSC_ILi128EEESG_NSB_IJNSC_ILi64EEEEEEEEENS_6half_tESK_NSA_8TiledMMAINSA_8MMA_AtomIJNSA_20SM100_MMA_F16BF16_SSISK_SK_fLi128ELi128ELNSA_4UMMA5MajorE0ELSP_1ELNSO_7ScaleInE0ELSQ_0EEEEEENSA_6LayoutISE_NSB_IJNSC_ILi0EEESU_SU_EEEEENSB_IJNSA_10UnderscoreESX_SX_EEEEENS7_6detail27Sm100ImplicitGemmTileTraitsINSA_20SM90_TMA_LOAD_IM2COLENSA_14ComposedLayoutINSA_7SwizzleILi3ELi4ELi3EEENSA_18smem_ptr_flag_bitsILi16EEENST_INSB_IJNSC_ILi8EEESH_EEENSB_IJSH_SD_EEEEEEEvEENS11_INSA_13SM90_TMA_LOADENS13_IS15_S17_NST_INSB_IJSH_S18_EEENSB_IJSD_SH_EEEEEEEvEEEENS_8epilogue10collective18CollectiveEpilogueINS1L_23Sm100TmaWarpSpecializedILi4ELi2ELi32ELb1ELb0EEEJSJ_NSB_IJNST_ISG_SD_EENST_INSC_ILi32EEESD_EEEEESK_NSB_IJNSB_IJllllEEESD_SU_EEESK_S1V_NS1L_6fusion15FusionCallbacksIS1P_NS1W_17LinearCombinationISK_fSK_fLNS_15FloatRoundStyleE2EEESJ_S1T_JEEENSA_5SM1004TMEM4LOAD26SM100_TMEM_LOAD_32dp32b32xES12_NS13_INS14_ILi2ELi4ELi3EEES17_NST_INSB_IJS18_S1R_EEENSB_IJS1R_SD_EEEEEEENSA_39AutoVectorizingCopyWithAssumedAlignmentILi128EEENSA_21SM90_TMA_STORE_IM2COLES2A_S2C_S2C_EEEvvEEEEvNT_6ParamsE,(.L_x_254 - _ZN7cutlass13device_kernelINS_4conv6kernel13ConvUniversalINS1_16ConvProblemShapeILNS1_8OperatorE1ELi3EEENS1_10collective14CollectiveConvINS1_47MainloopSm100TmaUmmaWarpSpecializedImplicitGemmILS5_1ELi6ELi3ELi1ELi2EN4cute5tupleIJNSA_1CILi1EEESD_SD_EEEEENSB_IJNSC_ILi128EEESG_NSB_IJNSC_ILi64EEEEEEEEENS_6half_tESK_NSA_8TiledMMAINSA_8MMA_AtomIJNSA_20SM100_MMA_F16BF16_SSISK_SK_fLi128ELi128ELNSA_4UMMA5MajorE0ELSP_1ELNSO_7ScaleInE0ELSQ_0EEEEEENSA_6LayoutISE_NSB_IJNSC_ILi0EEESU_SU_EEEEENSB_IJNSA_10UnderscoreESX_SX_EEEEENS7_6detail27Sm100ImplicitGemmTileTraitsINSA_20SM90_TMA_LOAD_IM2COLENSA_14ComposedLayoutINSA_7SwizzleILi3ELi4ELi3EEENSA_18smem_ptr_flag_bitsILi16EEENST_INSB_IJNSC_ILi8EEESH_EEENSB_IJSH_SD_EEEEEEEvEENS11_INSA_13SM90_TMA_LOADENS13_IS15_S17_NST_INSB_IJSH_S18_EEENSB_IJSD_SH_EEEEEEEvEEEENS_8epilogue10collective18CollectiveEpilogueINS1L_23Sm100TmaWarpSpecializedILi4ELi2ELi32ELb1ELb0EEEJSJ_NSB_IJNST_ISG_SD_EENST_INSC_ILi32EEESD_EEEEESK_NSB_IJNSB_IJllllEEESD_SU_EEESK_S1V_NS1L_6fusion15FusionCallbacksIS1P_NS1W_17LinearCombinationISK_fSK_fLNS_15FloatRoundStyleE2EEESJ_S1T_JEEENSA_5SM1004TMEM4LOAD26SM100_TMEM_LOAD_32dp32b32xES12_NS13_INS14_ILi2ELi4ELi3EEES17_NST_INSB_IJS18_S1R_EEENSB_IJS1R_SD_EEEEEEENSA_39AutoVectorizingCopyWithAssumedAlignmentILi128EEENSA_21SM90_TMA_STORE_IM2COLES2A_S2C_S2C_EEEvvEEEEvNT_6ParamsE)
        .other          _ZN7cutlass13device_kernelINS_4conv6kernel13ConvUniversalINS1_16ConvProblemShapeILNS1_8OperatorE1ELi3EEENS1_10collective14CollectiveConvINS1_47MainloopSm100TmaUmmaWarpSpecializedImplicitGemmILS5_1ELi6ELi3ELi1ELi2EN4cute5tupleIJNSA_1CILi1EEESD_SD_EEEEENSB_IJNSC_ILi128EEESG_NSB_IJNSC_ILi64EEEEEEEEENS_6half_tESK_NSA_8TiledMMAINSA_8MMA_AtomIJNSA_20SM100_MMA_F16BF16_SSISK_SK_fLi128ELi128ELNSA_4UMMA5MajorE0ELSP_1ELNSO_7ScaleInE0ELSQ_0EEEEEENSA_6LayoutISE_NSB_IJNSC_ILi0EEESU_SU_EEEEENSB_IJNSA_10UnderscoreESX_SX_EEEEENS7_6detail27Sm100ImplicitGemmTileTraitsINSA_20SM90_TMA_LOAD_IM2COLENSA_14ComposedLayoutINSA_7SwizzleILi3ELi4ELi3EEENSA_18smem_ptr_flag_bitsILi16EEENST_INSB_IJNSC_ILi8EEESH_EEENSB_IJSH_SD_EEEEEEEvEENS11_INSA_13SM90_TMA_LOADENS13_IS15_S17_NST_INSB_IJSH_S18_EEENSB_IJSD_SH_EEEEEEEvEEEENS_8epilogue10collective18CollectiveEpilogueINS1L_23Sm100TmaWarpSpecializedILi4ELi2ELi32ELb1ELb0EEEJSJ_NSB_IJNST_ISG_SD_EENST_INSC_ILi32EEESD_EEEEESK_NSB_IJNSB_IJllllEEESD_SU_EEESK_S1V_NS1L_6fusion15FusionCallbacksIS1P_NS1W_17LinearCombinationISK_fSK_fLNS_15FloatRoundStyleE2EEESJ_S1T_JEEENSA_5SM1004TMEM4LOAD26SM100_TMEM_LOAD_32dp32b32xES12_NS13_INS14_ILi2ELi4ELi3EEES17_NST_INSB_IJS18_S1R_EEENSB_IJS1R_SD_EEEEEEENSA_39AutoVectorizingCopyWithAssumedAlignmentILi128EEENSA_21SM90_TMA_STORE_IM2COLES2A_S2C_S2C_EEEvvEEEEvNT_6ParamsE,@"STO_CUDA_ENTRY STV_DEFAULT"
_ZN7cutlass13device_kernelINS_4conv6kernel13ConvUniversalINS1_16ConvProblemShapeILNS1_8OperatorE1ELi3EEENS1_10collective14CollectiveConvINS1_47MainloopSm100TmaUmmaWarpSpecializedImplicitGemmILS5_1ELi6ELi3ELi1ELi2EN4cute5tupleIJNSA_1CILi1EEESD_SD_EEEEENSB_IJNSC_ILi128EEESG_NSB_IJNSC_ILi64EEEEEEEEENS_6half_tESK_NSA_8TiledMMAINSA_8MMA_AtomIJNSA_20SM100_MMA_F16BF16_SSISK_SK_fLi128ELi128ELNSA_4UMMA5MajorE0ELSP_1ELNSO_7ScaleInE0ELSQ_0EEEEEENSA_6LayoutISE_NSB_IJNSC_ILi0EEESU_SU_EEEEENSB_IJNSA_10UnderscoreESX_SX_EEEEENS7_6detail27Sm100ImplicitGemmTileTraitsINSA_20SM90_TMA_LOAD_IM2COLENSA_14ComposedLayoutINSA_7SwizzleILi3ELi4ELi3EEENSA_18smem_ptr_flag_bitsILi16EEENST_INSB_IJNSC_ILi8EEESH_EEENSB_IJSH_SD_EEEEEEEvEENS11_INSA_13SM90_TMA_LOADENS13_IS15_S17_NST_INSB_IJSH_S18_EEENSB_IJSD_SH_EEEEEEEvEEEENS_8epilogue10collective18CollectiveEpilogueINS1L_23Sm100TmaWarpSpecializedILi4ELi2ELi32ELb1ELb0EEEJSJ_NSB_IJNST_ISG_SD_EENST_INSC_ILi32EEESD_EEEEESK_NSB_IJNSB_IJllllEEESD_SU_EEESK_S1V_NS1L_6fusion15FusionCallbacksIS1P_NS1W_17LinearCombinationISK_fSK_fLNS_15FloatRoundStyleE2EEESJ_S1T_JEEENSA_5SM1004TMEM4LOAD26SM100_TMEM_LOAD_32dp32b32xES12_NS13_INS14_ILi2ELi4ELi3EEES17_NST_INSB_IJS18_S1R_EEENSB_IJS1R_SD_EEEEEEENSA_39AutoVectorizingCopyWithAssumedAlignmentILi128EEENSA_21SM90_TMA_STORE_IM2COLES2A_S2C_S2C_EEEvvEEEEvNT_6ParamsE:
[----:B------:R-:W1:Y:S01]  /*0000*/  LDC R1, c[0x0][0x37c] ;  /* 0x0000df00ff017b82 */ /* 0x000e620000000800 */
[----:B------:R-:W2:Y:S01]  /*0010*/  S2R R83, SR_TID.X ;  /* 0x0000000000537919 */ /* 0x000ea20000002100 */
[----:B------:R-:W3:Y:S01]  /*0020*/  LDCU.64 UR8, c[0x0][0x990] ;  /* 0x00013200ff0877ac */ /* 0x000ee20008000a00 */
[----:B-1----:R-:W-:Y:S01]  /*0030*/  VIADD R1, R1, 0xfffffff8 ;  /* 0xfffffff801017836 */ /* 0x002fe20000000000 */
[----:B------:R-:W-:Y:S02]  /*0040*/  PRMT R85, RZ, 0x7610, R85 ;  /* 0x00007610ff557816 */ /* 0x000fe40000000055 */
[----:B------:R-:W-:Y:S01]  /*0050*/  ELECT P3, URZ, PT ;  /* 0x0000000000ff782f */ /* 0x000fe20003860000 */
[----:B---3--:R-:W-:-:S04]  /*0060*/  UISETP.NE.U32.AND UP0, UPT, UR8, URZ, UPT ;  /* 0x000000ff0800728c */ /* 0x008fc8000bf05070 */
[----:B------:R-:W-:Y:S01]  /*0070*/  UISETP.NE.AND.EX UP0, UPT, UR9, URZ, UPT, UP0 ;  /* 0x000000ff0900728c */ /* 0x000fe2000bf05300 */
[----:B--2---:R-:W-:-:S05]  /*0080*/  SHF.R.U32.HI R86, RZ, 0x5, R83 ;  /* 0x00000005ff567819 */ /* 0x004fca0000011653 */
[----:B------:R-:W1:Y:S02]  /*0090*/  SHFL.IDX PT, R0, R86, RZ, 0x1f ;  /* 0x00001fff56007589 */ /* 0x000e6400000e0000 */
[----:B-1----:R-:W-:Y:S01]  /*00a0*/  R2UR UR18, R0 ;  /* 0x00000000001272ca */ /* 0x002fe200000e0000 */
[----:B------:R-:W-:-:S14]  /*00b0*/  BRA.U UP0, `(.L_x_81) ;  /* 0x0000000100307547 */ /* 0x000fdc000b800000 */
[----:B------:R-:W1:Y:S02]  /*00c0*/  LDCU.64 UR4, c[0x0][0x988] ;  /* 0x00013100ff0477ac */ /* 0x000e640008000a00 */
[----:B-1----:R-:W-:-:S04]  /*00d0*/  UISETP.NE.U32.AND UP0, UPT, UR4, URZ, UPT ;  /* 0x000000ff0400728c */ /* 0x002fc8000bf05070 */
[----:B------:R-:W-:-:S09]  /*00e0*/  UISETP.NE.AND.EX UP0, UPT, UR5, URZ, UPT, UP0 ;  /* 0x000000ff0500728c */ /* 0x000fd2000bf05300 */
[----:B------:R-:W-:Y:S05]  /*00f0*/  BRA.U !UP0, `(.L_x_82) ;  /* 0x0000000108147547 */ /* 0x000fea000b800000 */
[----:B------:R-:W1:Y:S01]  /*0100*/  LDC.64 R2, c[0x0][0x988] ;  /* 0x00026200ff027b82 */ /* 0x000e620000000a00 */
[----:B------:R-:W1:Y:S02]  /*0110*/  LDCU.64 UR4, c[0x0][0x358] ;  /* 0x00006b00ff0477ac */ /* 0x000e640008000a00 */
[----:B-1----:R1:W5:Y:S01]  /*0120*/  LDG.E R41, desc[UR4][R2.64] ;  /* 0x0000000402297981 */ /* 0x002362000c1e1900 */
[----:B------:R-:W-:Y:S01]  /*0130*/  HFMA2 R85, -RZ, RZ, 0, 5.9604644775390625e-08 ;  /* 0x00000001ff557431 */ /* 0x000fe200000001ff */
[----:B------:R-:W-:Y:S05]  /*0140*/  BRA `(.L_x_81) ;  /* 0x00000000000c7947 */ /* 0x000fea0003800000 */
.L_x_82:
[----:B------:R-:W1:Y:S01]  /*0150*/  LDCU UR4, c[0x0][0x980] ;  /* 0x00013000ff0477ac */ /* 0x000e620008000800 */
[----:B------:R-:W-:Y:S01]  /*0160*/  HFMA2 R85, -RZ, RZ, 0, 5.9604644775390625e-08 ;  /* 0x00000001ff557431 */ /* 0x000fe200000001ff */
[----:B-1----:R-:W-:-:S07]  /*0170*/  MOV R41, UR4 ;  /* 0x0000000400297c02 */ /* 0x002fce0008000f00 */
.L_x_81:
[----:B------:R-:W2:Y:S02]  /*0180*/  LDCU.64 UR4, c[0x0][0x9b0] ;  /* 0x00013600ff0477ac */ /* 0x000ea40008000a00 */
[----:B--2---:R-:W-:-:S04]  /*0190*/  UISETP.NE.U32.AND UP0, UPT, UR4, URZ, UPT ;  /* 0x000000ff0400728c */ /* 0x004fc8000bf05070 */
[----:B------:R-:W-:-:S09]  /*01a0*/  UISETP.NE.AND.EX UP0, UPT, UR5, URZ, UPT, UP0 ;  /* 0x000000ff0500728c */ /* 0x000fd2000bf05300 */
[----:B------:R-:W-:Y:S05]  /*01b0*/  BRA.U UP0, `(.L_x_83) ;  /* 0x0000000100287547 */ /* 0x000fea000b800000 */
[----:B------:R-:W2:Y:S02]  /*01c0*/  LDCU.64 UR4, c[0x0][0x9a8] ;  /* 0x00013500ff0477ac */ /* 0x000ea40008000a00 */
[----:B--2---:R-:W-:-:S04]  /*01d0*/  UISETP.NE.U32.AND UP0, UPT, UR4, URZ, UPT ;  /* 0x000000ff0400728c */ /* 0x004fc8000bf05070 */
[----:B------:R-:W-:-:S09]  /*01e0*/  UISETP.NE.AND.EX UP0, UPT, UR5, URZ, UPT, UP0 ;  /* 0x000000ff0500728c */ /* 0x000fd2000bf05300 */
[----:B------:R-:W-:Y:S05]  /*01f0*/  BRA.U !UP0, `(.L_x_84) ;  /* 0x0000000108107547 */ /* 0x000fea000b800000 */
[----:B------:R-:W2:Y:S01]  /*0200*/  LDC.64 R38, c[0x0][0x9a8] ;  /* 0x00026a00ff267b82 */ /* 0x000ea20000000a00 */
[----:B------:R-:W2:Y:S02]  /*0210*/  LDCU.64 UR4, c[0x0][0x358] ;  /* 0x00006b00ff0477ac */ /* 0x000ea40008000a00 */
[----:B--2---:R2:W5:Y:S01]  /*0220*/  LDG.E R38, desc[UR4][R38.64] ;  /* 0x0000000426267981 */ /* 0x004562000c1e1900 */
[----:B------:R-:W-:Y:S05]  /*0230*/  BRA `(.L_x_83) ;  /* 0x0000000000087947 */ /* 0x000fea0003800000 */
.L_x_84:
[----:B------:R-:W2:Y:S02]  /*0240*/  LDCU UR4, c[0x0][0x9a0] ;  /* 0x00013400ff0477ac */ /* 0x000ea40008000800 */
[----:B--2---:R-:W-:Y:S02]  /*0250*/  MOV R38, UR4 ;  /* 0x0000000400267c02 */ /* 0x004fe40008000f00 */
.L_x_83:
[----:B------:R-:W-:Y:S01]  /*0260*/  IMAD.U32 R0, RZ, RZ, UR18 ;  /* 0x00000012ff007e24 */ /* 0x000fe2000f8e00ff */
[----:B------:R-:W-:Y:S04]  /*0270*/  BSSY.RECONVERGENT B0, `(.L_x_85) ;  /* 0x000000c000007945 */ /* 0x000fe80003800200 */
[C---:B------:R-:W-:Y:S02]  /*0280*/  ISETP.NE.OR P1, PT, R0.reuse, 0x1, !P3 ;  /* 0x000000010000780c */ /* 0x040fe40005f25670 */
[----:B------:R-:W-:-:S11]  /*0290*/  ISETP.NE.OR P0, PT, R0, 0x3, !P3 ;  /* 0x000000030000780c */ /* 0x000fd60005f05670 */
[----:B------:R-:W-:Y:S05]  /*02a0*/  @P1 BRA `(.L_x_86) ;  /* 0x0000000000201947 */ /* 0x000fea0003800000 */
[----:B------:R-:W3:Y:S02]  /*02b0*/  LDCU.64 UR4, c[0x0][0x348] ;  /* 0x00006900ff0477ac */ /* 0x000ee40008000a00 */
[----:B---3--:R-:W-:Y:S02]  /*02c0*/  UIADD3 UR6, UP1, UPT, UR4, 0x80, URZ ;  /* 0x0000008004067890 */ /* 0x008fe4000ff3e0ff */
[----:B------:R-:W-:Y:S02]  /*02d0*/  UIADD3 UR4, UP0, UPT, UR4, 0x200, URZ ;  /* 0x0000020004047890 */ /* 0x000fe4000ff1e0ff */
[----:B------:R-:W-:Y:S02]  /*02e0*/  UIADD3.X UR7, UPT, UPT, URZ, UR5, URZ, UP1, !UPT ;  /* 0x00000005ff077290 */ /* 0x000fe40008ffe4ff */
[----:B------:R-:W-:-:S07]  /*02f0*/  UIADD3.X UR5, UPT, UPT, URZ, UR5, URZ, UP0, !UPT ;  /* 0x00000005ff057290 */ /* 0x000fce00087fe4ff */
[----:B------:R3:W-:Y:S02]  /*0300*/  UTMACCTL.PF [UR6] ;  /* 0x00000000060079b9 */ /* 0x0007e40008040000 */
[----:B------:R3:W-:Y:S02]  /*0310*/  UTMACCTL.PF [UR4] ;  /* 0x00000000040079b9 */ /* 0x0007e40008040000 */
[----:B---3--:R-:W-:Y:S01]  /*0320*/  NOP ;  /* 0x0000000000007918 */ /* 0x008fe20000000000 */
.L_x_86:
[----:B------:R-:W-:Y:S05]  /*0330*/  BSYNC.RECONVERGENT B0 ;  /* 0x0000000000007941 */ /* 0x000fea0003800200 */
.L_x_85:
[----:B------:R-:W-:Y:S04]  /*0340*/  BSSY.RECONVERGENT B0, `(.L_x_87) ;  /* 0x000000a000007945 */ /* 0x000fe80003800200 */
        /* <DEDUP_REMOVED lines=9> */
.L_x_88:
[----:B------:R-:W-:Y:S05]  /*03e0*/  BSYNC.RECONVERGENT B0 ;  /* 0x0000000000007941 */ /* 0x000fea0003800200 */
.L_x_87:
[----:B------:R-:W3:Y:S01]  /*03f0*/  LDCU.64 UR4, c[0x0][0x988] ;  /* 0x00013100ff0477ac */ /* 0x000ee20008000a00 */
[----:B------:R-:W-:Y:S02]  /*0400*/  UISETP.EQ.U32.AND UP2, UPT, UR8, URZ, UPT ;  /* 0x000000ff0800728c */ /* 0x000fe4000bf42070 */
[----:B------:R-:W-:Y:S02]  /*0410*/  UPLOP3.LUT UP3, UPT, UPT, UPT, UPT, 0x80, 0x8 ;  /* 0x000000000008789c */ /* 0x000fe40003f6f070 */
[----:B---3--:R-:W-:-:S04]  /*0420*/  UISETP.NE.U32.AND UP0, UPT, UR4, URZ, UPT ;  /* 0x000000ff0400728c */ /* 0x008fc8000bf05070 */
[----:B------:R-:W-:-:S04]  /*0430*/  UISETP.NE.AND.EX UP1, UPT, UR5, URZ, UPT, UP0 ;  /* 0x000000ff0500728c */ /* 0x000fc8000bf25300 */
[----:B------:R-:W-:-:S04]  /*0440*/  UISETP.EQ.OR.EX UP4, UPT, UR9, URZ, !UP1, UP2 ;  /* 0x000000ff0900728c */ /* 0x000fc8000cf82720 */
[----:B------:R-:W-:-:S06]  /*0450*/  UP2UR UR4, UPR, URZ, 0x10 ;  /* 0x00000010ff047883 */ /* 0x000fcc0008000000 */
[----:B------:R-:W-:Y:S01]  /*0460*/  MOV R93, UR4 ;  /* 0x00000004005d7c02 */ /* 0x000fe20008000f00 */
[----:B------:R-:W-:Y:S06]  /*0470*/  BRA.U !UP4, `(.L_x_89) ;  /* 0x000000010c207547 */ /* 0x000fec000b800000 */
[----:B------:R-:W-:Y:S01]  /*0480*/  UISETP.NE.U32.AND UP2, UPT, UR8, URZ, UPT ;  /* 0x000000ff0800728c */ /* 0x000fe2000bf45070 */
[----:B-----5:R-:W-:Y:S01]  /*0490*/  FSETP.NEU.AND P0, PT, R41, RZ, PT ;  /* 0x000000ff2900720b */ /* 0x020fe20003f0d000 */
[----:B------:R-:W-:Y:S02]  /*04a0*/  USEL UR4, URZ, 0xffffffff, UP1 ;  /* 0xffffffffff047887 */ /* 0x000fe40008800000 */
[----:B------:R-:W-:-:S10]  /*04b0*/  UISETP.NE.AND.EX UP2, UPT, UR9, URZ, UPT, UP2 ;  /* 0x000000ff0900728c */ /* 0x000fd4000bf45320 */
[----:B------:R-:W-:Y:S01]  /*04c0*/  VOTEU.ANY UP0, P0 ;  /* 0x0000000000ff7886 */ /* 0x000fe20000000100 */
[----:B------:R-:W-:-:S04]  /*04d0*/  @!UP2 USEL UR4, URZ, 0xffffffff, UP0 ;  /* 0xffffffffff04a887 */ /* 0x000fc80008000000 */
[----:B------:R-:W-:-:S04]  /*04e0*/  ULOP3.LUT UR4, UR4, 0x1, URZ, 0xc0, !UPT ;  /* 0x0000000104047892 */ /* 0x000fc8000f8ec0ff */
[----:B------:R-:W-:-:S11]  /*04f0*/  UISETP.NE.U32.AND UP3, UPT, UR4, 0x1, UPT ;  /* 0x000000010400788c */ /* 0x000fd6000bf65070 */
.L_x_89:
[----:B-1----:R-:W1:Y:S01]  /*0500*/  SHFL.IDX PT, R2, R86, RZ, 0x1f ;  /* 0x00001fff56027589 */ /* 0x002e6200000e0000 */
[----:B------:R-:W-:-:S04]  /*0510*/  UISETP.NE.AND UP0, UPT, UR18, 0x2, UPT ;  /* 0x000000021200788c */ /* 0x000fc8000bf05270 */
[----:B------:R-:W-:Y:S01]  /*0520*/  USEL UR56, URZ, 0x1, UP0 ;  /* 0x00000001ff387887 */ /* 0x000fe20008000000 */
[----:B-1----:R-:W-:-:S13]  /*0530*/  ISETP.NE.AND P0, PT, R2, RZ, PT ;  /* 0x000000ff0200720c */ /* 0x002fda0003f05270 */
[----:B------:R-:W-:Y:S05]  /*0540*/  @P0 BRA `(.L_x_90) ;  /* 0x0000000000580947 */ /* 0x000fea0003800000 */
[----:B------:R-:W1:Y:S01]  /*0550*/  S2UR UR4, SR_CgaCtaId ;  /* 0x00000000000479c3 */ /* 0x000e620000008800 */
[----:B------:R-:W-:Y:S01]  /*0560*/  UMOV UR5, 0x400 ;  /* 0x0000040000057882 */ /* 0x000fe20000000000 */
[----:B------:R-:W-:Y:S01]  /*0570*/  UMOV UR6, 0x1 ;  /* 0x0000000100067882 */ /* 0x000fe20000000000 */
[----:B------:R-:W-:Y:S01]  /*0580*/  ELECT P0, URZ, PT ;  /* 0x0000000000ff782f */ /* 0x000fe20003800000 */
[----:B------:R-:W-:-:S04]  /*0590*/  UIADD3 UR6, UPT, UPT, -UR6, 0x100000, URZ ;  /* 0x0010000006067890 */ /* 0x000fc8000fffe1ff */
[----:B------:R-:W-:Y:S02]  /*05a0*/  USHF.L.U32 UR7, UR6, 0xb, URZ ;  /* 0x0000000b06077899 */ /* 0x000fe400080006ff */
[----:B------:R-:W-:Y:S02]  /*05b0*/  USHF.L.U32 UR6, UR6, 0x1, URZ ;  /* 0x0000000106067899 */ /* 0x000fe400080006ff */
[----:B-1----:R-:W-:Y:S01]  /*05c0*/  ULEA UR4, UR4, UR5, 0x18 ;  /* 0x0000000504047291 */ /* 0x002fe2000f8ec0ff */
[----:B------:R-:W1:Y:S11]  /*05d0*/  FENCE.VIEW.ASYNC.S ;  /* 0x00000000000073c6 */ /* 0x000e760000000000 */
[----:B-1----:R1:W3:Y:S01]  /*05e0*/  SYNCS.EXCH.64 URZ, [UR4], UR6 ;  /* 0x0000000604ff75b2 */ /* 0x0022e20008000100 */
[----:B------:R1:W4:Y:S01]  /*05f0*/  SYNCS.EXCH.64 URZ, [UR4+0x30], UR6 ;  /* 0x0000300604ff75b2 */ /* 0x0003220008000100 */
[----:B------:R1:W1:Y:S01]  /*0600*/  SYNCS.EXCH.64 URZ, [UR4+0x8], UR6 ;  /* 0x0000080604ff75b2 */ /* 0x0002620008000100 */
        /* <DEDUP_REMOVED lines=9> */
[----:B------:R-:W-:Y:S01]  /*06a0*/  NOP ;  /* 0x0000000000007918 */ /* 0x000fe20000000000 */
.L_x_90:
[----:B------:R-:W2:Y:S01]  /*06b0*/  SHFL.IDX PT, R2, R86, RZ, 0x1f ;  /* 0x00001fff56027589 */ /* 0x000ea200000e0000 */
[----:B------:R-:W-:Y:S01]  /*06c0*/  NOP ;  /* 0x0000000000007918 */ /* 0x000fe20000000000 */
[----:B--2---:R-:W-:-:S13]  /*06d0*/  ISETP.NE.AND P0, PT, R2, 0x1, PT ;  /* 0x000000010200780c */ /* 0x004fda0003f05270 */
[----:B------:R-:W-:Y:S05]  /*06e0*/  @P0 BRA `(.L_x_91) ;  /* 0x0000000000580947 */ /* 0x000fea0003800000 */
[----:B-1----:R-:W1:Y:S01]  /*06f0*/  S2UR UR4, SR_CgaCtaId ;  /* 0x00000000000479c3 */ /* 0x002e620000008800 */
[----:B------:R-:W-:Y:S01]  /*0700*/  UMOV UR5, 0x400 ;  /* 0x0000040000057882 */ /* 0x000fe20000000000 */
[----:B------:R-:W-:Y:S01]  /*0710*/  UMOV UR8, 0x20 ;  /* 0x0000002000087882 */ /* 0x000fe20000000000 */
[----:B------:R-:W-:Y:S01]  /*0720*/  UMOV UR6, 0x80 ;  /* 0x0000008000067882 */ /* 0x000fe20000000000 */
[----:B------:R-:W-:-:S04]  /*0730*/  UIADD3 UR8, UPT, UPT, -UR8, 0x100000, URZ ;  /* 0x0010000008087890 */ /* 0x000fc8000fffe1ff */
[----:B------:R-:W-:Y:S02]  /*0740*/  USHF.L.U32 UR9, UR8, 0xb, URZ ;  /* 0x0000000b08097899 */ /* 0x000fe400080006ff */
[----:B------:R-:W-:Y:S02]  /*0750*/  USHF.L.U32 UR8, UR8, 0x1, URZ ;  /* 0x0000000108087899 */ /* 0x000fe400080006ff */
[----:B------:R-:W-:-:S04]  /*0760*/  UIADD3 UR6, UPT, UPT, -UR6, 0x100000, URZ ;  /* 0x0010000006067890 */ /* 0x000fc8000fffe1ff */
[----:B------:R-:W-:Y:S02]  /*0770*/  USHF.L.U32 UR7, UR6, 0xb, URZ ;  /* 0x0000000b06077899 */ /* 0x000fe400080006ff */
[----:B------:R-:W-:Y:S01]  /*0780*/  USHF.L.U32 UR6, UR6, 0x1, URZ ;  /* 0x0000000106067899 */ /* 0x000fe200080006ff */
[----:B------:R-:W-:Y:S01]  /*0790*/  ELECT P0, URZ, PT ;  /* 0x0000000000ff782f */ /* 0x000fe20003800000 */
[----:B-1----:R-:W-:Y:S01]  /*07a0*/  ULEA UR4, UR4, UR5, 0x18 ;  /* 0x0000000504047291 */ /* 0x002fe2000f8ec0ff */
[----:B------:R-:W1:Y:S11]  /*07b0*/  FENCE.VIEW.ASYNC.S ;  /* 0x00000000000073c6 */ /* 0x000e760000000000 */
[----:B-1----:R2:W1:Y:S01]  /*07c0*/  SYNCS.EXCH.64 URZ, [UR4+0x60], UR8 ;  /* 0x0000600804ff75b2 */ /* 0x0024620008000100 */
[----:B------:R2:W1:Y:S01]  /*07d0*/  SYNCS.EXCH.64 URZ, [UR4+0x80], UR6 ;  /* 0x0000800604ff75b2 */ /* 0x0004620008000100 */
[----:B------:R2:W1:Y:S01]  /*07e0*/  SYNCS.EXCH.64 URZ, [UR4+0x68], UR8 ;  /* 0x0000680804ff75b2 */ /* 0x0004620008000100 */
[----:B------:R2:W1:Y:S01]  /*07f0*/  SYNCS.EXCH.64 URZ, [UR4+0x88], UR6 ;  /* 0x0000880604ff75b2 */ /* 0x0004620008000100 */
[----:B------:R2:W1:Y:S01]  /*0800*/  SYNCS.EXCH.64 URZ, [UR4+0x70], UR8 ;  /* 0x0000700804ff75b2 */ /* 0x0004620008000100 */
[----:B------:R2:W1:Y:S01]  /*0810*/  SYNCS.EXCH.64 URZ, [UR4+0x90], UR6 ;  /* 0x0000900604ff75b2 */ /* 0x0004620008000100 */
[----:B------:R2:W1:Y:S01]  /*0820*/  SYNCS.EXCH.64 URZ, [UR4+0x78], UR8 ;  /* 0x0000780804ff75b2 */ /* 0x0004620008000100 */
[----:B------:R2:W1:Y:S02]  /*0830*/  SYNCS.EXCH.64 URZ, [UR4+0x98], UR6 ;  /* 0x0000980604ff75b2 */ /* 0x0004640008000100 */
[----:B--2---:R-:W-:Y:S01]  /*0840*/  NOP ;  /* 0x0000000000007918 */ /* 0x004fe20000000000 */
.L_x_91:
[----:B------:R-:W2:Y:S01]  /*0850*/  SHFL.IDX PT, R2, R86, RZ, 0x1f ;  /* 0x00001fff56027589 */ /* 0x000ea200000e0000 */
[----:B------:R-:W-:Y:S01]  /*0860*/  NOP ;  /* 0x0000000000007918 */ /* 0x000fe20000000000 */
[----:B--2---:R-:W-:-:S13]  /*0870*/  ISETP.NE.AND P0, PT, R2, 0x3, PT ;  /* 0x000000030200780c */ /* 0x004fda0003f05270 */
[----:B------:R-:W-:Y:S05]  /*0880*/  @P0 BRA `(.L_x_92) ;  /* 0x0000000000300947 */ /* 0x000fea0003800000 */
[----:B-1----:R-:W1:Y:S01]  /*0890*/  S2UR UR4, SR_CgaCtaId ;  /* 0x00000000000479c3 */ /* 0x002e620000008800 */
[----:B------:R-:W-:Y:S01]  /*08a0*/  UMOV UR6, 0x400 ;  /* 0x0000040000067882 */ /* 0x000fe20000000000 */
[----:B------:R-:W-:Y:S01]  /*08b0*/  UMOV UR5, 0x20 ;  /* 0x0000002000057882 */ /* 0x000fe20000000000 */
[----:B------:R-:W-:Y:S01]  /*08c0*/  ELECT P0, URZ, PT ;  /* 0x0000000000ff782f */ /* 0x000fe20003800000 */
[----:B-1----:R-:W-:Y:S02]  /*08d0*/  ULEA UR6, UR4, UR6, 0x18 ;  /* 0x0000000604067291 */ /* 0x002fe4000f8ec0ff */
[----:B------:R-:W-:-:S04]  /*08e0*/  UIADD3 UR4, UPT, UPT, -UR5, 0x100000, URZ ;  /* 0x0010000005047890 */ /* 0x000fc8000fffe1ff */
[----:B------:R-:W-:Y:S02]  /*08f0*/  USHF.L.U32 UR5, UR4, 0xb, URZ ;  /* 0x0000000b04057899 */ /* 0x000fe400080006ff */
[----:B------:R-:W-:Y:S01]  /*0900*/  USHF.L.U32 UR4, UR4, 0x1, URZ ;  /* 0x0000000104047899 */ /* 0x000fe200080006ff */
[----:B------:R-:W1:Y:S11]  /*0910*/  FENCE.VIEW.ASYNC.S ;  /* 0x00000000000073c6 */ /* 0x000e760000000000 */
[----:B-1----:R2:W1:Y:S01]  /*0920*/  SYNCS.EXCH.64 URZ, [UR6+0xa0], UR4 ;  /* 0x0000a00406ff75b2 */ /* 0x0024620008000100 */
[----:B------:R2:W1:Y:S02]  /*0930*/  SYNCS.EXCH.64 URZ, [UR6+0xa8], UR4 ;  /* 0x0000a80406ff75b2 */ /* 0x0004640008000100 */
[----:B--2---:R-:W-:Y:S01]  /*0940*/  NOP ;  /* 0x0000000000007918 */ /* 0x004fe20000000000 */
.L_x_92:
[----:B------:R-:W2:Y:S01]  /*0950*/  SHFL.IDX PT, R2, R86, RZ, 0x1f ;  /* 0x00001fff56027589 */ /* 0x000ea200000e0000 */
[----:B------:R-:W-:Y:S01]  /*0960*/  NOP ;  /* 0x0000000000007918 */ /* 0x000fe20000000000 */
[----:B--2---:R-:W-:-:S13]  /*0970*/  ISETP.NE.AND P0, PT, R2, 0x4, PT ;  /* 0x000000040200780c */ /* 0x004fda0003f05270 */
[----:B------:R-:W-:Y:S05]  /*0980*/  @P0 BRA `(.L_x_93) ;  /* 0x0000000000440947 */ /* 0x000fea0003800000 */
[----:B-1----:R-:W1:Y:S01]  /*0990*/  S2UR UR6, SR_CgaCtaId ;  /* 0x00000000000679c3 */ /* 0x002e620000008800 */
[----:B------:R-:W-:Y:S01]  /*09a0*/  UMOV UR4, 0x100 ;  /* 0x0000010000047882 */ /* 0x000fe20000000000 */
[----:B------:R-:W-:Y:S01]  /*09b0*/  UMOV UR5, 0x400 ;  /* 0x0000040000057882 */ /* 0x000fe20000000000 */
[----:B------:R-:W-:Y:S01]  /*09c0*/  USEL UR4, UR4, 0xe0, UP3 ;  /* 0x000000e004047887 */ /* 0x000fe20009800000 */
[----:B------:R-:W-:Y:S01]  /*09d0*/  UMOV UR8, 0x1 ;  /* 0x0000000100087882 */ /* 0x000fe20000000000 */
[----:B------:R-:W-:Y:S01]  /*09e0*/  ELECT P0, URZ, PT ;  /* 0x0000000000ff782f */ /* 0x000fe20003800000 */
[----:B------:R-:W-:-:S04]  /*09f0*/  UIADD3 UR8, UPT, UPT, -UR8, 0x100000, URZ ;  /* 0x0010000008087890 */ /* 0x000fc8000fffe1ff */
[----:B------:R-:W-:Y:S02]  /*0a00*/  USHF.L.U32 UR9, UR8, 0xb, URZ ;  /* 0x0000000b08097899 */ /* 0x000fe400080006ff */
[----:B------:R-:W-:Y:S02]  /*0a10*/  USHF.L.U32 UR8, UR8, 0x1, URZ ;  /* 0x0000000108087899 */ /* 0x000fe400080006ff */
[----:B-1----:R-:W-:Y:S02]  /*0a20*/  ULEA UR6, UR6, UR5, 0x18 ;  /* 0x0000000506067291 */ /* 0x002fe4000f8ec0ff */
[----:B------:R-:W-:-:S04]  /*0a30*/  UIADD3 UR4, UPT, UPT, -UR4, 0x100000, URZ ;  /* 0x0010000004047890 */ /* 0x000fc8000fffe1ff */
[----:B------:R-:W-:Y:S02]  /*0a40*/  USHF.L.U32 UR5, UR4, 0xb, URZ ;  /* 0x0000000b04057899 */ /* 0x000fe400080006ff */
[----:B------:R-:W-:Y:S01]  /*0a50*/  USHF.L.U32 UR4, UR4, 0x1, URZ ;  /* 0x0000000104047899 */ /* 0x000fe200080006ff */
[----:B------:R-:W1:Y:S03]  /*0a60*/  FENCE.VIEW.ASYNC.S ;  /* 0x00000000000073c6 */ /* 0x000e660000000000 */
[----:B-1----:R2:W1:Y:S08]  /*0a70*/  SYNCS.EXCH.64 URZ, [UR6+0xb0], UR8 ;  /* 0x0000b00806ff75b2 */ /* 0x0024700008000100 */
[----:B------:R2:W1:Y:S02]  /*0a80*/  SYNCS.EXCH.64 URZ, [UR6+0xb8], UR4 ;  /* 0x0000b80406ff75b2 */ /* 0x0004640008000100 */
[----:B--2---:R-:W-:Y:S01]  /*0a90*/  NOP ;  /* 0x0000000000007918 */ /* 0x004fe20000000000 */
.L_x_93:
[----:B------:R-:W2:Y:S01]  /*0aa0*/  SHFL.IDX PT, R2, R86, RZ, 0x1f ;  /* 0x00001fff56027589 */ /* 0x000ea200000e0000 */
[----:B------:R-:W1:Y:S01]  /*0ab0*/  S2UR UR51, SR_CTAID.X ;  /* 0x00000000003379c3 */ /* 0x000e620000002500 */
[----:B------:R-:W-:-:S07]  /*0ac0*/  NOP ;  /* 0x0000000000007918 */ /* 0x000fce0000000000 */
[----:B------:R-:W1:Y:S01]  /*0ad0*/  S2UR UR24, SR_CTAID.Y ;  /* 0x00000000001879c3 */ /* 0x000e620000002600 */
[----:B--2---:R-:W-:-:S13]  /*0ae0*/  ISETP.NE.AND P0, PT, R2, 0x5, PT ;  /* 0x000000050200780c */ /* 0x004fda0003f05270 */
[----:B-1----:R-:W-:Y:S05]  /*0af0*/  @P0 BRA `(.L_x_94) ;  /* 0x0000000000480947 */ /* 0x002fea0003800000 */
[----:B------:R-:W1:Y:S01]  /*0b00*/  S2UR UR4, SR_CgaCtaId ;  /* 0x00000000000479c3 */ /* 0x000e620000008800 */
        /* <DEDUP_REMOVED lines=12> */
[----:B-1----:R1:W2:Y:S01]  /*0bd0*/  SYNCS.EXCH.64 URZ, [UR4+0xc0], UR8 ;  /* 0x0000c00804ff75b2 */ /* 0x0022a20008000100 */
[----:B------:R1:W1:Y:S01]  /*0be0*/  SYNCS.EXCH.64 URZ, [UR4+0xd0], UR6 ;  /* 0x0000d00604ff75b2 */ /* 0x0002620008000100 */
[----:B------:R1:W1:Y:S01]  /*0bf0*/  SYNCS.EXCH.64 URZ, [UR4+0xc8], UR8 ;  /* 0x0000c80804ff75b2 */ /* 0x0002620008000100 */
[----:B------:R1:W1:Y:S01]  /*0c00*/  SYNCS.EXCH.64 URZ, [UR4+0xd8], UR6 ;  /* 0x0000d80604ff75b2 */ /* 0x0002620008000100 */
[----:B------:R-:W-:Y:S01]  /*0c10*/  NOP ;  /* 0x0000000000007918 */ /* 0x000fe20000000000 */
.L_x_94:
[----:B------:R-:W-:-:S05]  /*0c20*/  CS2R.32 R78, SR_CgaSize ;  /* 0x00000000004e7805 */ /* 0x000fca0000008a00 */
[----:B------:R-:W-:-:S05]  /*0c30*/  IMAD R78, R78, -0xa0, RZ ;  /* 0xffffff604e4e7824 */ /* 0x000fca00078e02ff */
[----:B------:R-:W-:-:S14]  /*0c40*/  R2UR UR5, R78 ;  /* 0x000000004e0572ca */ /* 0x000fdc00000e0000 */
[----:B------:R-:W3:Y:S01]  /*0c50*/  LDCU UR5, c[0x0][UR5+0x2b0] ;  /* 0x00005600050577ac */ /* 0x000ee20008000800 */
[----:B------:R-:W-:Y:S02]  /*0c60*/  I2FP.F32.U32 R78, UR51 ;  /* 0x00000033004e7c45 */ /* 0x000fe40008201000 */
[----:B------:R-:W-:-:S05]  /*0c70*/  CS2R.32 R3, SR_CgaSize ;  /* 0x0000000000037805 */ /* 0x000fca0000008a00 */
[----:B------:R-:W-:-:S06]  /*0c80*/  IMAD R3, R3, -0xa0, RZ ;  /* 0xffffff6003037824 */ /* 0x000fcc00078e02ff */
[----:B------:R-:W4:Y:S01]  /*0c90*/  LDC R3, c[0x0][R3+0x2a0] ;  /* 0x0000a80003037b82 */ /* 0x000f220000000800 */
[----:B------:R-:W-:Y:S02]  /*0ca0*/  I2FP.F32.U32 R77, UR24 ;  /* 0x00000018004d7c45 */ /* 0x000fe40008201000 */
[----:B------:R-:W-:-:S05]  /*0cb0*/  CS2R.32 R2, SR_CgaSize ;  /* 0x0000000000027805 */ /* 0x000fca0000008a00 */
[----:B------:R-:W-:-:S05]  /*0cc0*/  IMAD R2, R2, -0xa0, RZ ;  /* 0xffffff6002027824 */ /* 0x000fca00078e02ff */
[----:B-1----:R-:W-:-:S14]  /*0cd0*/  R2UR UR4, R2 ;  /* 0x00000000020472ca */ /* 0x002fdc00000e0000 */
[----:B------:R-:W1:Y:S01]  /*0ce0*/  LDCU UR4, c[0x0][UR4+0x2b4] ;  /* 0x00005680040477ac */ /* 0x000e620008000800 */
[----:B------:R-:W-:Y:S01]  /*0cf0*/  NOP ;  /* 0x0000000000007918 */ /* 0x000fe20000000000 */
[----:B------:R-:W2:Y:S01]  /*0d00*/  LDCU UR19, c[0x0][0xc24] ;  /* 0x00018480ff1377ac */ /* 0x000ea20008000800 */
[----:B------:R-:W-:-:S05]  /*0d10*/  CS2R.32 R2, SR_CgaSize ;  /* 0x0000000000027805 */ /* 0x000fca0000008a00 */
[----:B------:R-:W-:-:S06]  /*0d20*/  IMAD R2, R2, -0xa0, RZ ;  /* 0xffffff6002027824 */ /* 0x000fcc00078e02ff */
[----:B------:R-:W4:Y:S01]  /*0d30*/  LDC R2, c[0x0][R2+0x2a4] ;  /* 0x0000a90002027b82 */ /* 0x000f220000000800 */
[----:B---3--:R-:W-:-:S07]  /*0d40*/  FMUL R78, R78, UR5 ;  /* 0x000000054e4e7c20 */ /* 0x008fce0008400000 */
[----:B------:R-:W3:Y:S01]  /*0d50*/  S2UR UR52, SR_CTAID.Z ;  /* 0x00000000003479c3 */ /* 0x000ee20000002700 */
[----:B-1----:R-:W-:Y:S01]  /*0d60*/  FMUL R77, R77, UR4 ;  /* 0x000000044d4d7c20 */ /* 0x002fe20008400000 */
[----:B------:R-:W1:Y:S01]  /*0d70*/  F2I.U32.TRUNC.NTZ R78, R78 ;  /* 0x0000004e004e7305 */ /* 0x000e62000020f000 */
[----:B--2---:R-:W-:-:S07]  /*0d80*/  UISETP.GE.AND UP0, UPT, UR19, 0x1, UPT ;  /* 0x000000011300788c */ /* 0x004fce000bf06270 */
[----:B------:R-:W2:Y:S01]  /*0d90*/  F2I.U32.TRUNC.NTZ R77, R77 ;  /* 0x0000004d004d7305 */ /* 0x000ea2000020f000 */
[----:B-1----:R-:W-:-:S05]  /*0da0*/  IADD3 R78, PT, PT, -R78, RZ, RZ ;  /* 0x000000ff4e4e7210 */ /* 0x002fca0007ffe1ff */
[----:B----4-:R-:W-:Y:S01]  /*0db0*/  IMAD R78, R3, R78, UR51 ;  /* 0x00000033034e7e24 */ /* 0x010fe2000f8e024e */
[----:B--2---:R-:W-:-:S05]  /*0dc0*/  IADD3 R77, PT, PT, -R77, RZ, RZ ;  /* 0x000000ff4d4d7210 */ /* 0x004fca0007ffe1ff */
[----:B------:R-:W-:Y:S01]  /*0dd0*/  IMAD R77, R2, R77, UR24 ;  /* 0x00000018024d7e24 */ /* 0x000fe2000f8e024d */
[----:B------:R-:W-:Y:S06]  /*0de0*/  BAR.SYNC.DEFER_BLOCKING 0x0 ;  /* 0x0000000000007b1d */ /* 0x000fec0000010000 */
[----:B---3--:R-:W-:Y:S05]  /*0df0*/  BRA.U !UP0, `(.L_x_95) ;  /* 0x0000000108d47547 */ /* 0x008fea000b800000 */
[----:B------:R-:W1:Y:S01]  /*0e00*/  LDCU.128 UR20, c[0x0][0xc10] ;  /* 0x00018200ff1477ac */ /* 0x000e620008000c00 */
[----:B------:R-:W2:Y:S01]  /*0e10*/  LDCU UR6, c[0x0][0x370] ;  /* 0x00006e00ff0677ac */ /* 0x000ea20008000800 */
[----:B------:R-:W3:Y:S01]  /*0e20*/  LDCU UR4, c[0x0][0x374] ;  /* 0x00006e80ff0477ac */ /* 0x000ee20008000800 */
[----:B------:R-:W4:Y:S01]  /*0e30*/  LDCU UR25, c[0x0][0xc0c] ;  /* 0x00018180ff1977ac */ /* 0x000f220008000800 */
[----:B------:R-:W4:Y:S01]  /*0e40*/  LDCU UR5, c[0x0][0xc20] ;  /* 0x00018400ff0577ac */ /* 0x000f220008000800 */
[----:B------:R-:W4:Y:S01]  /*0e50*/  LDCU.64 UR16, c[0x0][0xc28] ;  /* 0x00018500ff1077ac */ /* 0x000f220008000a00 */
[----:B-1----:R-:W-:Y:S02]  /*0e60*/  UISETP.NE.AND UP0, UPT, UR22, 0x1, UPT ;  /* 0x000000011600788c */ /* 0x002fe4000bf05270 */
[----:B---3--:R-:W-:Y:S02]  /*0e70*/  UIMAD.WIDE.U32 UR8, UR4, UR23, URZ ;  /* 0x00000017040872a5 */ /* 0x008fe4000f8e00ff */
[----:B--2---:R-:W-:-:S02]  /*0e80*/  UIMAD.WIDE.U32 UR10, UR6, UR20, URZ ;  /* 0x00000014060a72a5 */ /* 0x004fc4000f8e00ff */
[----:B----4-:R-:W-:Y:S02]  /*0e90*/  UISETP.NE.AND UP2, UPT, UR25, 0x1, UPT ;  /* 0x000000011900788c */ /* 0x010fe4000bf45270 */
[----:B------:R-:W-:Y:S01]  /*0ea0*/  UISETP.NE.AND UP4, UPT, UR19, 0x1, UPT ;  /* 0x000000011300788c */ /* 0x000fe2000bf85270 */
[----:B------:R-:W-:Y:S02]  /*0eb0*/  UMOV UR8, UR9 ;  /* 0x0000000900087c82 */ /* 0x000fe40008000000 */
[----:B------:R-:W-:Y:S01]  /*0ec0*/  UMOV UR10, UR11 ;  /* 0x0000000b000a7c82 */ /* 0x000fe20008000000 */
[----:B------:R-:W-:Y:S02]  /*0ed0*/  @UP0 USHF.R.U32.HI UR4, URZ, UR5, UR8 ;  /* 0x00000005ff040299 */ /* 0x000fe40008011608 */
[----:B------:R-:W-:Y:S02]  /*0ee0*/  UIMAD.WIDE.U32 UR12, UR24, UR23, URZ ;  /* 0x00000017180c72a5 */ /* 0x000fe4000f8e00ff */
[----:B------:R-:W-:-:S02]  /*0ef0*/  UIMAD.WIDE.U32 UR8, UR4, UR16, URZ ;  /* 0x00000010040872a5 */ /* 0x000fc4000f8e00ff */
[----:B------:R-:W-:Y:S02]  /*0f00*/  @UP2 USHF.R.U32.HI UR6, URZ, UR21, UR10 ;  /* 0x00000015ff062299 */ /* 0x000fe4000801160a */
[----:B------:R-:W-:Y:S02]  /*0f10*/  UIMAD.WIDE.U32 UR14, UR51, UR20, URZ ;  /* 0x00000014330e72a5 */ /* 0x000fe4000f8e00ff */
[----:B------:R-:W-:Y:S01]  /*0f20*/  UIMAD.WIDE.U32 UR10, UR6, UR16, URZ ;  /* 0x00000010060a72a5 */ /* 0x000fe2000f8e00ff */
[----:B------:R-:W-:Y:S01]  /*0f30*/  UMOV UR12, UR13 ;  /* 0x0000000d000c7c82 */ /* 0x000fe20008000000 */
[----:B------:R-:W-:Y:S01]  /*0f40*/  UMOV UR8, UR9 ;  /* 0x0000000900087c82 */ /* 0x000fe20008000000 */
[----:B------:R-:W-:Y:S02]  /*0f50*/  USHF.R.U32.HI UR12, URZ, UR5, UR12 ;  /* 0x00000005ff0c7299 */ /* 0x000fe4000801160c */
[----:B------:R-:W-:Y:S01]  /*0f60*/  @UP4 USHF.R.U32.HI UR4, URZ, UR17, UR8 ;  /* 0x00000011ff044299 */ /* 0x000fe20008011608 */
[----:B------:R-:W-:Y:S01]  /*0f70*/  UMOV UR14, UR15 ;  /* 0x0000000f000e7c82 */ /* 0x000fe20008000000 */
[----:B------:R-:W-:Y:S01]  /*0f80*/  UMOV UR10, UR11 ;  /* 0x0000000b000a7c82 */ /* 0x000fe20008000000 */
[----:B------:R-:W-:-:S02]  /*0f90*/  USHF.R.U32.HI UR14, URZ, UR21, UR14 ;  /* 0x00000015ff0e7299 */ /* 0x000fc4000801160e */
[----:B------:R-:W-:Y:S02]  /*0fa0*/  USEL UR5, UR24, UR12, !UP0 ;  /* 0x0000000c18057287 */ /* 0x000fe4000c000000 */
[----:B------:R-:W-:Y:S02]  /*0fb0*/  @UP4 USHF.R.U32.HI UR6, URZ, UR17, UR10 ;  /* 0x00000011ff064299 */ /* 0x000fe4000801160a */
[----:B------:R-:W-:Y:S02]  /*0fc0*/  UIMAD UR7, UR4, UR19, URZ ;  /* 0x00000013040772a4 */ /* 0x000fe4000f8e02ff */
[----:B------:R-:W-:Y:S02]  /*0fd0*/  USEL UR4, UR51, UR14, !UP2 ;  /* 0x0000000e33047287 */ /* 0x000fe4000d000000 */
[----:B------:R-:W-:Y:S02]  /*0fe0*/  UIMAD UR10, UR6, UR19, URZ ;  /* 0x00000013060a72a4 */ /* 0x000fe4000f8e02ff */
[----:B------:R-:W-:-:S02]  /*0ff0*/  UISETP.GE.AND UP0, UPT, UR5, UR7, UPT ;  /* 0x000000070500728c */ /* 0x000fc4000bf06270 */
[----:B------:R-:W-:Y:S02]  /*1000*/  UIMAD.WIDE.U32 UR8, UR5, UR16, URZ ;  /* 0x00000010050872a5 */ /* 0x000fe4000f8e00ff */
[----:B------:R-:W-:Y:S02]  /*1010*/  UISETP.GE.OR UP0, UPT, UR4, UR10, UP0 ;  /* 0x0000000a0400728c */ /* 0x000fe40008706670 */
[----:B------:R-:W-:Y:S02]  /*1020*/  UIMAD.WIDE.U32 UR10, UR4, UR16, URZ ;  /* 0x00000010040a72a5 */ /* 0x000fe4000f8e00ff */
[----:B------:R-:W-:Y:S01]  /*1030*/  UIADD3 UR10, UPT, UPT, -UR4, URZ, URZ ;  /* 0x000000ff040a7290 */ /* 0x000fe2000fffe1ff */
[----:B------:R-:W-:Y:S01]  /*1040*/  UMOV UR8, UR9 ;  /* 0x0000000900087c82 */ /* 0x000fe20008000000 */
[----:B------:R-:W-:Y:S02]  /*1050*/  UIADD3 UR9, UPT, UPT, -UR5, URZ, URZ ;  /* 0x000000ff05097290 */ /* 0x000fe4000fffe1ff */
[----:B------:R-:W-:-:S03]  /*1060*/  USHF.R.U32.HI UR8, URZ, UR17, UR8 ;  /* 0x00000011ff087299 */ /* 0x000fc60008011608 */
[----:B------:R-:W-:Y:S01]  /*1070*/  @!UP0 UMOV UR7, UR11 ;  /* 0x0000000b00078c82 */ /* 0x000fe20008000000 */
[----:B------:R-:W-:Y:S02]  /*1080*/  UIMAD UR24, UR22, UR9, UR24 ;  /* 0x00000009161872a4 */ /* 0x000fe4000f8e0218 */
[----:B------:R-:W-:Y:S02]  /*1090*/  USEL UR8, UR5, UR8, !UP4 ;  /* 0x0000000805087287 */ /* 0x000fe4000e000000 */
[----:B------:R-:W-:Y:S02]  /*10a0*/  @!UP0 USHF.R.U32.HI UR7, URZ, UR17, UR7 ;  /* 0x00000011ff078299 */ /* 0x000fe40008011607 */
[----:B------:R-:W-:Y:S02]  /*10b0*/  UIADD3 UR9, UPT, UPT, -UR8, URZ, URZ ;  /* 0x000000ff08097290 */ /* 0x000fe4000fffe1ff */
[----:B------:R-:W-:Y:S02]  /*10c0*/  @!UP0 USEL UR7, UR4, UR7, !UP4 ;  /* 0x0000000704078287 */ /* 0x000fe4000e000000 */
[----:B------:R-:W-:-:S02]  /*10d0*/  UIMAD UR9, UR19, UR9, UR5 ;  /* 0x00000009130972a4 */ /* 0x000fc4000f8e0205 */
[----:B------:R-:W-:Y:S02]  /*10e0*/  @!UP0 UIADD3 UR8, UPT, UPT, UR8, -UR7, URZ ;  /* 0x8000000708088290 */ /* 0x000fe4000fffe0ff */
[----:B------:R-:W-:Y:S02]  /*10f0*/  @!UP0 UIMAD UR7, UR9, UR6, UR7 ;  /* 0x00000006090782a4 */ /* 0x000fe4000f8e0207 */
[----:B------:R-:W-:Y:S02]  /*1100*/  @!UP0 UIMAD UR5, UR8, UR19, UR4 ;  /* 0x00000013080582a4 */ /* 0x000fe4000f8e0204 */
[----:B------:R-:W-:Y:S02]  /*1110*/  UIMAD UR6, UR25, UR10, UR51 ;  /* 0x0000000a190672a4 */ /* 0x000fe4000f8e0233 */
[----:B------:R-:W-:Y:S01]  /*1120*/  UIMAD UR24, UR5, UR22, UR24 ;  /* 0x00000016051872a4 */ /* 0x000fe2000f8e0218 */
[----:B------:R-:W-:Y:S02]  /*1130*/  @!UP0 UMOV UR4, UR7 ;  /* 0x0000000700048c82 */ /* 0x000fe40008000000 */
[----:B------:R-:W-:-:S12]  /*1140*/  UIMAD UR51, UR4, UR25, UR6 ;  /* 0x00000019043372a4 */ /* 0x000fd8000f8e0206 */
.L_x_95:
[----:B------:R-:W1:Y:S02]  /*1150*/  LDCU UR4, c[0x0][0xc30] ;  /* 0x00018600ff0477ac */ /* 0x000e640008000800 */
[----:B-1----:R-:W-:-:S09]  /*1160*/  UISETP.NE.AND UP0, UPT, UR4, 0x1, UPT ;  /* 0x000000010400788c */ /* 0x002fd2000bf05270 */
[----:B------:R-:W-:Y:S05]  /*1170*/  BRA.U UP0, `(.L_x_96) ;  /* 0x0000000100447547 */ /* 0x000fea000b800000 */
[----:B------:R-:W1:Y:S01]  /*1180*/  LDCU.128 UR8, c[0x0][0xc10] ;  /* 0x00018200ff0877ac */ /* 0x000e620008000c00 */
[----:B------:R-:W2:Y:S01]  /*1190*/  LDCU UR12, c[0x0][0xc0c] ;  /* 0x00018180ff0c77ac */ /* 0x000ea20008000800 */
[----:B------:R-:W3:Y:S01]  /*11a0*/  LDCU UR13, c[0x0][0xc20] ;  /* 0x00018400ff0d77ac */ /* 0x000ee20008000800 */
[----:B-1----:R-:W-:Y:S02]  /*11b0*/  UIMAD.WIDE.U32 UR6, UR51, UR8, URZ ;  /* 0x00000008330672a5 */ /* 0x002fe4000f8e00ff */
[----:B------:R-:W-:Y:S02]  /*11c0*/  UIMAD.WIDE.U32 UR4, UR24, UR11, URZ ;  /* 0x0000000b180472a5 */ /* 0x000fe4000f8e00ff */
[----:B--2---:R-:W-:Y:S02]  /*11d0*/  UISETP.NE.AND UP2, UPT, UR12, 0x1, UPT ;  /* 0x000000010c00788c */ /* 0x004fe4000bf45270 */
[----:B------:R-:W-:Y:S01]  /*11e0*/  UISETP.NE.AND UP0, UPT, UR10, 0x1, UPT ;  /* 0x000000010a00788c */ /* 0x000fe2000bf05270 */
[----:B------:R-:W-:-:S02]  /*11f0*/  UMOV UR6, UR7 ;  /* 0x0000000700067c82 */ /* 0x000fc40008000000 */
[----:B------:R-:W-:Y:S01]  /*1200*/  UMOV UR4, UR5 ;  /* 0x0000000500047c82 */ /* 0x000fe20008000000 */
[----:B------:R-:W-:Y:S02]  /*1210*/  USHF.R.U32.HI UR6, URZ, UR9, UR6 ;  /* 0x00000009ff067299 */ /* 0x000fe40008011606 */
[----:B---3--:R-:W-:Y:S02]  /*1220*/  USHF.R.U32.HI UR4, URZ, UR13, UR4 ;  /* 0x0000000dff047299 */ /* 0x008fe40008011604 */
[----:B------:R-:W-:Y:S02]  /*1230*/  USEL UR5, UR51, UR6, !UP2 ;  /* 0x0000000633057287 */ /* 0x000fe4000d000000 */
[----:B------:R-:W-:-:S04]  /*1240*/  USEL UR4, UR24, UR4, !UP0 ;  /* 0x0000000418047287 */ /* 0x000fc8000c000000 */
[----:B------:R-:W-:Y:S02]  /*1250*/  UIADD3 UR6, UPT, UPT, UR5, -UR4, URZ ;  /* 0x8000000405067290 */ /* 0x000fe4000fffe0ff */
[----:B------:R-:W-:Y:S02]  /*1260*/  UIADD3 UR4, UPT, UPT, -UR5, UR4, URZ ;  /* 0x0000000405047290 */ /* 0x000fe4000fffe1ff */
[----:B------:R-:W-:Y:S02]  /*1270*/  UIMAD UR24, UR6, UR10, UR24 ;  /* 0x0000000a061872a4 */ /* 0x000fe4000f8e0218 */
[----:B------:R-:W-:-:S12]  /*1280*/  UIMAD UR51, UR4, UR12, UR51 ;  /* 0x0000000c043372a4 */ /* 0x000fd8000f8e0233 */
.L_x_96:
[----:B------:R-:W-:Y:S01]  /*1290*/  BAR.SYNC.DEFER_BLOCKING 0x0 ;  /* 0x0000000000007b1d */ /* 0x000fe20000010000 */
[----:B------:R-:W-:Y:S01]  /*12a0*/  UISETP.NE.AND UP0, UPT, UR18, 0x2, UPT ;  /* 0x000000021200788c */ /* 0x000fe2000bf05270 */
[----:B------:R-:W-:Y:S02]  /*12b0*/  ISETP.NE.OR P3, PT, R0, 0x2, !P3 ;  /* 0x000000020000780c */ /* 0x000fe40005f65670 */
[----:B------:R-:W-:Y:S02]  /*12c0*/  LOP3.LUT R0, R83, 0x1f, RZ, 0xc0, !PT ;  /* 0x0000001f53007812 */ /* 0x000fe400078ec0ff */
[----:B------:R-:W1:Y:S04]  /*12d0*/  LDCU UR39, c[0x0][0xc24] ;  /* 0x00018480ff2777ac */ /* 0x000e680008000800 */
[----:B------:R-:W-:Y:S05]  /*12e0*/  BRA.U UP0, `(.L_x_97) ;  /* 0x0000001900d07547 */ /* 0x000fea000b800000 */
[----:B------:R-:W2:Y:S01]  /*12f0*/  LDCU UR5, c[0x0][0x388] ;  /* 0x00007100ff0577ac */ /* 0x000ea20008000800 */
[----:B------:R-:W-:Y:S01]  /*1300*/  PLOP3.LUT P1, PT, PT, PT, UP3, 0x80, 0x8 ;  /* 0x000000000008781c */ /* 0x000fe20003f2f038 */
[----:B------:R-:W-:Y:S01]  /*1310*/  IMAD.MOV.U32 R2, RZ, RZ, RZ ;  /* 0x000000ffff027224 */ /* 0x000fe200078e00ff */
[----:B------:R-:W-:Y:S01]  /*1320*/  ISETP.EQ.OR P2, PT, R0, RZ, P3 ;  /* 0x000000ff0000720c */ /* 0x000fe20001f42670 */
[----:B------:R-:W3:Y:S01]  /*1330*/  LDCU UR8, c[0x0][0x38c] ;  /* 0x00007180ff0877ac */ /* 0x000ee20008000800 */
[----:B------:R-:W-:Y:S01]  /*1340*/  PLOP3.LUT P1, PT, P1, PT, PT, 0x8, 0x80 ;  /* 0x000000000080781c */ /* 0x000fe20000f2e170 */
[----:B------:R-:W4:Y:S01]  /*1350*/  LDCU.64 UR6, c[0x0][0x390] ;  /* 0x00007200ff0677ac */ /* 0x000f220008000a00 */
[----:B------:R-:W1:Y:S01]  /*1360*/  LDCU UR62, c[0x0][0x370] ;  /* 0x00006e00ff3e77ac */ /* 0x000e620008000800 */
[----:B------:R-:W1:Y:S01]  /*1370*/  LDCU.64 UR54, c[0x0][0x348] ;  /* 0x00006900ff3677ac */ /* 0x000e620008000a00 */
[----:B--2---:R-:W-:Y:S01]  /*1380*/  UIADD3 UR5, UPT, UPT, UR5, 0x3f, URZ ;  /* 0x0000003f05057890 */ /* 0x004fe2000fffe0ff */
[----:B------:R-:W2:Y:S03]  /*1390*/  LDCU UR61, c[0x0][0x374] ;  /* 0x00006e80ff3d77ac */ /* 0x000ea60008000800 */
[----:B------:R-:W-:Y:S01]  /*13a0*/  USHF.R.S32.HI UR4, URZ, 0x1f, UR5 ;  /* 0x0000001fff047899 */ /* 0x000fe20008011405 */
[----:B------:R-:W-:Y:S01]  /*13b0*/  UMOV UR40, 0x1 ;  /* 0x0000000100287882 */ /* 0x000fe20000000000 */
[----:B------:R-:W-:-:S02]  /*13c0*/  UMOV UR44, URZ ;  /* 0x000000ff002c7c82 */ /* 0x000fc40008000000 */
[----:B------:R-:W-:Y:S01]  /*13d0*/  ULEA.HI UR4, UR4, UR5, URZ, 0x6 ;  /* 0x0000000504047291 */ /* 0x000fe2000f8f30ff */
[----:B------:R-:W-:Y:S01]  /*13e0*/  UMOV UR30, URZ ;  /* 0x000000ff001e7c82 */ /* 0x000fe20008000000 */
[----:B------:R-:W-:Y:S02]  /*13f0*/  UMOV UR52, URZ ;  /* 0x000000ff00347c82 */ /* 0x000fe40008000000 */
[----:B------:R-:W-:-:S04]  /*1400*/  USHF.R.S32.HI UR4, URZ, 0x6, UR4 ;  /* 0x00000006ff047899 */ /* 0x000fc80008011404 */
[----:B---3--:R-:W-:-:S04]  /*1410*/  UIMAD UR4, UR4, UR8, URZ ;  /* 0x00000008040472a4 */ /* 0x008fc8000f8e02ff */
[----:B----4-:R-:W-:-:S04]  /*1420*/  UIMAD UR4, UR4, UR6, URZ ;  /* 0x00000006040472a4 */ /* 0x010fc8000f8e02ff */
[----:B------:R-:W-:-:S04]  /*1430*/  UIMAD UR63, UR4, UR7, URZ ;  /* 0x00000007043f72a4 */ /* 0x000fc8000f8e02ff */
[----:B------:R-:W-:Y:S02]  /*1440*/  UISETP.NE.AND UP1, UPT, UR63, URZ, UPT ;  /* 0x000000ff3f00728c */ /* 0x000fe4000bf25270 */
[----:B------:R-:W-:-:S04]  /*1450*/  UISETP.LT.U32.AND UP0, UPT, UR63, 0x6, UPT ;  /* 0x000000063f00788c */ /* 0x000fc8000bf01070 */
[----:B------:R-:W-:-:S04]  /*1460*/  USEL UR4, UR63, 0x6, UP0 ;  /* 0x000000063f047887 */ /* 0x000fc80008000000 */
[----:B------:R-:W-:Y:S02]  /*1470*/  UIADD3 UR5, UPT, UPT, UR4, -0x1, URZ ;  /* 0xffffffff04057890 */ /* 0x000fe4000fffe0ff */
[----:B------:R-:W-:Y:S02]  /*1480*/  @!UP1 UIADD3 UR5, UPT, UPT, UR4, URZ, URZ ;  /* 0x000000ff04059290 */ /* 0x000fe4000fffe0ff */
[----:B------:R-:W-:Y:S02]  /*1490*/  UIADD3 UR60, UPT, UPT, UR63, -UR4, URZ ;  /* 0x800000043f3c7290 */ /* 0x000fe4000fffe0ff */
[----:B-12---:R-:W-:-:S12]  /*14a0*/  UIADD3 UR64, UPT, UPT, UR5, 0x1, URZ ;  /* 0x0000000105407890 */ /* 0x006fd8000fffe0ff */
.L_x_113:
[----:B------:R-:W1:Y:S01]  /*14b0*/  S2UR UR45, SR_CgaCtaId ;  /* 0x00000000002d79c3 */ /* 0x000e620000008800 */
[----:B------:R-:W-:Y:S01]  /*14c0*/  UMOV UR4, 0x400 ;  /* 0x0000040000047882 */ /* 0x000fe20000000000 */
[----:B------:R-:W-:Y:S01]  /*14d0*/  MOV R0, UR40 ;  /* 0x0000002800007c02 */ /* 0x000fe20008000f00 */
[----:B------:R-:W-:Y:S02]  /*14e0*/  UISETP.NE.AND UP0, UPT, UR63, URZ, UPT ;  /* 0x000000ff3f00728c */ /* 0x000fe4000bf05270 */
[----:B------:R-:W-:Y:S01]  /*14f0*/  USHF.L.U32 UR50, UR51, 0x7, URZ ;  /* 0x0000000733327899 */ /* 0x000fe200080006ff */
[----:B------:R-:W-:Y:S01]  /*1500*/  SHF.L.U32 R0, R0, 0x1f, RZ ;  /* 0x0000001f00007819 */ /* 0x000fe200000006ff */
[----:B------:R-:W-:Y:S01]  /*1510*/  USHF.L.U32 UR34, UR24, 0x7, URZ ;  /* 0x0000000718227899 */ /* 0x000fe200080006ff */
[----:B------:R-:W-:Y:S01]  /*1520*/  UMOV UR31, URZ ;  /* 0x000000ff001f7c82 */ /* 0x000fe20008000000 */
[----:B------:R-:W-:Y:S01]  /*1530*/  UMOV UR38, URZ ;  /* 0x000000ff00267c82 */ /* 0x000fe20008000000 */
[----:B------:R-:W-:Y:S01]  /*1540*/  UMOV UR37, URZ ;  /* 0x000000ff00257c82 */ /* 0x000fe20008000000 */
[----:B------:R-:W-:Y:S01]  /*1550*/  UMOV UR36, URZ ;  /* 0x000000ff00247c82 */ /* 0x000fe20008000000 */
[----:B-1----:R-:W-:-:S04]  /*1560*/  ULEA UR45, UR45, UR4, 0x18 ;  /* 0x000000042d2d7291 */ /* 0x002fc8000f8ec0ff */
[----:B------:R-:W-:-:S09]  /*1570*/  ULEA UR4, UR44, UR45, 0x3 ;  /* 0x0000002d2c047291 */ /* 0x000fd2000f8e18ff */
[----:B------:R1:W2:Y:S01]  /*1580*/  SYNCS.PHASECHK.TRANS64.TRYWAIT P0, [UR4+0x30], R0 ;  /* 0x00003000ff0075a7 */ /* 0x0002a20008001104 */
[----:B------:R-:W-:Y:S05]  /*1590*/  BRA.U !UP0, `(.L_x_98) ;  /* 0x0000000508b47547 */ /* 0x000fea000b800000 */
[----:B------:R-:W3:Y:S01]  /*15a0*/  LDCU.128 UR12, c[0x0][0x480] ;  /* 0x00009000ff0c77ac */ /* 0x000ee20008000c00 */
[----:B------:R-:W4:Y:S01]  /*15b0*/  LDCU.128 UR8, c[0x0][0x490] ;  /* 0x00009200ff0877ac */ /* 0x000f220008000c00 */
[----:B------:R-:W1:Y:S01]  /*15c0*/  LDCU.64 UR26, c[0x0][0x4c0] ;  /* 0x00009800ff1a77ac */ /* 0x000e620008000a00 */
[----:B------:R-:W1:Y:S01]  /*15d0*/  LDCU.64 UR16, c[0x0][0x4f0] ;  /* 0x00009e00ff1077ac */ /* 0x000e620008000a00 */
[----:B------:R-:W1:Y:S01]  /*15e0*/  LDCU UR19, c[0x0][0x4ec] ;  /* 0x00009d80ff1377ac */ /* 0x000e620008000800 */
[----:B---3--:R-:W-:Y:S02]  /*15f0*/  UIMAD.WIDE.U32 UR4, UR50, UR13, URZ ;  /* 0x0000000d320472a5 */ /* 0x008fe4000f8e00ff */
[----:B------:R-:W-:Y:S02]  /*1600*/  UISETP.NE.AND UP0, UPT, UR12, 0x1, UPT ;  /* 0x000000010c00788c */ /* 0x000fe4000bf05270 */
[----:B------:R-:W-:Y:S02]  /*1610*/  USHF.R.U32.HI UR5, URZ, UR14, UR5 ;  /* 0x0000000eff057299 */ /* 0x000fe40008011605 */
[----:B------:R-:W-:-:S02]  /*1620*/  UIADD3 UR52, UPT, UPT, UR64, UR30, URZ ;  /* 0x0000001e40347290 */ /* 0x000fc4000fffe0ff */
[----:B------:R-:W-:Y:S02]  /*1630*/  USEL UR5, UR50, UR5, !UP0 ;  /* 0x0000000532057287 */ /* 0x000fe4000c000000 */
[----:B------:R-:W-:Y:S02]  /*1640*/  UISETP.NE.AND UP0, UPT, UR15, 0x1, UPT ;  /* 0x000000010f00788c */ /* 0x000fe4000bf05270 */
[----:B----4-:R-:W-:Y:S01]  /*1650*/  UIMAD.WIDE.U32 UR6, UR5, UR8, URZ ;  /* 0x00000008050672a5 */ /* 0x010fe2000f8e00ff */
[----:B------:R-:W3:Y:S01]  /*1660*/  LDCU UR8, c[0x0][0x4a0] ;  /* 0x00009400ff0877ac */ /* 0x000ee20008000800 */
[----:B------:R-:W4:Y:S05]  /*1670*/  LDCU UR51, c[0x0][0x38c] ;  /* 0x00007180ff3377ac */ /* 0x000f2a0008000800 */
[----:B------:R-:W-:Y:S01]  /*1680*/  UMOV UR4, UR7 ;  /* 0x0000000700047c82 */ /* 0x000fe20008000000 */
[----:B------:R-:W1:Y:S01]  /*1690*/  LDCU.64 UR46, c[0x0][0x390] ;  /* 0x00007200ff2e77ac */ /* 0x000e620008000a00 */
[----:B------:R-:W-:Y:S01]  /*16a0*/  USHF.R.U32.HI UR4, URZ, UR9, UR4 ;  /* 0x00000009ff047299 */ /* 0x000fe20008011604 */
[----:B------:R-:W4:Y:S03]  /*16b0*/  LDCU UR9, c[0x0][0x4c8] ;  /* 0x00009900ff0977ac */ /* 0x000f260008000800 */
[----:B------:R-:W-:-:S02]  /*16c0*/  USEL UR4, UR5, UR4, !UP0 ;  /* 0x0000000405047287 */ /* 0x000fc4000c000000 */
[----:B------:R-:W-:Y:S02]  /*16d0*/  UISETP.NE.AND UP0, UPT, UR10, 0x1, UPT ;  /* 0x000000010a00788c */ /* 0x000fe4000bf05270 */
[----:B------:R-:W-:Y:S01]  /*16e0*/  UIMAD.WIDE.U32 UR6, UR4, UR11, URZ ;  /* 0x0000000b040672a5 */ /* 0x000fe2000f8e00ff */
[----:B------:R-:W1:Y:S01]  /*16f0*/  LDCU.64 UR24, c[0x0][0x4d0] ;  /* 0x00009a00ff1877ac */ /* 0x000e620008000a00 */
[----:B------:R-:W-:-:S05]  /*1700*/  UMOV UR31, URZ ;  /* 0x000000ff001f7c82 */ /* 0x000fca0008000000 */
[----:B------:R-:W-:Y:S01]  /*1710*/  UMOV UR6, UR7 ;  /* 0x0000000700067c82 */ /* 0x000fe20008000000 */
[----:B------:R-:W-:Y:S02]  /*1720*/  UIADD3 UR7, UPT, UPT, -UR4, URZ, URZ ;  /* 0x000000ff04077290 */ /* 0x000fe4000fffe1ff */
[----:B---3--:R-:W-:Y:S02]  /*1730*/  USHF.R.U32.HI UR6, URZ, UR8, UR6 ;  /* 0x00000008ff067299 */ /* 0x008fe40008011606 */
[----:B------:R-:W-:Y:S02]  /*1740*/  UIADD3 UR8, UPT, UPT, -UR5, URZ, URZ ;  /* 0x000000ff05087290 */ /* 0x000fe4000fffe1ff */
[----:B------:R-:W-:Y:S02]  /*1750*/  USEL UR22, UR4, UR6, !UP0 ;  /* 0x0000000604167287 */ /* 0x000fe4000c000000 */
[----:B------:R-:W-:Y:S02]  /*1760*/  UIMAD UR7, UR15, UR7, UR5 ;  /* 0x000000070f0772a4 */ /* 0x000fe4000f8e0205 */
[----:B------:R-:W-:-:S02]  /*1770*/  UIADD3 UR6, UPT, UPT, -UR22, URZ, URZ ;  /* 0x000000ff16067290 */ /* 0x000fc4000fffe1ff */
[----:B------:R-:W-:Y:S02]  /*1780*/  UIMAD UR8, UR12, UR8, UR50 ;  /* 0x000000080c0872a4 */ /* 0x000fe4000f8e0232 */
[----:B------:R-:W-:Y:S02]  /*1790*/  UIMAD UR21, UR10, UR6, UR4 ;  /* 0x000000060a1572a4 */ /* 0x000fe4000f8e0204 */
[----:B-1----:R-:W-:Y:S01]  /*17a0*/  UIMAD UR20, UR7, UR27, UR16 ;  /* 0x0000001b071472a4 */ /* 0x002fe2000f8e0210 */
[----:B------:R-:W1:Y:S04]  /*17b0*/  LDCU UR15, c[0x0][0x4cc] ;  /* 0x00009980ff0f77ac */ /* 0x000e680008000800 */
[----:B------:R-:W3:Y:S01]  /*17c0*/  LDCU UR6, c[0x0][0x500] ;  /* 0x0000a000ff0677ac */ /* 0x000ee20008000800 */
[----:B------:R-:W1:Y:S01]  /*17d0*/  LDCU.64 UR4, c[0x0][0x4f8] ;  /* 0x00009f00ff0477ac */ /* 0x000e620008000a00 */
[----:B------:R-:W-:-:S02]  /*17e0*/  UIADD3 UR10, UPT, UPT, UR34, 0x40, URZ ;  /* 0x00000040220a7890 */ /* 0x000fc4000fffe0ff */
[----:B------:R-:W-:Y:S02]  /*17f0*/  UIMAD UR19, UR8, UR26, UR19 ;  /* 0x0000001a081372a4 */ /* 0x000fe4000f8e0213 */
[----:B----4-:R-:W-:Y:S01]  /*1800*/  UIMAD UR21, UR21, UR9, UR17 ;  /* 0x00000009151572a4 */ /* 0x010fe2000f8e0211 */
[----:B------:R-:W-:Y:S01]  /*1810*/  UMOV UR7, UR44 ;  /* 0x0000002c00077c82 */ /* 0x000fe20008000000 */
[----:B------:R-:W-:Y:S01]  /*1820*/  UMOV UR36, URZ ;  /* 0x000000ff00247c82 */ /* 0x000fe20008000000 */
[----:B------:R-:W-:Y:S01]  /*1830*/  UMOV UR37, URZ ;  /* 0x000000ff00257c82 */ /* 0x000fe20008000000 */
[----:B------:R-:W-:-:S08]  /*1840*/  UMOV UR38, URZ ;  /* 0x000000ff00267c82 */ /* 0x000fd00008000000 */
.L_x_103:
[----:B------:R-:W-:Y:S01]  /*1850*/  @!P3 MOV R3, 0x8000 ;  /* 0x000080000003b802 */ /* 0x000fe20000000f00 */
[----:B------:R-:W-:Y:S01]  /*1860*/  ULEA UR17, UR7, UR45, 0x3 ;  /* 0x0000002d07117291 */ /* 0x000fe2000f8e18ff */
[----:B--2---:R-:W-:Y:S11]  /*1870*/  @P0 BRA `(.L_x_99) ;  /* 0x0000000000100947 */ /* 0x004ff60003800000 */
[----:B------:R-:W-:Y:S04]  /*1880*/  MOV R4, UR40 ;  /* 0x0000002800047c02 */ /* 0x000fe80008000f00 */
[----:B------:R-:W-:Y:S04]  /*1890*/  SHF.L.U32 R4, R4, 0x1f, RZ ;  /* 0x0000001f04047819 */ /* 0x000fe800000006ff */
[----:B------:R-:W2:Y:S02]  /*18a0*/  SYNCS.PHASECHK.TRANS64.TRYWAIT P0, [UR17+0x30], R4 ;  /* 0x00003004ff0075a7 */ /* 0x000ea40008001111 */
[----:B--2---:R-:W-:Y:S05]  /*18b0*/  @!P0 BRA `(.L_x_100) ;  /* 0x0000008000848947 */ /* 0x004fea0003800000 */
.L_x_99:
[----:B------:R4:W-:Y:S01]  /*18c0*/  @!P3 SYNCS.ARRIVE.TRANS64 RZ, [UR17], R3 ;  /* 0x00000003ffffb9a7 */ /* 0x0009e20008000011 */
[----:B------:R-:W-:Y:S04]  /*18d0*/  BSSY.RECONVERGENT B0, `(.L_x_101) ;  /* 0x0000003000007945 */ /* 0x000fe80003800200 */
[----:B------:R-:W-:Y:S05]  /*18e0*/  @P2 BRA `(.L_x_102) ;  /* 0x0000000000042947 */ /* 0x000fea0003800000 */
[----:B-1-3--:R-:W-:Y:S05]  /*18f0*/  BPT.TRAP 0x1 ;  /* 0x000000040000795c */ /* 0x00afea0000300000 */
.L_x_102:
[----:B-1-3--:R-:W-:Y:S05]  /*1900*/  BSYNC.RECONVERGENT B0 ;  /* 0x0000000000007941 */ /* 0x00afea0003800200 */
.L_x_101:
[----:B------:R-:W-:Y:S02]  /*1910*/  UIADD3 UR8, UPT, UPT, UR7, 0x1, URZ ;  /* 0x0000000107087890 */ /* 0x000fe4000fffe0ff */
[----:B------:R-:W-:Y:S02]  /*1920*/  UIMAD UR11, UR36, UR15, UR4 ;  /* 0x0000000f240b72a4 */ /* 0x000fe4000f8e0204 */
[----:B------:R-:W-:Y:S02]  /*1930*/  UISETP.NE.AND UP0, UPT, UR8, 0x6, UPT ;  /* 0x000000060800788c */ /* 0x000fe4000bf05270 */
[----:B------:R-:W-:Y:S02]  /*1940*/  ULEA UR27, UR7, UR45, 0xe ;  /* 0x0000002d071b7291 */ /* 0x000fe4000f8e70ff */
[----:B------:R-:W-:Y:S02]  /*1950*/  USEL UR9, URZ, 0x1, UP0 ;  /* 0x00000001ff097887 */ /* 0x000fe40008000000 */
[----:B------:R-:W-:Y:S02]  /*1960*/  USEL UR44, UR8, URZ, UP0 ;  /* 0x000000ff082c7287 */ /* 0x000fe40008000000 */
[----:B------:R-:W-:Y:S02]  /*1970*/  ULOP3.LUT UR40, UR40, UR9, URZ, 0x3c, !UPT ;  /* 0x0000000928287292 */ /* 0x000fe4000f8e3cff */
[----:B------:R-:W-:Y:S02]  /*1980*/  ULEA UR8, UR44, UR45, 0x3 ;  /* 0x0000002d2c087291 */ /* 0x000fe4000f8e18ff */
[----:B------:R-:W-:Y:S02]  /*1990*/  UIADD3 UR42, UP1, UPT, UR54, 0x80, URZ ;  /* 0x00000080362a7890 */ /* 0x000fe4000ff3e0ff */
[----:B------:R-:W-:Y:S01]  /*19a0*/  USHF.L.U32 UR18, UR31, 0x6, URZ ;  /* 0x000000061f127899 */ /* 0x000fe200080006ff */
[----:B--2---:R-:W-:Y:S01]  /*19b0*/  MOV R0, UR40 ;  /* 0x0000002800007c02 */ /* 0x004fe20008000f00 */
[----:B------:R-:W-:Y:S02]  /*19c0*/  UIADD3.X UR43, UPT, UPT, URZ, UR55, URZ, UP1, !UPT ;  /* 0x00000037ff2b7290 */ /* 0x000fe40008ffe4ff */
[----:B------:R-:W-:Y:S01]  /*19d0*/  UIADD3 UR16, UPT, UPT, UR27, 0x8400, URZ ;  /* 0x000084001b107890 */ /* 0x000fe2000fffe0ff */
[----:B------:R-:W-:Y:S01]  /*19e0*/  SHF.L.U32 R0, R0, 0x1f, RZ ;  /* 0x0000001f00007819 */ /* 0x000fe200000006ff */
[----:B------:R-:W-:Y:S02]  /*19f0*/  UIADD3 UR28, UP0, UPT, UR54, 0x200, URZ ;  /* 0x00000200361c7890 */ /* 0x000fe4000ff1e0ff */
[----:B------:R-:W-:Y:S01]  /*1a00*/  UIADD3 UR32, UPT, UPT, UR27, 0x20400, URZ ;  /* 0x000204001b207890 */ /* 0x000fe2000fffe0ff */
[----:B------:R1:W2:Y:S01]  /*1a10*/  SYNCS.PHASECHK.TRANS64.TRYWAIT P0, [UR8+0x30], R0 ;  /* 0x00003000ff0075a7 */ /* 0x0002a20008001108 */
[----:B------:R-:W-:Y:S02]  /*1a20*/  UIMAD UR8, UR37, UR24, UR5 ;  /* 0x00000018250872a4 */ /* 0x000fe4000f8e0205 */
[----:B------:R-:W-:Y:S02]  /*1a30*/  UIMAD UR7, UR38, UR25, UR6 ;  /* 0x00000019260772a4 */ /* 0x000fe4000f8e0206 */
[----:B------:R-:W-:Y:S02]  /*1a40*/  ULEA UR8, UR8, UR11, 0x5 ;  /* 0x0000000b08087291 */ /* 0x000fe4000f8e28ff */
[----:B------:R-:W-:Y:S02]  /*1a50*/  UIADD3.X UR29, UPT, UPT, URZ, UR55, URZ, UP0, !UPT ;  /* 0x00000037ff1d7290 */ /* 0x000fe400087fe4ff */
[----:B------:R-:W-:Y:S02]  /*1a60*/  ULEA UR7, UR7, UR8, 0xa ;  /* 0x0000000807077291 */ /* 0x000fe4000f8e50ff */
[----:B------:R-:W-:Y:S02]  /*1a70*/  UIADD3 UR8, UPT, UPT, UR27, 0x22400, URZ ;  /* 0x000224001b087890 */ /* 0x000fe4000fffe0ff */
[----:B------:R-:W-:Y:S02]  /*1a80*/  UPRMT UR7, UR7, 0x5410, URZ ;  /* 0x0000541007077896 */ /* 0x000fe400080000ff */
[----:B------:R-:W-:Y:S02]  /*1a90*/  UIADD3 UR41, UPT, UPT, UR36, 0x1, URZ ;  /* 0x0000000124297890 */ /* 0x000fe4000fffe0ff */
[----:B------:R-:W-:Y:S02]  /*1aa0*/  UIADD3 UR26, UPT, UPT, UR37, 0x1, URZ ;  /* 0x00000001251a7890 */ /* 0x000fe4000fffe0ff */
[----:B------:R-:W-:Y:S02]  /*1ab0*/  UISETP.NE.AND UP2, UPT, UR41, UR51, UPT ;  /* 0x000000332900728c */ /* 0x000fe4000bf45270 */
[----:B------:R-:W-:Y:S01]  /*1ac0*/  UIADD3 UR23, UPT, UPT, UR38, 0x1, URZ ;  /* 0x0000000126177890 */ /* 0x000fe2000fffe0ff */
[----:B------:R3:W-:Y:S01]  /*1ad0*/  UTMALDG.5D.IM2COL [UR16], [UR42], UR7 ;  /* 0x000000102a0073b4 */ /* 0x0007e20008060007 */
[----:B------:R-:W-:Y:S01]  /*1ae0*/  UIADD3 UR30, UPT, UPT, UR30, 0x1, URZ ;  /* 0x000000011e1e7890 */ /* 0x000fe2000fffe0ff */
[----:B------:R-:W-:Y:S01]  /*1af0*/  UMOV UR48, 0x0 ;  /* 0x0000000000307882 */ /* 0x000fe20000000000 */
[----:B------:R-:W-:Y:S01]  /*1b00*/  UMOV UR49, 0x10000000 ;  /* 0x1000000000317882 */ /* 0x000fe20000000000 */
[----:B------:R-:W-:Y:S01]  /*1b10*/  UMOV UR33, UR17 ;  /* 0x0000001100217c82 */ /* 0x000fe20008000000 */
[----:B------:R-:W-:Y:S01]  /*1b20*/  UMOV UR35, UR18 ;  /* 0x0000001200237c82 */ /* 0x000fe20008000000 */
[----:B------:R-:W-:Y:S02]  /*1b30*/  UMOV UR12, UR36 ;  /* 0x00000024000c7c82 */ /* 0x000fe40008000000 */
[----:B------:R-:W-:Y:S01]  /*1b40*/  @UP2 UIADD3 UR26, UPT, UPT, UR37, URZ, URZ ;  /* 0x000000ff251a2290 */ /* 0x000fe2000fffe0ff */
[----:B------:R4:W-:Y:S01]  /*1b50*/  UTMALDG.5D [UR32], [UR28], desc[UR48] ;  /* 0x000030201c0075b4 */ /* 0x0009e20008021000 */
[----:B------:R-:W-:Y:S01]  /*1b60*/  UMOV UR13, UR37 ;  /* 0x00000025000d7c82 */ /* 0x000fe20008000000 */
[----:B------:R-:W-:Y:S01]  /*1b70*/  UMOV UR14, UR38 ;  /* 0x00000026000e7c82 */ /* 0x000fe20008000000 */
[----:B------:R-:W-:Y:S01]  /*1b80*/  UISETP.NE.AND UP1, UPT, UR26, UR46, UPT ;  /* 0x0000002e1a00728c */ /* 0x000fe2000bf25270 */
[----:B------:R-:W-:Y:S01]  /*1b90*/  UMOV UR9, UR17 ;  /* 0x0000001100097c82 */ /* 0x000fe20008000000 */
[----:B------:R-:W-:Y:S02]  /*1ba0*/  UMOV UR11, UR18 ;  /* 0x00000012000b7c82 */ /* 0x000fe40008000000 */
[----:B------:R1:W-:Y:S07]  /*1bb0*/  UTMALDG.5D [UR8], [UR28], desc[UR48] ;  /* 0x000030081c0075b4 */ /* 0x0003ee0008021000 */
[----:B------:R-:W-:Y:S04]  /*1bc0*/  @UP1 UIADD3 UR23, UPT, UPT, UR38, URZ, URZ ;  /* 0x000000ff26171290 */ /* 0x000fe8000fffe0ff */
[----:B------:R-:W-:Y:S01]  /*1bd0*/  UISETP.NE.AND UP0, UPT, UR23, UR47, UPT ;  /* 0x0000002f1700728c */ /* 0x000fe2000bf05270 */
[----:B---3--:R-:W-:Y:S03]  /*1be0*/  UMOV UR7, UR44 ;  /* 0x0000002c00077c82 */ /* 0x008fe60008000000 */
[----:B----4-:R-:W-:Y:S02]  /*1bf0*/  USEL UR38, UR23, URZ, UP0 ;  /* 0x000000ff17267287 */ /* 0x010fe40008000000 */
[----:B------:R-:W-:Y:S02]  /*1c00*/  USEL UR36, UR41, URZ, UP2 ;  /* 0x000000ff29247287 */ /* 0x000fe40009000000 */
[----:B------:R-:W-:Y:S02]  /*1c10*/  USEL UR37, UR26, URZ, UP1 ;  /* 0x000000ff1a257287 */ /* 0x000fe40008800000 */
[----:B-1----:R-:W-:Y:S02]  /*1c20*/  UIADD3 UR8, UPT, UPT, UR31, 0x1, URZ ;  /* 0x000000011f087890 */ /* 0x002fe4000fffe0ff */
[----:B------:R-:W-:Y:S02]  /*1c30*/  @UP0 UIADD3 UR8, UPT, UPT, UR31, URZ, URZ ;  /* 0x000000ff1f080290 */ /* 0x000fe4000fffe0ff */
[----:B------:R-:W-:Y:S05]  /*1c40*/  UISETP.NE.AND UP0, UPT, UR30, UR52, UPT ;  /* 0x000000341e00728c */ /* 0x000fea000bf05270 */
[----:B------:R-:W-:Y:S04]  /*1c50*/  UMOV UR31, UR8 ;  /* 0x00000008001f7c82 */ /* 0x000fe80008000000 */
[----:B------:R-:W-:Y:S05]  /*1c60*/  BRA.U UP0, `(.L_x_103) ;  /* 0xfffffff900f87547 */ /* 0x000fea000b83ffff */
.L_x_98:
[----:B------:R-:W-:Y:S01]  /*1c70*/  ULEA UR4, UR44, UR45, 0x3 ;  /* 0x0000002d2c047291 */ /* 0x000fe2000f8e18ff */
[----:B-1----:R-:W-:Y:S01]  /*1c80*/  MOV R0, UR40 ;  /* 0x0000002800007c02 */ /* 0x002fe20008000f00 */
[----:B------:R-:W-:Y:S01]  /*1c90*/  @!P1 SYNCS.ARRIVE.TRANS64.A1T0 RZ, [UR45+0xa8], RZ ;  /* 0x0000a8ffffff99a7 */ /* 0x000fe2000810002d */
[----:B------:R-:W-:Y:S02]  /*1ca0*/  UISETP.GE.AND UP0, UPT, UR60, 0x1, UPT ;  /* 0x000000013c00788c */ /* 0x000fe4000bf06270 */
[----:B------:R-:W-:-:S04]  /*1cb0*/  SHF.L.U32 R0, R0, 0x1f, RZ ;  /* 0x0000001f00007819 */ /* 0x000fc800000006ff */
[----:B--2---:R1:W2:Y:S03]  /*1cc0*/  SYNCS.PHASECHK.TRANS64.TRYWAIT P0, [UR4+0x30], R0 ;  /* 0x00003000ff0075a7 */ /* 0x0042a60008001104 */
[----:B------:R-:W-:Y:S05]  /*1cd0*/  BRA.U !UP0, `(.L_x_104) ;  /* 0x0000000508bc7547 */ /* 0x000fea000b800000 */
[----:B------:R-:W3:Y:S01]  /*1ce0*/  LDCU.128 UR8, c[0x0][0x480] ;  /* 0x00009000ff0877ac */ /* 0x000ee20008000c00 */
[----:B------:R-:W4:Y:S01]  /*1cf0*/  LDCU.128 UR16, c[0x0][0x490] ;  /* 0x00009200ff1077ac */ /* 0x000f220008000c00 */
[----:B------:R-:W1:Y:S01]  /*1d00*/  LDCU.64 UR20, c[0x0][0x4c0] ;  /* 0x00009800ff1477ac */ /* 0x000e620008000a00 */
[----:B------:R-:W1:Y:S01]  /*1d10*/  LDCU UR13, c[0x0][0x4c8] ;  /* 0x00009900ff0d77ac */ /* 0x000e620008000800 */
[----:B------:R-:W-:Y:S02]  /*1d20*/  UIADD3 UR52, UPT, UPT, UR60, UR52, URZ ;  /* 0x000000343c347290 */ /* 0x000fe4000fffe0ff */
[----:B---3--:R-:W-:Y:S02]  /*1d30*/  UIMAD.WIDE.U32 UR4, UR50, UR9, URZ ;  /* 0x00000009320472a5 */ /* 0x008fe4000f8e00ff */
[----:B------:R-:W-:Y:S02]  /*1d40*/  UISETP.NE.AND UP0, UPT, UR8, 0x1, UPT ;  /* 0x000000010800788c */ /* 0x000fe4000bf05270 */
[----:B------:R-:W-:Y:S01]  /*1d50*/  USHF.R.U32.HI UR5, URZ, UR10, UR5 ;  /* 0x0000000aff057299 */ /* 0x000fe20008011605 */
[----:B------:R-:W3:Y:S03]  /*1d60*/  LDCU UR9, c[0x0][0x4a0] ;  /* 0x00009400ff0977ac */ /* 0x000ee60008000800 */
[----:B------:R-:W-:-:S02]  /*1d70*/  USEL UR5, UR50, UR5, !UP0 ;  /* 0x0000000532057287 */ /* 0x000fc4000c000000 */
[----:B------:R-:W-:Y:S02]  /*1d80*/  UISETP.NE.AND UP0, UPT, UR11, 0x1, UPT ;  /* 0x000000010b00788c */ /* 0x000fe4000bf05270 */
[----:B----4-:R-:W-:Y:S01]  /*1d90*/  UIMAD.WIDE.U32 UR6, UR5, UR16, URZ ;  /* 0x00000010050672a5 */ /* 0x010fe2000f8e00ff */
[----:B------:R-:W1:Y:S01]  /*1da0*/  LDCU UR10, c[0x0][0x4ec] ;  /* 0x00009d80ff0a77ac */ /* 0x000e620008000800 */
[----:B------:R-:W4:Y:S05]  /*1db0*/  LDCU UR59, c[0x0][0x38c] ;  /* 0x00007180ff3b77ac */ /* 0x000f2a0008000800 */
[----:B------:R-:W-:Y:S01]  /*1dc0*/  UMOV UR4, UR7 ;  /* 0x0000000700047c82 */ /* 0x000fe20008000000 */
[----:B------:R-:W1:Y:S01]  /*1dd0*/  LDCU UR23, c[0x0][0x4cc] ;  /* 0x00009980ff1777ac */ /* 0x000e620008000800 */
[----:B------:R-:W-:Y:S01]  /*1de0*/  USHF.R.U32.HI UR4, URZ, UR17, UR4 ;  /* 0x00000011ff047299 */ /* 0x000fe20008011604 */
[----:B------:R-:W4:Y:S03]  /*1df0*/  LDCU.64 UR16, c[0x0][0x4f0] ;  /* 0x00009e00ff1077ac */ /* 0x000f260008000a00 */
[----:B------:R-:W-:-:S02]  /*1e00*/  USEL UR4, UR5, UR4, !UP0 ;  /* 0x0000000405047287 */ /* 0x000fc4000c000000 */
[----:B------:R-:W-:Y:S02]  /*1e10*/  UISETP.NE.AND UP0, UPT, UR18, 0x1, UPT ;  /* 0x000000011200788c */ /* 0x000fe4000bf05270 */
[----:B------:R-:W-:Y:S01]  /*1e20*/  UIMAD.WIDE.U32 UR6, UR4, UR19, URZ ;  /* 0x00000013040672a5 */ /* 0x000fe2000f8e00ff */
[----:B------:R-:W1:Y:S01]  /*1e30*/  LDCU.64 UR32, c[0x0][0x4d0] ;  /* 0x00009a00ff2077ac */ /* 0x000e620008000a00 */
[----:B------:R-:W-:-:S05]  /*1e40*/  UMOV UR49, UR60 ;  /* 0x0000003c00317c82 */ /* 0x000fca0008000000 */
[----:B------:R-:W-:Y:S01]  /*1e50*/  UMOV UR6, UR7 ;  /* 0x0000000700067c82 */ /* 0x000fe20008000000 */
[----:B------:R-:W-:Y:S02]  /*1e60*/  UIADD3 UR7, UPT, UPT, -UR5, URZ, URZ ;  /* 0x000000ff05077290 */ /* 0x000fe4000fffe1ff */
[----:B---3--:R-:W-:Y:S02]  /*1e70*/  USHF.R.U32.HI UR6, URZ, UR9, UR6 ;  /* 0x00000009ff067299 */ /* 0x008fe40008011606 */
[----:B------:R-:W-:Y:S02]  /*1e80*/  UIMAD UR7, UR8, UR7, UR50 ;  /* 0x00000007080772a4 */ /* 0x000fe4000f8e0232 */
[----:B------:R-:W-:Y:S02]  /*1e90*/  USEL UR14, UR4, UR6, !UP0 ;  /* 0x00000006040e7287 */ /* 0x000fe4000c000000 */
[----:B------:R-:W-:Y:S02]  /*1ea0*/  UIADD3 UR6, UPT, UPT, -UR4, URZ, URZ ;  /* 0x000000ff04067290 */ /* 0x000fe4000fffe1ff */
[----:B------:R-:W-:-:S02]  /*1eb0*/  UIADD3 UR9, UPT, UPT, -UR14, URZ, URZ ;  /* 0x000000ff0e097290 */ /* 0x000fc4000fffe1ff */
[----:B------:R-:W-:Y:S02]  /*1ec0*/  UIMAD UR12, UR11, UR6, UR5 ;  /* 0x000000060b0c72a4 */ /* 0x000fe4000f8e0205 */
[----:B------:R-:W-:Y:S02]  /*1ed0*/  UIMAD UR9, UR18, UR9, UR4 ;  /* 0x00000009120972a4 */ /* 0x000fe4000f8e0204 */
[----:B-1----:R-:W-:Y:S01]  /*1ee0*/  UIMAD UR11, UR7, UR20, UR10 ;  /* 0x00000014070b72a4 */ /* 0x002fe2000f8e020a */
[----:B------:R-:W1:Y:S02]  /*1ef0*/  LDCU.64 UR50, c[0x0][0x390] ;  /* 0x00007200ff3277ac */ /* 0x000e640008000a00 */
[----:B------:R-:W3:Y:S01]  /*1f00*/  LDCU UR6, c[0x0][0x500] ;  /* 0x0000a000ff0677ac */ /* 0x000ee20008000800 */
[----:B------:R-:W1:Y:S01]  /*1f10*/  LDCU.64 UR4, c[0x0][0x4f8] ;  /* 0x00009f00ff0477ac */ /* 0x000e620008000a00 */
[----:B------:R-:W-:Y:S02]  /*1f20*/  UIADD3 UR18, UPT, UPT, UR34, 0x40, URZ ;  /* 0x0000004022127890 */ /* 0x000fe4000fffe0ff */
[----:B----4-:R-:W-:-:S02]  /*1f30*/  UIMAD UR12, UR12, UR21, UR16 ;  /* 0x000000150c0c72a4 */ /* 0x010fc4000f8e0210 */
[----:B------:R-:W-:Y:S01]  /*1f40*/  UIMAD UR13, UR9, UR13, UR17 ;  /* 0x0000000d090d72a4 */ /* 0x000fe2000f8e0211 */
[----:B------:R-:W-:-:S11]  /*1f50*/  UMOV UR7, UR44 ;  /* 0x0000002c00077c82 */ /* 0x000fd60008000000 */
.L_x_109:
[----:B----4-:R-:W-:Y:S01]  /*1f60*/  @!P3 MOV R3, 0x8000 ;  /* 0x000080000003b802 */ /* 0x010fe20000000f00 */
[----:B------:R-:W-:Y:S01]  /*1f70*/  ULEA UR9, UR7, UR45, 0x3 ;  /* 0x0000002d07097291 */ /* 0x000fe2000f8e18ff */
[----:B--2---:R-:W-:Y:S11]  /*1f80*/  @P0 BRA `(.L_x_105) ;  /* 0x0000000000100947 */ /* 0x004ff60003800000 */
[----:B------:R-:W-:Y:S04]  /*1f90*/  MOV R4, UR40 ;  /* 0x0000002800047c02 */ /* 0x000fe80008000f00 */
[----:B------:R-:W-:Y:S04]  /*1fa0*/  SHF.L.U32 R4, R4, 0x1f, RZ ;  /* 0x0000001f04047819 */ /* 0x000fe800000006ff */
[----:B------:R-:W2:Y:S02]  /*1fb0*/  SYNCS.PHASECHK.TRANS64.TRYWAIT P0, [UR9+0x30], R4 ;  /* 0x00003004ff0075a7 */ /* 0x000ea40008001109 */
[----:B--2---:R-:W-:Y:S05]  /*1fc0*/  @!P0 BRA `(.L_x_106) ;  /* 0x0000007800d88947 */ /* 0x004fea0003800000 */
.L_x_105:
[----:B------:R4:W-:Y:S01]  /*1fd0*/  @!P3 SYNCS.ARRIVE.TRANS64 RZ, [UR9], R3 ;  /* 0x00000003ffffb9a7 */ /* 0x0009e20008000009 */
[----:B------:R-:W-:Y:S04]  /*1fe0*/  BSSY.RECONVERGENT B0, `(.L_x_107) ;  /* 0x0000003000007945 */ /* 0x000fe80003800200 */
[----:B------:R-:W-:Y:S05]  /*1ff0*/  @P2 BRA `(.L_x_108) ;  /* 0x0000000000042947 */ /* 0x000fea0003800000 */
[----:B-1-3--:R-:W-:Y:S05]  /*2000*/  BPT.TRAP 0x1 ;  /* 0x000000040000795c */ /* 0x00afea0000300000 */
.L_x_108:
[----:B-1-3--:R-:W-:Y:S05]  /*2010*/  BSYNC.RECONVERGENT B0 ;  /* 0x0000000000007941 */ /* 0x00afea0003800200 */
.L_x_107:
[----:B------:R-:W-:Y:S02]  /*2020*/  UIADD3 UR8, UPT, UPT, UR7, 0x1, URZ ;  /* 0x0000000107087890 */ /* 0x000fe4000fffe0ff */
[----:B------:R-:W-:Y:S02]  /*2030*/  UIMAD UR16, UR36, UR23, UR4 ;  /* 0x00000017241072a4 */ /* 0x000fe4000f8e0204 */
[----:B------:R-:W-:Y:S02]  /*2040*/  UISETP.NE.AND UP0, UPT, UR8, 0x6, UPT ;  /* 0x000000060800788c */ /* 0x000fe4000bf05270 */
[----:B------:R-:W-:Y:S02]  /*2050*/  UIMAD UR15, UR37, UR32, UR5 ;  /* 0x00000020250f72a4 */ /* 0x000fe4000f8e0205 */
[----:B------:R-:W-:Y:S02]  /*2060*/  USEL UR10, URZ, 0x1, UP0 ;  /* 0x00000001ff0a7887 */ /* 0x000fe40008000000 */
[----:B------:R-:W-:Y:S02]  /*2070*/  USEL UR44, UR8, URZ, UP0 ;  /* 0x000000ff082c7287 */ /* 0x000fe40008000000 */
[----:B------:R-:W-:Y:S02]  /*2080*/  ULOP3.LUT UR40, UR40, UR10, URZ, 0x3c, !UPT ;  /* 0x0000000a28287292 */ /* 0x000fe4000f8e3cff */
[----:B------:R-:W-:Y:S02]  /*2090*/  ULEA UR8, UR44, UR45, 0x3 ;  /* 0x0000002d2c087291 */ /* 0x000fe4000f8e18ff */
[----:B------:R-:W-:Y:S02]  /*20a0*/  ULEA UR19, UR7, UR45, 0xe ;  /* 0x0000002d07137291 */ /* 0x000fe4000f8e70ff */
[----:B------:R-:W-:Y:S01]  /*20b0*/  UIMAD UR7, UR38, UR33, UR6 ;  /* 0x00000021260772a4 */ /* 0x000fe2000f8e0206 */
[----:B--2---:R-:W-:Y:S01]  /*20c0*/  MOV R0, UR40 ;  /* 0x0000002800007c02 */ /* 0x004fe20008000f00 */
[----:B------:R-:W-:Y:S02]  /*20d0*/  ULEA UR15, UR15, UR16, 0x5 ;  /* 0x000000100f0f7291 */ /* 0x000fe4000f8e28ff */
[----:B------:R-:W-:Y:S01]  /*20e0*/  UIADD3 UR46, UP1, UPT, UR54, 0x80, URZ ;  /* 0x00000080362e7890 */ /* 0x000fe2000ff3e0ff */
[----:B------:R-:W-:Y:S01]  /*20f0*/  SHF.L.U32 R0, R0, 0x1f, RZ ;  /* 0x0000001f00007819 */ /* 0x000fe200000006ff */
[----:B------:R-:W-:Y:S02]  /*2100*/  ULEA UR7, UR7, UR15, 0xa ;  /* 0x0000000f07077291 */ /* 0x000fe4000f8e50ff */
[----:B------:R-:W-:Y:S01]  /*2110*/  USHF.L.U32 UR27, UR31, 0x6, URZ ;  /* 0x000000061f1b7899 */ /* 0x000fe200080006ff */
[----:B------:R1:W2:Y:S01]  /*2120*/  SYNCS.PHASECHK.TRANS64.TRYWAIT P0, [UR8+0x30], R0 ;  /* 0x00003000ff0075a7 */ /* 0x0002a20008001108 */
[----:B------:R-:W-:Y:S02]  /*2130*/  UIADD3.X UR47, UPT, UPT, URZ, UR55, URZ, UP1, !UPT ;  /* 0x00000037ff2f7290 */ /* 0x000fe40008ffe4ff */
[----:B------:R-:W-:Y:S02]  /*2140*/  UIADD3 UR8, UPT, UPT, UR19, 0x8400, URZ ;  /* 0x0000840013087890 */ /* 0x000fe4000fffe0ff */
[----:B------:R-:W-:Y:S02]  /*2150*/  UPRMT UR7, UR7, 0x5410, URZ ;  /* 0x0000541007077896 */ /* 0x000fe400080000ff */
[----:B------:R-:W-:Y:S02]  /*2160*/  UIADD3 UR48, UPT, UPT, UR36, 0x1, URZ ;  /* 0x0000000124307890 */ /* 0x000fe4000fffe0ff */
[----:B------:R-:W-:Y:S02]  /*2170*/  UIADD3 UR41, UPT, UPT, UR37, 0x1, URZ ;  /* 0x0000000125297890 */ /* 0x000fe4000fffe0ff */
[----:B------:R-:W-:Y:S02]  /*2180*/  UISETP.NE.AND UP2, UPT, UR48, UR59, UPT ;  /* 0x0000003b3000728c */ /* 0x000fe4000bf45270 */
[----:B------:R-:W-:Y:S02]  /*2190*/  UIADD3 UR42, UP0, UPT, UR54, 0x200, URZ ;  /* 0x00000200362a7890 */ /* 0x000fe4000ff1e0ff */
[----:B------:R-:W-:Y:S02]  /*21a0*/  UIADD3 UR24, UPT, UPT, UR19, 0x20400, URZ ;  /* 0x0002040013187890 */ /* 0x000fe4000fffe0ff */
[----:B------:R-:W-:Y:S02]  /*21b0*/  UIADD3.X UR43, UPT, UPT, URZ, UR55, URZ, UP0, !UPT ;  /* 0x00000037ff2b7290 */ /* 0x000fe400087fe4ff */
[----:B------:R-:W-:Y:S02]  /*21c0*/  UIADD3 UR16, UPT, UPT, UR19, 0x22400, URZ ;  /* 0x0002240013107890 */ /* 0x000fe4000fffe0ff */
[----:B------:R-:W-:Y:S02]  /*21d0*/  UIADD3 UR35, UPT, UPT, UR38, 0x1, URZ ;  /* 0x0000000126237890 */ /* 0x000fe4000fffe0ff */
[----:B------:R-:W-:Y:S01]  /*21e0*/  @UP2 UIADD3 UR41, UPT, UPT, UR37, URZ, URZ ;  /* 0x000000ff25292290 */ /* 0x000fe2000fffe0ff */
[----:B------:R-:W-:Y:S01]  /*21f0*/  UMOV UR10, UR27 ;  /* 0x0000001b000a7c82 */ /* 0x000fe20008000000 */
[----:B------:R-:W-:Y:S02]  /*2200*/  UMOV UR56, 0x0 ;  /* 0x0000000000387882 */ /* 0x000fe40000000000 */
[----:B------:R-:W-:Y:S01]  /*2210*/  UISETP.NE.AND UP1, UPT, UR41, UR50, UPT ;  /* 0x000000322900728c */ /* 0x000fe2000bf25270 */
[----:B------:R3:W-:Y:S01]  /*2220*/  UTMALDG.5D.IM2COL [UR8], [UR46], UR7 ;  /* 0x000000082e0073b4 */ /* 0x0007e20008060007 */
[----:B------:R-:W-:Y:S01]  /*2230*/  UMOV UR57, 0x10000000 ;  /* 0x1000000000397882 */ /* 0x000fe20000000000 */
[----:B------:R-:W-:Y:S01]  /*2240*/  UMOV UR25, UR9 ;  /* 0x0000000900197c82 */ /* 0x000fe20008000000 */
[----:B------:R-:W-:Y:S01]  /*2250*/  UMOV UR26, UR34 ;  /* 0x00000022001a7c82 */ /* 0x000fe20008000000 */
[----:B------:R-:W-:Y:S01]  /*2260*/  UMOV UR28, UR36 ;  /* 0x00000024001c7c82 */ /* 0x000fe20008000000 */
[----:B------:R-:W-:Y:S01]  /*2270*/  UMOV UR29, UR37 ;  /* 0x00000025001d7c82 */ /* 0x000fe20008000000 */
[----:B------:R-:W-:Y:S01]  /*2280*/  UMOV UR30, UR38 ;  /* 0x00000026001e7c82 */ /* 0x000fe20008000000 */
[----:B------:R-:W-:Y:S01]  /*2290*/  UMOV UR20, UR36 ;  /* 0x0000002400147c82 */ /* 0x000fe20008000000 */
[----:B------:R-:W-:Y:S01]  /*22a0*/  USEL UR36, UR48, URZ, UP2 ;  /* 0x000000ff30247287 */ /* 0x000fe20009000000 */
[----:B------:R1:W-:Y:S01]  /*22b0*/  UTMALDG.5D [UR24], [UR42], desc[UR56] ;  /* 0x000038182a0075b4 */ /* 0x0003e20008021000 */
[----:B------:R-:W-:Y:S01]  /*22c0*/  @UP1 UIADD3 UR35, UPT, UPT, UR38, URZ, URZ ;  /* 0x000000ff26231290 */ /* 0x000fe2000fffe0ff */
[----:B------:R-:W-:Y:S01]  /*22d0*/  UMOV UR21, UR37 ;  /* 0x0000002500157c82 */ /* 0x000fe20008000000 */
[----:B------:R-:W-:Y:S02]  /*22e0*/  USEL UR37, UR41, URZ, UP1 ;  /* 0x000000ff29257287 */ /* 0x000fe40008800000 */
[----:B------:R-:W-:Y:S01]  /*22f0*/  UISETP.NE.AND UP0, UPT, UR35, UR51, UPT ;  /* 0x000000332300728c */ /* 0x000fe2000bf05270 */
[----:B------:R-:W-:Y:S01]  /*2300*/  UMOV UR22, UR38 ;  /* 0x0000002600167c82 */ /* 0x000fe20008000000 */
[----:B------:R-:W-:Y:S02]  /*2310*/  UMOV UR17, UR9 ;  /* 0x0000000900117c82 */ /* 0x000fe40008000000 */
[----:B------:R-:W-:Y:S01]  /*2320*/  USEL UR38, UR35, URZ, UP0 ;  /* 0x000000ff23267287 */ /* 0x000fe20008000000 */
[----:B------:R-:W-:Y:S02]  /*2330*/  UMOV UR19, UR27 ;  /* 0x0000001b00137c82 */ /* 0x000fe40008000000 */
[----:B------:R1:W-:Y:S01]  /*2340*/  UTMALDG.5D [UR16], [UR42], desc[UR56] ;  /* 0x000038102a0075b4 */ /* 0x0003e20008021000 */
[----:B---3--:R-:W-:Y:S03]  /*2350*/  UIADD3 UR8, UPT, UPT, UR31, 0x1, URZ ;  /* 0x000000011f087890 */ /* 0x008fe6000fffe0ff */
[----:B------:R-:W-:Y:S02]  /*2360*/  @UP0 UIADD3 UR8, UPT, UPT, UR31, URZ, URZ ;  /* 0x000000ff1f080290 */ /* 0x000fe4000fffe0ff */
[----:B------:R-:W-:Y:S02]  /*2370*/  UISETP.GT.U32.AND UP0, UPT, UR49, 0x1, UPT ;  /* 0x000000013100788c */ /* 0x000fe4000bf04070 */
[----:B------:R-:W-:Y:S03]  /*2380*/  UIADD3 UR7, UPT, UPT, UR49, -0x1, URZ ;  /* 0xffffffff31077890 */ /* 0x000fe6000fffe0ff */
[----:B------:R-:W-:Y:S04]  /*2390*/  UMOV UR31, UR8 ;  /* 0x00000008001f7c82 */ /* 0x000fe80008000000 */
[----:B------:R-:W-:Y:S01]  /*23a0*/  UMOV UR49, UR7 ;  /* 0x0000000700317c82 */ /* 0x000fe20008000000 */
[----:B------:R-:W-:Y:S01]  /*23b0*/  UMOV UR7, UR44 ;  /* 0x0000002c00077c82 */ /* 0x000fe20008000000 */
[----:B-1----:R-:W-:Y:S05]  /*23c0*/  BRA.U UP0, `(.L_x_109) ;  /* 0xfffffff900e47547 */ /* 0x002fea000b83ffff */
.L_x_104:
[----:B----4-:R-:W-:Y:S01]  /*23d0*/  SHF.L.U32 R3, R2, 0x1f, RZ ;  /* 0x0000001f02037819 */ /* 0x010fe200000006ff */
[----:B------:R-:W-:-:S03]  /*23e0*/  NOP ;  /* 0x0000000000007918 */ /* 0x000fc60000000000 */
[----:B--2---:R-:W2:Y:S02]  /*23f0*/  SYNCS.PHASECHK.TRANS64.TRYWAIT P0, [UR45+0xb0], R3 ;  /* 0x0000b003ff0075a7 */ /* 0x004ea4000800112d */
[----:B--2---:R-:W-:Y:S05]  /*2400*/  @!P0 BRA `(.L_x_110) ;  /* 0x0000007400e08947 */ /* 0x004fea0003800000 */
.L_x_209:
[----:B------:R-:W2:Y:S01]  /*2410*/  LDS.128 R4, [UR45+0xf0] ;  /* 0x0000f02dff047984 */ /* 0x000ea20008000c00 */
[----:B------:R-:W-:Y:S02]  /*2420*/  UIADD3 UR4, UPT, UPT, UR45, 0xb8, URZ ;  /* 0x000000b82d047890 */ /* 0x000fe4000fffe0ff */
[----:B------:R-:W-:Y:S01]  /*2430*/  UISETP.GE.AND UP0, UPT, UR39, 0x1, UPT ;  /* 0x000000012700788c */ /* 0x000fe2000bf06270 */
[----:B------:R-:W-:Y:S01]  /*2440*/  @!PT LDS RZ, [RZ] ;  /* 0x00000000fffff984 */ /* 0x000fe20000000800 */
[----:B------:R-:W-:Y:S01]  /*2450*/  @!PT LDS RZ, [RZ] ;  /* 0x00000000fffff984 */ /* 0x000fe20000000800 */
[----:B------:R-:W-:Y:S01]  /*2460*/  @!PT LDS RZ, [RZ] ;  /* 0x00000000fffff984 */ /* 0x000fe20000000800 */
[----:B------:R-:W-:Y:S01]  /*2470*/  @!PT LDS RZ, [RZ] ;  /* 0x00000000fffff984 */ /* 0x000fe20000000800 */
[----:B------:R3:W-:Y:S06]  /*2480*/  MEMBAR.ALL.CTA ;  /* 0x0000000000007992 */ /* 0x0007ec0000008000 */
[----:B---3--:R-:W3:Y:S01]  /*2490*/  FENCE.VIEW.ASYNC.S ;  /* 0x00000000000073c6 */ /* 0x008ee20000000000 */
[----:B------:R-:W-:-:S09]  /*24a0*/  UPRMT UR4, URZ, 0x654, UR4 ;  /* 0x00000654ff047896 */ /* 0x000fd20008000004 */
[----:B---3--:R-:W-:Y:S01]  /*24b0*/  SYNCS.ARRIVE.TRANS64.RED.A1T0 RZ, [UR4], RZ ;  /* 0x000000ffffff79a7 */ /* 0x008fe20008100404 */
[----:B--2---:R-:W-:-:S13]  /*24c0*/  LOP3.LUT P0, RZ, R6, 0x1, RZ, 0xc0, !PT ;  /* 0x0000000106ff7812 */ /* 0x004fda000780c0ff */
[----:B------:R-:W-:Y:S01]  /*24d0*/  VOTEU.ANY UP1, P0 ;  /* 0x0000000000ff7886 */ /* 0x000fe20000020100 */
[----:B------:R-:W-:-:S13]  /*24e0*/  PLOP3.LUT P0, PT, PT, PT, UP1, 0x80, 0x8 ;  /* 0x000000000008781c */ /* 0x000fda0003f0f018 */
[----:B-1----:R-:W-:Y:S02]  /*24f0*/  @P0 MOV R0, R4 ;  /* 0x0000000400000202 */ /* 0x002fe40000000f00 */
[----:B------:R-:W-:Y:S02]  /*2500*/  @P0 LOP3.LUT R4, R5, 0xffff, RZ, 0xc0, !PT ;  /* 0x0000ffff05040812 */ /* 0x000fe400078ec0ff */
[----:B------:R-:W-:Y:S02]  /*2510*/  @P0 R2UR UR6, R0 ;  /* 0x00000000000602ca */ /* 0x000fe400000e0000 */
[----:B------:R-:W-:-:S11]  /*2520*/  @P0 R2UR UR5, R4 ;  /* 0x00000000040502ca */ /* 0x000fd600000e0000 */
[----:B------:R-:W-:Y:S02]  /*2530*/  @UP1 UMOV UR58, UR6 ;  /* 0x00000006003a1c82 */ /* 0x000fe40008000000 */
[----:B------:R-:W-:Y:S01]  /*2540*/  @UP1 UMOV UR53, UR5 ;  /* 0x0000000500351c82 */ /* 0x000fe20008000000 */
[----:B------:R-:W-:Y:S05]  /*2550*/  BRA.U !UP0, `(.L_x_111) ;  /* 0x0000000108d47547 */ /* 0x000fea000b800000 */
[----:B------:R-:W1:Y:S01]  /*2560*/  LDCU.128 UR16, c[0x0][0xc10] ;  /* 0x00018200ff1077ac */ /* 0x000e620008000c00 */
[----:B------:R-:W2:Y:S01]  /*2570*/  LDCU UR20, c[0x0][0xc20] ;  /* 0x00018400ff1477ac */ /* 0x000ea20008000800 */
[----:B------:R-:W3:Y:S01]  /*2580*/  LDCU UR13, c[0x0][0xc0c] ;  /* 0x00018180ff0d77ac */ /* 0x000ee20008000800 */
[----:B------:R-:W4:Y:S01]  /*2590*/  LDCU.64 UR14, c[0x0][0xc28] ;  /* 0x00018500ff0e77ac */ /* 0x000f220008000a00 */
[----:B------:R-:W-:Y:S02]  /*25a0*/  UISETP.NE.AND UP3, UPT, UR39, 0x1, UPT ;  /* 0x000000012700788c */ /* 0x000fe4000bf65270 */
[----:B-1----:R-:W-:Y:S02]  /*25b0*/  UIMAD.WIDE.U32 UR4, UR61, UR19, URZ ;  /* 0x000000133d0472a5 */ /* 0x002fe4000f8e00ff */
[----:B------:R-:W-:Y:S02]  /*25c0*/  UIMAD.WIDE.U32 UR6, UR62, UR16, URZ ;  /* 0x000000103e0672a5 */ /* 0x000fe4000f8e00ff */
[----:B------:R-:W-:-:S02]  /*25d0*/  UISETP.NE.AND UP0, UPT, UR18, 0x1, UPT ;  /* 0x000000011200788c */ /* 0x000fc4000bf05270 */
[----:B------:R-:W-:Y:S01]  /*25e0*/  UIMAD.WIDE.U32 UR10, UR53, UR19, URZ ;  /* 0x00000013350a72a5 */ /* 0x000fe2000f8e00ff */
[----:B------:R-:W-:Y:S01]  /*25f0*/  UMOV UR4, UR5 ;  /* 0x0000000500047c82 */ /* 0x000fe20008000000 */
[----:B---3--:R-:W-:Y:S02]  /*2600*/  UISETP.NE.AND UP2, UPT, UR13, 0x1, UPT ;  /* 0x000000010d00788c */ /* 0x008fe4000bf45270 */
[----:B--2---:R-:W-:Y:S02]  /*2610*/  USHF.R.U32.HI UR5, URZ, UR20, UR4 ;  /* 0x00000014ff057299 */ /* 0x004fe40008011604 */
[----:B------:R-:W-:Y:S01]  /*2620*/  UIMAD.WIDE.U32 UR8, UR58, UR16, URZ ;  /* 0x000000103a0872a5 */ /* 0x000fe2000f8e00ff */
[----:B------:R-:W-:Y:S01]  /*2630*/  UMOV UR4, UR7 ;  /* 0x0000000700047c82 */ /* 0x000fe20008000000 */
[----:B------:R-:W-:Y:S02]  /*2640*/  USEL UR5, UR61, UR5, !UP0 ;  /* 0x000000053d057287 */ /* 0x000fe4000c000000 */
[----:B------:R-:W-:-:S02]  /*2650*/  USHF.R.U32.HI UR4, URZ, UR17, UR4 ;  /* 0x00000011ff047299 */ /* 0x000fc40008011604 */
[----:B----4-:R-:W-:Y:S02]  /*2660*/  UIMAD.WIDE.U32 UR6, UR5, UR14, URZ ;  /* 0x0000000e050672a5 */ /* 0x010fe4000f8e00ff */
[----:B------:R-:W-:Y:S01]  /*2670*/  USEL UR12, UR62, UR4, !UP2 ;  /* 0x000000043e0c7287 */ /* 0x000fe2000d000000 */
[----:B------:R-:W-:Y:S02]  /*2680*/  UMOV UR8, UR9 ;  /* 0x0000000900087c82 */ /* 0x000fe40008000000 */
[----:B------:R-:W-:Y:S01]  /*2690*/  UMOV UR4, UR11 ;  /* 0x0000000b00047c82 */ /* 0x000fe20008000000 */
[----:B------:R-:W-:Y:S01]  /*26a0*/  UIMAD.WIDE.U32 UR10, UR12, UR14, URZ ;  /* 0x0000000e0c0a72a5 */ /* 0x000fe2000f8e00ff */
[----:B------:R-:W-:Y:S01]  /*26b0*/  UMOV UR6, UR7 ;  /* 0x0000000700067c82 */ /* 0x000fe20008000000 */
[----:B------:R-:W-:Y:S02]  /*26c0*/  USHF.R.U32.HI UR4, URZ, UR20, UR4 ;  /* 0x00000014ff047299 */ /* 0x000fe40008011604 */
[----:B------:R-:W-:-:S02]  /*26d0*/  @UP3 USHF.R.U32.HI UR5, URZ, UR15, UR6 ;  /* 0x0000000fff053299 */ /* 0x000fc40008011606 */
[----:B------:R-:W-:Y:S01]  /*26e0*/  USHF.R.U32.HI UR17, URZ, UR17, UR8 ;  /* 0x00000011ff117299 */ /* 0x000fe20008011608 */
[----:B------:R-:W-:Y:S01]  /*26f0*/  UMOV UR6, UR11 ;  /* 0x0000000b00067c82 */ /* 0x000fe20008000000 */
[----:B------:R-:W-:Y:S02]  /*2700*/  USEL UR4, UR53, UR4, !UP0 ;  /* 0x0000000435047287 */ /* 0x000fe4000c000000 */
[----:B------:R-:W-:Y:S02]  /*2710*/  @UP3 USHF.R.U32.HI UR12, URZ, UR15, UR6 ;  /* 0x0000000fff0c3299 */ /* 0x000fe40008011606 */
[----:B------:R-:W-:Y:S02]  /*2720*/  UIMAD UR6, UR39, UR5, URZ ;  /* 0x00000005270672a4 */ /* 0x000fe4000f8e02ff */
[----:B------:R-:W-:Y:S02]  /*2730*/  USEL UR5, UR58, UR17, !UP2 ;  /* 0x000000113a057287 */ /* 0x000fe4000d000000 */
[----:B------:R-:W-:-:S02]  /*2740*/  UIMAD UR8, UR39, UR12, URZ ;  /* 0x0000000c270872a4 */ /* 0x000fc4000f8e02ff */
[----:B------:R-:W-:Y:S02]  /*2750*/  UISETP.GE.AND UP0, UPT, UR4, UR6, UPT ;  /* 0x000000060400728c */ /* 0x000fe4000bf06270 */
[----:B------:R-:W-:Y:S02]  /*2760*/  UIMAD.WIDE.U32 UR6, UR4, UR14, URZ ;  /* 0x0000000e040672a5 */ /* 0x000fe4000f8e00ff */
[----:B------:R-:W-:Y:S02]  /*2770*/  UISETP.GE.OR UP0, UPT, UR5, UR8, UP0 ;  /* 0x000000080500728c */ /* 0x000fe40008706670 */
[----:B------:R-:W-:Y:S02]  /*2780*/  UIMAD.WIDE.U32 UR8, UR5, UR14, URZ ;  /* 0x0000000e050872a5 */ /* 0x000fe4000f8e00ff */
[----:B------:R-:W-:Y:S01]  /*2790*/  UIADD3 UR10, UPT, UPT, -UR4, URZ, URZ ;  /* 0x000000ff040a7290 */ /* 0x000fe2000fffe1ff */
[----:B------:R-:W-:Y:S02]  /*27a0*/  UMOV UR6, UR7 ;  /* 0x0000000700067c82 */ /* 0x000fe40008000000 */
[----:B------:R-:W-:-:S02]  /*27b0*/  USHF.R.U32.HI UR6, URZ, UR15, UR6 ;  /* 0x0000000fff067299 */ /* 0x000fc40008011606 */
[----:B------:R-:W-:Y:S02]  /*27c0*/  UIMAD UR10, UR18, UR10, UR53 ;  /* 0x0000000a120a72a4 */ /* 0x000fe4000f8e0235 */
[----:B------:R-:W-:Y:S01]  /*27d0*/  USEL UR6, UR4, UR6, !UP3 ;  /* 0x0000000604067287 */ /* 0x000fe2000d800000 */
[----:B------:R-:W-:Y:S01]  /*27e0*/  @!UP0 UMOV UR7, UR9 ;  /* 0x0000000900078c82 */ /* 0x000fe20008000000 */
[----:B------:R-:W-:Y:S02]  /*27f0*/  UIADD3 UR9, UPT, UPT, -UR5, URZ, URZ ;  /* 0x000000ff05097290 */ /* 0x000fe4000fffe1ff */
[----:B------:R-:W-:Y:S02]  /*2800*/  @!UP0 USHF.R.U32.HI UR7, URZ, UR15, UR7 ;  /* 0x0000000fff078299 */ /* 0x000fe40008011607 */
[----:B------:R-:W-:Y:S02]  /*2810*/  UIADD3 UR8, UPT, UPT, -UR6, URZ, URZ ;  /* 0x000000ff06087290 */ /* 0x000fe4000fffe1ff */
[----:B------:R-:W-:-:S02]  /*2820*/  @!UP0 USEL UR7, UR5, UR7, !UP3 ;  /* 0x0000000705078287 */ /* 0x000fc4000d800000 */
[----:B------:R-:W-:Y:S02]  /*2830*/  UIMAD UR8, UR39, UR8, UR4 ;  /* 0x00000008270872a4 */ /* 0x000fe4000f8e0204 */
[----:B------:R-:W-:Y:S02]  /*2840*/  @!UP0 UIADD3 UR6, UPT, UPT, UR6, -UR7, URZ ;  /* 0x8000000706068290 */ /* 0x000fe4000fffe0ff */
[----:B------:R-:W-:Y:S02]  /*2850*/  @!UP0 UIMAD UR7, UR8, UR12, UR7 ;  /* 0x0000000c080782a4 */ /* 0x000fe4000f8e0207 */
[----:B------:R-:W-:Y:S02]  /*2860*/  @!UP0 UIMAD UR4, UR39, UR6, UR5 ;  /* 0x00000006270482a4 */ /* 0x000fe4000f8e0205 */
[----:B------:R-:W-:Y:S02]  /*2870*/  UIMAD UR6, UR13, UR9, UR58 ;  /* 0x000000090d0672a4 */ /* 0x000fe4000f8e023a */
[----:B------:R-:W-:Y:S01]  /*2880*/  UIMAD UR53, UR4, UR18, UR10 ;  /* 0x00000012043572a4 */ /* 0x000fe2000f8e020a */
[----:B------:R-:W-:-:S02]  /*2890*/  @!UP0 UMOV UR5, UR7 ;  /* 0x0000000700058c82 */ /* 0x000fc40008000000 */
[----:B------:R-:W-:-:S12]  /*28a0*/  UIMAD UR58, UR5, UR13, UR6 ;  /* 0x0000000d053a72a4 */ /* 0x000fd8000f8e0206 */
.L_x_111:
        /* <DEDUP_REMOVED lines=20> */
.L_x_112:
[----:B------:R-:W-:Y:S01]  /*29f0*/  R2UR UR5, R78 ;  /* 0x000000004e0572ca */ /* 0x000fe200000e0000 */
[----:B------:R-:W-:Y:S01]  /*2a00*/  UMOV UR30, UR52 ;  /* 0x00000034001e7c82 */ /* 0x000fe20008000000 */
[----:B------:R-:W-:Y:S02]  /*2a10*/  R2UR UR4, R77 ;  /* 0x000000004d0472ca */ /* 0x000fe400000e0000 */
[----:B------:R-:W-:Y:S02]  /*2a20*/  PLOP3.LUT P1, PT, PT, PT, PT, 0x80, 0x8 ;  /* 0x000000000008781c */ /* 0x000fe40003f2f070 */
[----:B------:R-:W-:-:S07]  /*2a30*/  LOP3.LUT R2, R2, 0x1, RZ, 0x3c, !PT ;  /* 0x0000000102027812 */ /* 0x000fce00078e3cff */
[----:B------:R-:W-:Y:S02]  /*2a40*/  UIADD3 UR51, UPT, UPT, UR58, UR5, URZ ;  /* 0x000000053a337290 */ /* 0x000fe4000fffe0ff */
[----:B------:R-:W-:Y:S01]  /*2a50*/  UIADD3 UR24, UPT, UPT, UR53, UR4, URZ ;  /* 0x0000000435187290 */ /* 0x000fe2000fffe0ff */
[----:B------:R-:W-:Y:S11]  /*2a60*/  BRA.U UP1, `(.L_x_113) ;  /* 0xffffffe901907547 */ /* 0x000ff6000b83ffff */
[----:B------:R-:W-:Y:S01]  /*2a70*/  UIADD3 UR45, UPT, UPT, UR45, 0x30, URZ ;  /* 0x000000302d2d7890 */ /* 0x000fe2000fffe0ff */
[----:B------:R-:W-:-:S03]  /*2a80*/  MOV R2, UR40 ;  /* 0x0000002800027c02 */ /* 0x000fc60008000f00 */
[----:B------:R-:W-:Y:S01]  /*2a90*/  ULEA UR4, UR44, UR45, 0x3 ;  /* 0x0000002d2c047291 */ /* 0x000fe2000f8e18ff */
[----:B------:R-:W-:-:S08]  /*2aa0*/  SHF.L.U32 R2, R2, 0x1f, RZ ;  /* 0x0000001f02027819 */ /* 0x000fd000000006ff */
[----:B------:R-:W1:Y:S02]  /*2ab0*/  SYNCS.PHASECHK.TRANS64.TRYWAIT P0, [UR4], R2 ;  /* 0x00000002ff0075a7 */ /* 0x000e640008001104 */
[----:B-1----:R-:W-:Y:S05]  /*2ac0*/  @!P0 BRA `(.L_x_114) ;  /* 0x0000007000488947 */ /* 0x002fea0003800000 */
.L_x_211:
[----:B------:R-:W-:-:S04]  /*2ad0*/  UIADD3 UR4, UPT, UPT, UR44, 0x1, URZ ;  /* 0x000000012c047890 */ /* 0x000fc8000fffe0ff */
[----:B------:R-:W-:-:S04]  /*2ae0*/  UISETP.NE.AND UP0, UPT, UR4, 0x6, UPT ;  /* 0x000000060400788c */ /* 0x000fc8000bf05270 */
[----:B------:R-:W-:Y:S02]  /*2af0*/  USEL UR5, URZ, 0x1, UP0 ;  /* 0x00000001ff057887 */ /* 0x000fe40008000000 */
[----:B------:R-:W-:Y:S02]  /*2b00*/  USEL UR4, UR4, URZ, UP0 ;  /* 0x000000ff04047287 */ /* 0x000fe40008000000 */
[----:B------:R-:W-:Y:S02]  /*2b10*/  ULOP3.LUT UR6, UR40, UR5, URZ, 0x3c, !UPT ;  /* 0x0000000528067292 */ /* 0x000fe4000f8e3cff */
[----:B------:R-:W-:-:S04]  /*2b20*/  ULEA UR5, UR4, UR45, 0x3 ;  /* 0x0000002d04057291 */ /* 0x000fc8000f8e18ff */
[----:B-1----:R-:W-:-:S04]  /*2b30*/  MOV R2, UR6 ;  /* 0x0000000600027c02 */ /* 0x002fc80008000f00 */
[----:B------:R-:W-:-:S04]  /*2b40*/  SHF.L.U32 R2, R2, 0x1f, RZ ;  /* 0x0000001f02027819 */ /* 0x000fc800000006ff */
[----:B------:R-:W1:Y:S02]  /*2b50*/  SYNCS.PHASECHK.TRANS64.TRYWAIT P0, [UR5], R2 ;  /* 0x00000002ff0075a7 */ /* 0x000e640008001105 */
[----:B-1----:R-:W-:Y:S05]  /*2b60*/  @!P0 BRA `(.L_x_115) ;  /* 0x0000007000388947 */ /* 0x002fea0003800000 */
.L_x_213:
        /* <DEDUP_REMOVED lines=10> */
.L_x_215:
        /* <DEDUP_REMOVED lines=10> */
.L_x_217:
        /* <DEDUP_REMOVED lines=10> */
.L_x_219:
[----:B------:R-:W-:-:S04]  /*2d50*/  UIADD3 UR4, UPT, UPT, UR4, 0x1, URZ ;  /* 0x0000000104047890 */ /* 0x000fc8000fffe0ff */
[----:B------:R-:W-:-:S04]  /*2d60*/  UISETP.NE.AND UP0, UPT, UR4, 0x6, UPT ;  /* 0x000000060400788c */ /* 0x000fc8000bf05270 */
[----:B------:R-:W-:Y:S02]  /*2d70*/  USEL UR5, URZ, 0x1, UP0 ;  /* 0x00000001ff057887 */ /* 0x000fe40008000000 */
[----:B------:R-:W-:Y:S02]  /*2d80*/  USEL UR4, UR4, URZ, UP0 ;  /* 0x000000ff04047287 */ /* 0x000fe40008000000 */
[----:B------:R-:W-:Y:S02]  /*2d90*/  ULOP3.LUT UR5, UR6, UR5, URZ, 0x3c, !UPT ;  /* 0x0000000506057292 */ /* 0x000fe4000f8e3cff */
[----:B------:R-:W-:-:S04]  /*2da0*/  ULEA UR4, UR4, UR45, 0x3 ;  /* 0x0000002d04047291 */ /* 0x000fc8000f8e18ff */
[----:B-1----:R-:W-:Y:S02]  /*2db0*/  IMAD.U32 R2, RZ, RZ, UR5 ;  /* 0x00000005ff027e24 */ /* 0x002fe4000f8e00ff */
[----:B------:R-:W-:-:S03]  /*2dc0*/  MOV R0, UR4 ;  /* 0x0000000400007c02 */ /* 0x000fc60008000f00 */
[----:B------:R-:W-:-:S07]  /*2dd0*/  SHF.L.U32 R2, R2, 0x1f, RZ ;  /* 0x0000001f02027819 */ /* 0x000fce00000006ff */
.L_x_119:
[----:B-1----:R1:W2:Y:S02]  /*2de0*/  SYNCS.PHASECHK.TRANS64.TRYWAIT P0, [R0+URZ], R2 ;  /* 0x00000002000075a7 */ /* 0x0022a400080011ff */
[----:B--2---:R-:W-:Y:S05]  /*2df0*/  @!P0 NANOSLEEP.SYNCS 0x989680 ;  /* 0x009896800000895d */ /* 0x004fea0003900000 */
[----:B------:R-:W2:Y:S02]  /*2e00*/  @!P0 SYNCS.PHASECHK.TRANS64 P0, [R0+URZ], R2 ;  /* 0x00000002000085a7 */ /* 0x000ea400080010ff */
[----:B--2---:R-:W-:Y:S05]  /*2e10*/  @P0 EXIT ;  /* 0x000000000000094d */ /* 0x004fea0003800000 */
[----:B------:R-:W-:Y:S05]  /*2e20*/  BRA `(.L_x_119) ;  /* 0xfffffffc00ec7947 */ /* 0x000fea000383ffff */
.L_x_97:
[----:B------:R-:W2:Y:S02]  /*2e30*/  S2UR UR4, SR_CgaCtaId ;  /* 0x00000000000479c3 */ /* 0x000ea40000008800 */
[----:B--2---:R-:W-:-:S04]  /*2e40*/  UISETP.NE.AND UP0, UPT, UR4, URZ, UPT ;  /* 0x000000ff0400728c */ /* 0x004fc8000bf05270 */
[----:B------:R-:W-:-:S09]  /*2e50*/  UISETP.NE.OR UP0, UPT, UR18, 0x1, UP0 ;  /* 0x000000011200788c */ /* 0x000fd20008705670 */
[----:B------:R-:W-:Y:S05]  /*2e60*/  BRA.U UP0, `(.L_x_120) ;  /* 0x0000000100b47547 */ /* 0x000fea000b800000 */
[----:B------:R-:W2:Y:S01]  /*2e70*/  S2UR UR5, SR_CgaCtaId ;  /* 0x00000000000579c3 */ /* 0x000ea20000008800 */
[----:B------:R-:W-:Y:S01]  /*2e80*/  UMOV UR4, 0x400 ;  /* 0x0000040000047882 */ /* 0x000fe20000000000 */
[----:B------:R-:W-:Y:S01]  /*2e90*/  HFMA2 R3, -RZ, RZ, 0, 5.9604644775390625e-08 ;  /* 0x00000001ff037431 */ /* 0x000fe200000001ff */
[----:B------:R-:W-:Y:S01]  /*2ea0*/  ISETP.NE.AND P0, PT, R0, RZ, PT ;  /* 0x000000ff0000720c */ /* 0x000fe20003f05270 */
[----:B------:R-:W-:Y:S01]  /*2eb0*/  IMAD.MOV.U32 R8, RZ, RZ, RZ ;  /* 0x000000ffff087224 */ /* 0x000fe200078e00ff */
[----:B--2---:R-:W-:-:S04]  /*2ec0*/  ULEA UR4, UR5, UR4, 0x18 ;  /* 0x0000000405047291 */ /* 0x004fc8000f8ec0ff */
[----:B------:R-:W-:Y:S02]  /*2ed0*/  UIADD3 UR5, UPT, UPT, UR4, 0xb8, URZ ;  /* 0x000000b804057890 */ /* 0x000fe4000fffe0ff */
[----:B------:R-:W-:Y:S02]  /*2ee0*/  UIADD3 UR8, UPT, UPT, UR4, 0xb0, URZ ;  /* 0x000000b004087890 */ /* 0x000fe4000fffe0ff */
[----:B------:R-:W-:-:S12]  /*2ef0*/  UPRMT UR5, URZ, 0x654, UR5 ;  /* 0x00000654ff057896 */ /* 0x000fd80008000005 */
.L_x_123:
[----:B------:R-:W-:Y:S01]  /*2f00*/  SHF.L.U32 R6, R3, 0x1f, RZ ;  /* 0x0000001f03067819 */ /* 0x000fe200000006ff */
[----:B------:R-:W-:Y:S02]  /*2f10*/  IMAD.U32 R4, RZ, RZ, UR8 ;  /* 0x00000008ff047e24 */ /* 0x000fe4000f8e00ff */
[----:B------:R-:W-:Y:S01]  /*2f20*/  @!P0 IMAD.MOV.U32 R5, RZ, RZ, 0x10 ;  /* 0x00000010ff058424 */ /* 0x000fe200078e00ff */
[----:B------:R-:W2:Y:S02]  /*2f30*/  SYNCS.PHASECHK.TRANS64.TRYWAIT P1, [UR4+0xb8], R6 ;  /* 0x0000b806ff0075a7 */ /* 0x000ea40008021104 */
[----:B------:R-:W-:-:S04]  /*2f40*/  PRMT R4, R0, 0x654, R4 ;  /* 0x0000065400047816 */ /* 0x000fc80000000004 */
[----:B------:R-:W-:Y:S01]  /*2f50*/  SEL R2, R4, R2, !P0 ;  /* 0x0000000204027207 */ /* 0x000fe20004000000 */
[----:B--2---:R-:W-:Y:S06]  /*2f60*/  @!P1 BRA `(.L_x_121) ;  /* 0x0000006c00989947 */ /* 0x004fec0003800000 */
.L_x_221:
[----:B------:R-:W-:Y:S01]  /*2f70*/  UIADD3 UR6, UPT, UPT, UR4, 0xf0, URZ ;  /* 0x000000f004067890 */ /* 0x000fe2000fffe0ff */
[----:B------:R3:W-:Y:S01]  /*2f80*/  @!P0 SYNCS.ARRIVE.TRANS64.RED RZ, [R2+URZ], R5 ;  /* 0x0000000502ff89a7 */ /* 0x0007e200080004ff */
[----:B------:R-:W-:Y:S01]  /*2f90*/  UIADD3 UR7, UPT, UPT, UR4, 0xb0, URZ ;  /* 0x000000b004077890 */ /* 0x000fe2000fffe0ff */
[----:B------:R-:W-:-:S08]  /*2fa0*/  LOP3.LUT R3, R3, 0x1, RZ, 0x3c, !PT ;  /* 0x0000000103037812 */ /* 0x000fd000078e3cff */
[----:B------:R-:W-:Y:S06]  /*2fb0*/  UGETNEXTWORKID.BROADCAST [UR6], [UR7] ;  /* 0x00000000060073ca */ /* 0x000fec0008000100 */
[----:B---3--:R-:W-:-:S04]  /*2fc0*/  SHF.L.U32 R5, R8, 0x1f, RZ ;  /* 0x0000001f08057819 */ /* 0x008fc800000006ff */
[----:B------:R-:W3:Y:S02]  /*2fd0*/  SYNCS.PHASECHK.TRANS64.TRYWAIT P1, [UR4+0xb0], R5 ;  /* 0x0000b005ff0075a7 */ /* 0x000ee40008021104 */
[----:B---3--:R-:W-:Y:S05]  /*2fe0*/  @!P1 BRA `(.L_x_122) ;  /* 0x0000006c00909947 */ /* 0x008fea0003800000 */
.L_x_223:
[----:B--2---:R-:W2:Y:S01]  /*2ff0*/  LDS.128 R4, [UR4+0xf0] ;  /* 0x0000f004ff047984 */ /* 0x004ea20008000c00 */
[----:B------:R-:W-:Y:S01]  /*3000*/  LOP3.LUT R8, R8, 0x1, RZ, 0x3c, !PT ;  /* 0x0000000108087812 */ /* 0x000fe200078e3cff */
[----:B------:R-:W-:Y:S01]  /*3010*/  @!PT LDS RZ, [RZ] ;  /* 0x00000000fffff984 */ /* 0x000fe20000000800 */
[----:B------:R-:W-:Y:S01]  /*3020*/  @!PT LDS RZ, [RZ] ;  /* 0x00000000fffff984 */ /* 0x000fe20000000800 */
[----:B------:R-:W-:Y:S01]  /*3030*/  @!PT LDS RZ, [RZ] ;  /* 0x00000000fffff984 */ /* 0x000fe20000000800 */
[----:B------:R-:W-:Y:S01]  /*3040*/  @!PT LDS RZ, [RZ] ;  /* 0x00000000fffff984 */ /* 0x000fe20000000800 */
[----:B------:R3:W-:Y:S06]  /*3050*/  MEMBAR.ALL.CTA ;  /* 0x0000000000007992 */ /* 0x0007ec0000008000 */
[----:B---3--:R-:W3:Y:S02]  /*3060*/  FENCE.VIEW.ASYNC.S ;  /* 0x00000000000073c6 */ /* 0x008ee40000000000 */
[----:B---3--:R-:W-:Y:S01]  /*3070*/  SYNCS.ARRIVE.TRANS64.RED.A1T0 RZ, [UR5], RZ ;  /* 0x000000ffffff79a7 */ /* 0x008fe20008100405 */
[----:B--2---:R-:W-:-:S13]  /*3080*/  LOP3.LUT P1, RZ, R6, 0x1, RZ, 0xc0, !PT ;  /* 0x0000000106ff7812 */ /* 0x004fda000782c0ff */
[----:B------:R-:W-:Y:S05]  /*3090*/  @P1 BRA `(.L_x_123) ;  /* 0xfffffffc00981947 */ /* 0x000fea000383ffff */
[----:B------:R-:W-:-:S04]  /*30a0*/  SHF.L.U32 R0, R3, 0x1f, RZ ;  /* 0x0000001f03007819 */ /* 0x000fc800000006ff */
[----:B------:R-:W2:Y:S02]  /*30b0*/  SYNCS.PHASECHK.TRANS64 P0, [UR4+0xb8], R0 ;  /* 0x0000b800ff0075a7 */ /* 0x000ea40008001004 */
[----:B-12---:R-:W-:Y:S05]  /*30c0*/  @P0 EXIT ;  /* 0x000000000000094d */ /* 0x006fea0003800000 */
[----:B------:R-:W-:-:S07]  /*30d0*/  MOV R0, UR4 ;  /* 0x0000000400007c02 */ /* 0x000fce0008000f00 */
.L_x_124:
[----:B-1----:R-:W-:-:S04]  /*30e0*/  SHF.L.U32 R2, R3, 0x1f, RZ ;  /* 0x0000001f03027819 */ /* 0x002fc800000006ff */
[----:B------:R1:W2:Y:S03]  /*30f0*/  SYNCS.PHASECHK.TRANS64.TRYWAIT P0, [R0+URZ+0xb8], R2 ;  /* 0x0000b802000075a7 */ /* 0x0002a600080011ff */
[----:B--2---:R-:W-:Y:S05]  /*3100*/  @!P0 NANOSLEEP.SYNCS 0x989680 ;  /* 0x009896800000895d */ /* 0x004fea0003900000 */
[----:B------:R-:W2:Y:S02]  /*3110*/  @!P0 SYNCS.PHASECHK.TRANS64 P0, [R0+URZ+0xb8], R2 ;  /* 0x0000b802000085a7 */ /* 0x000ea400080010ff */
[----:B--2---:R-:W-:Y:S05]  /*3120*/  @P0 EXIT ;  /* 0x000000000000094d */ /* 0x004fea0003800000 */
[----:B------:R-:W-:Y:S05]  /*3130*/  BRA `(.L_x_124) ;  /* 0xfffffffc00e87947 */ /* 0x000fea000383ffff */
.L_x_120:
[----:B------:R-:W-:-:S09]  /*3140*/  UISETP.NE.AND UP0, UPT, UR18, URZ, UPT ;  /* 0x000000ff1200728c */ /* 0x000fd2000bf05270 */
[----:B------:R-:W-:Y:S05]  /*3150*/  BRA.U UP0, `(.L_x_125) ;  /* 0x0000000d00887547 */ /* 0x000fea000b800000 */
[----:B------:R-:W2:Y:S01]  /*3160*/  S2UR UR7, SR_CgaCtaId ;  /* 0x00000000000779c3 */ /* 0x000ea20000008800 */
[----:B------:R-:W-:Y:S01]  /*3170*/  UMOV UR4, 0x40 ;  /* 0x0000004000047882 */ /* 0x000fe20000000000 */
[----:B------:R-:W-:Y:S01]  /*3180*/  NOP ;  /* 0x0000000000007918 */ /* 0x000fe20000000000 */
[----:B------:R-:W-:Y:S01]  /*3190*/  UMOV UR6, 0x400 ;  /* 0x0000040000067882 */ /* 0x000fe20000000000 */
[----:B--2---:R-:W-:Y:S02]  /*31a0*/  ULEA UR5, UR7, UR4, 0x18 ;  /* 0x0000000407057291 */ /* 0x004fe4000f8ec0ff */
[----:B------:R-:W-:-:S07]  /*31b0*/  ULEA UR6, UR7, UR6, 0x18 ;  /* 0x0000000607067291 */ /* 0x000fce000f8ec0ff */
[----:B------:R-:W2:Y:S02]  /*31c0*/  LDS.U8 R0, [UR5+0x1c] ;  /* 0x00001c05ff007984 */ /* 0x000ea40008000000 */
[----:B--2---:R-:W-:-:S13]  /*31d0*/  ISETP.NE.AND P0, PT, R0, RZ, PT ;  /* 0x000000ff0000720c */ /* 0x004fda0003f05270 */
[----:B------:R-:W-:Y:S05]  /*31e0*/  @P0 BRA `(.L_x_126) ;  /* 0x0000000000580947 */ /* 0x000fea0003800000 */
[----:B------:R-:W-:-:S13]  /*31f0*/  ELECT P0, URZ, PT ;  /* 0x0000000000ff782f */ /* 0x000fda0003800000 */
[----:B------:R-:W-:Y:S05]  /*3200*/  @!P0 BRA `(.L_x_127) ;  /* 0x0000000000608947 */ /* 0x000fea0003800000 */
[----:B------:R-:W-:Y:S01]  /*3210*/  UMOV UR4, 0x10 ;  /* 0x0000001000047882 */ /* 0x000fe20000000000 */
[----:B------:R-:W-:Y:S01]  /*3220*/  HFMA2 R0, -RZ, RZ, 0, 5.9604644775390625e-08 ;  /* 0x00000001ff007431 */ /* 0x000fe200000001ff */
[----:B------:R-:W-:-:S03]  /*3230*/  MOV R2, 0xffff ;  /* 0x0000ffff00027802 */ /* 0x000fc60000000f00 */
[----:B------:R-:W-:Y:S04]  /*3240*/  DEPBAR.LE SB2, 0x36 ;  /* 0x0000ad800000791a */ /* 0x000fe80000000000 */
[----:B------:R-:W2:Y:S02]  /*3250*/  UTCATOMSWS.FIND_AND_SET.ALIGN UP0, UR4, UR4 ;  /* 0x00000004000475e3 */ /* 0x000ea40008000800 */
[----:B--2---:R-:W-:Y:S01]  /*3260*/  MOV R3, UR4 ;  /* 0x0000000400037c02 */ /* 0x004fe20008000f00 */
[----:B------:R-:W-:Y:S06]  /*3270*/  BRA.U UP0, `(.L_x_128) ;  /* 0x0000000100187547 */ /* 0x000fec000b800000 */
.L_x_129:
[----:B------:R-:W-:Y:S05]  /*3280*/  NANOSLEEP 0x64 ;  /* 0x000000640000795d */ /* 0x000fea0003800000 */
[----:B------:R-:W-:-:S05]  /*3290*/  UMOV UR4, 0x10 ;  /* 0x0000001000047882 */ /* 0x000fca0000000000 */
[----:B------:R-:W-:Y:S04]  /*32a0*/  DEPBAR.LE SB2, 0x36 ;  /* 0x0000ad800000791a */ /* 0x000fe80000000000 */
[----:B------:R-:W2:Y:S02]  /*32b0*/  UTCATOMSWS.FIND_AND_SET.ALIGN UP0, UR4, UR4 ;  /* 0x00000004000475e3 */ /* 0x000ea40008000800 */
[----:B--2---:R-:W-:Y:S01]  /*32c0*/  MOV R3, UR4 ;  /* 0x0000000400037c02 */ /* 0x004fe20008000f00 */
[----:B------:R-:W-:Y:S05]  /*32d0*/  BRA.U !UP0, `(.L_x_129) ;  /* 0xfffffffd08e87547 */ /* 0x000fea000b83ffff */
.L_x_128:
[-C--:B------:R-:W-:Y:S02]  /*32e0*/  SHF.L.U32 R2, R2, R3.reuse, RZ ;  /* 0x0000000302027219 */ /* 0x080fe400000006ff */
[----:B------:R-:W-:Y:S01]  /*32f0*/  SHF.L.U32 R0, R0, R3, RZ ;  /* 0x0000000300007219 */ /* 0x000fe200000006ff */
[----:B------:R-:W-:Y:S02]  /*3300*/  IMAD.SHL.U32 R3, R3, 0x20, RZ ;  /* 0x0000002003037824 */ /* 0x000fe400078e00ff */
[----:B------:R2:W-:Y:S04]  /*3310*/  ATOMS.OR RZ, [UR5+0x14], R2 ;  /* 0x00001402ffff798c */ /* 0x0005e8000b000005 */
[----:B------:R2:W-:Y:S04]  /*3320*/  ATOMS.OR RZ, [UR5+0x18], R0 ;  /* 0x00001800ffff798c */ /* 0x0005e8000b000005 */
[----:B------:R2:W-:Y:S01]  /*3330*/  STS [UR6+0x100], R3 ;  /* 0x00010003ff007988 */ /* 0x0005e20008000806 */
[----:B------:R-:W-:Y:S05]  /*3340*/  BRA `(.L_x_127) ;  /* 0x0000000000107947 */ /* 0x000fea0003800000 */
.L_x_126:
[----:B------:R-:W-:Y:S02]  /*3350*/  MOV R0, 0xffffffff ;  /* 0xffffffff00007802 */ /* 0x000fe40000000f00 */
[----:B------:R-:W-:-:S03]  /*3360*/  MOV R2, 0x3390 ;  /* 0x0000339000027802 */ /* 0x000fc60000000f00 */
[----:B------:R2:W-:Y:S04]  /*3370*/  STS [UR6+0x100], R0 ;  /* 0x00010000ff007988 */ /* 0x0005e80008000806 */
[----:B-12--5:R-:W-:Y:S05]  /*3380*/  CALL.REL.NOINC `($__internal_2_$__cuda_sm10x_tcgen05_guardrail_trap_phase_invalid_during_alloc) ;  /* 0x00000070009c7944 */ /* 0x026fea0003c00000 */
.L_x_127:
[----:B------:R-:W-:Y:S05]  /*3390*/  WARPSYNC.ALL ;  /* 0x0000000000007948 */ /* 0x000fea0003800000 */
[----:B------:R-:W3:Y:S01]  /*33a0*/  S2UR UR4, SR_CgaCtaId ;  /* 0x00000000000479c3 */ /* 0x000ee20000008800 */
[----:B------:R-:W-:Y:S01]  /*33b0*/  UMOV UR20, 0x400 ;  /* 0x0000040000147882 */ /* 0x000fe20000000000 */
[----:B------:R-:W-:-:S06]  /*33c0*/  NOP ;  /* 0x0000000000007918 */ /* 0x000fcc0000000000 */
[----:B------:R-:W-:Y:S06]  /*33d0*/  BAR.ARV 0x6, 0xa0 ;  /* 0x0182800000007b1d */ /* 0x000fec0000002000 */
[----:B------:R-:W4:Y:S01]  /*33e0*/  LDCU.64 UR6, c[0x0][0x388] ;  /* 0x00007100ff0677ac */ /* 0x000f220008000a00 */
[----:B------:R-:W-:Y:S01]  /*33f0*/  IMAD.MOV.U32 R8, RZ, RZ, 0x1 ;  /* 0x00000001ff087424 */ /* 0x000fe200078e00ff */
[----:B------:R-:W1:Y:S01]  /*3400*/  LDCU.64 UR8, c[0x0][0x390] ;  /* 0x00007200ff0877ac */ /* 0x000e620008000a00 */
[----:B------:R-:W-:Y:S01]  /*3410*/  UMOV UR23, URZ ;  /* 0x000000ff00177c82 */ /* 0x000fe20008000000 */
[----:B------:R-:W-:Y:S01]  /*3420*/  UMOV UR19, URZ ;  /* 0x000000ff00137c82 */ /* 0x000fe20008000000 */
[----:B---3--:R-:W-:Y:S01]  /*3430*/  ULEA UR20, UR4, UR20, 0x18 ;  /* 0x0000001404147291 */ /* 0x008fe2000f8ec0ff */
[----:B------:R-:W-:Y:S01]  /*3440*/  UMOV UR32, 0x0 ;  /* 0x0000000000207882 */ /* 0x000fe20000000000 */
[----:B------:R-:W-:Y:S01]  /*3450*/  UMOV UR33, 0x8210010 ;  /* 0x0821001000217882 */ /* 0x000fe20000000000 */
[----:B------:R-:W-:Y:S01]  /*3460*/  UMOV UR30, 0x0 ;  /* 0x00000000001e7882 */ /* 0x000fe20000000000 */
[----:B------:R-:W-:Y:S01]  /*3470*/  UMOV UR31, 0x8210010 ;  /* 0x08210010001f7882 */ /* 0x000fe20000000000 */
[----:B------:R-:W-:Y:S01]  /*3480*/  UMOV UR28, 0x0 ;  /* 0x00000000001c7882 */ /* 0x000fe20000000000 */
[----:B------:R-:W-:Y:S01]  /*3490*/  UMOV UR29, 0x8210010 ;  /* 0x08210010001d7882 */ /* 0x000fe20000000000 */
[----:B----4-:R-:W-:-:S02]  /*34a0*/  UIADD3 UR4, UPT, UPT, UR6, 0x3f, URZ ;  /* 0x0000003f06047890 */ /* 0x010fc4000fffe0ff */
[----:B------:R-:W2:Y:S01]  /*34b0*/  LDS R9, [UR20+0x100] ;  /* 0x00010014ff097984 */ /* 0x000ea20008000800 */
[----:B------:R-:W-:Y:S01]  /*34c0*/  UMOV UR26, 0x0 ;  /* 0x00000000001a7882 */ /* 0x000fe20000000000 */
[----:B------:R-:W-:Y:S01]  /*34d0*/  UMOV UR27, 0x8210010 ;  /* 0x08210010001b7882 */ /* 0x000fe20000000000 */
[----:B------:R-:W-:-:S04]  /*34e0*/  USHF.R.S32.HI UR5, URZ, 0x1f, UR4 ;  /* 0x0000001fff057899 */ /* 0x000fc80008011404 */
[----:B------:R-:W-:Y:S02]  /*34f0*/  ULEA.HI UR4, UR5, UR4, URZ, 0x6 ;  /* 0x0000000405047291 */ /* 0x000fe4000f8f30ff */
[----:B------:R-:W-:Y:S02]  /*3500*/  UIADD3 UR5, UPT, UPT, UR20, 0x8400, URZ ;  /* 0x0000840014057890 */ /* 0x000fe4000fffe0ff */
[----:B------:R-:W-:Y:S02]  /*3510*/  USHF.R.S32.HI UR4, URZ, 0x6, UR4 ;  /* 0x00000006ff047899 */ /* 0x000fe40008011404 */
[----:B------:R-:W-:Y:S02]  /*3520*/  USHF.R.U32.HI UR6, URZ, 0x4, UR5 ;  /* 0x00000004ff067899 */ /* 0x000fe40008011605 */
[----:B------:R-:W-:Y:S02]  /*3530*/  UIMAD UR4, UR4, UR7, URZ ;  /* 0x00000007040472a4 */ /* 0x000fe4000f8e02ff */
[----:B------:R-:W-:-:S02]  /*3540*/  ULOP3.LUT UR6, UR6, 0x3fff, URZ, 0xc0, !UPT ;  /* 0x00003fff06067892 */ /* 0x000fc4000f8ec0ff */
[----:B-1----:R-:W-:Y:S02]  /*3550*/  UIMAD UR4, UR4, UR8, URZ ;  /* 0x00000008040472a4 */ /* 0x002fe4000f8e02ff */
[----:B------:R-:W-:Y:S02]  /*3560*/  ULOP3.LUT UR21, UR6, 0x10000, URZ, 0xfc, !UPT ;  /* 0x0001000006157892 */ /* 0x000fe4000f8efcff */
[----:B------:R-:W-:Y:S02]  /*3570*/  UIMAD UR9, UR4, UR9, URZ ;  /* 0x00000009040972a4 */ /* 0x000fe4000f8e02ff */
[----:B------:R-:W-:Y:S02]  /*3580*/  UIADD3 UR4, UPT, UPT, UR20, 0x20400, URZ ;  /* 0x0002040014047890 */ /* 0x000fe4000fffe0ff */
[----:B------:R-:W-:Y:S02]  /*3590*/  UIADD3 UR34, UPT, UPT, UR9, -0x1, URZ ;  /* 0xffffffff09227890 */ /* 0x000fe4000fffe0ff */
[----:B------:R-:W-:-:S02]  /*35a0*/  USHF.R.U32.HI UR5, URZ, 0x4, UR4 ;  /* 0x00000004ff057899 */ /* 0x000fc40008011604 */
[----:B------:R-:W-:Y:S02]  /*35b0*/  UIADD3 UR4, UPT, UPT, UR20, 0xb8, URZ ;  /* 0x000000b814047890 */ /* 0x000fe4000fffe0ff */
[----:B------:R-:W-:Y:S02]  /*35c0*/  ULOP3.LUT UR5, UR5, 0x3fff, URZ, 0xc0, !UPT ;  /* 0x00003fff05057892 */ /* 0x000fe4000f8ec0ff */
[----:B------:R-:W-:Y:S02]  /*35d0*/  UPRMT UR25, URZ, 0x654, UR4 ;  /* 0x00000654ff197896 */ /* 0x000fe40008000004 */
[----:B------:R-:W-:Y:S02]  /*35e0*/  ULOP3.LUT UR22, UR5, 0x2000000, URZ, 0xfc, !UPT ;  /* 0x0200000005167892 */ /* 0x000fe4000f8efcff */
[----:B------:R-:W-:Y:S01]  /*35f0*/  UISETP.GE.AND UP3, UPT, UR9, 0x1, UPT ;  /* 0x000000010900788c */ /* 0x000fe2000bf66270 */
[C---:B--2---:R-:W-:Y:S01]  /*3600*/  VIADD R3, R9.reuse, 0x80 ;  /* 0x0000008009037836 */ /* 0x044fe20000000000 */
[----:B------:R-:W-:-:S04]  /*3610*/  LOP3.LUT R2, R9, 0xffff, RZ, 0xc0, !PT ;  /* 0x0000ffff09027812 */ /* 0x000fc800078ec0ff */
[----:B------:R-:W-:-:S05]  /*3620*/  LOP3.LUT R3, R3, 0xffff, RZ, 0xc0, !PT ;  /* 0x0000ffff03037812 */ /* 0x000fca00078ec0ff */
[----:B------:R1:W-:Y:S02]  /*3630*/  STL.64 [R1], R2 ;  /* 0x0000000201007387 */ /* 0x0003e40000100a00 */
[----:B-1----:R-:W-:-:S07]  /*3640*/  CS2R R2, SRZ ;  /* 0x0000000000027805 */ /* 0x002fce000001ff00 */
.L_x_136:
[----:B-1----:R-:W-:-:S04]  /*3650*/  SHF.L.U32 R4, R3, 0x1f, RZ ;  /* 0x0000001f03047819 */ /* 0x002fc800000006ff */
[----:B------:R-:W1:Y:S02]  /*3660*/  SYNCS.PHASECHK.TRANS64.TRYWAIT P0, [UR20+0xb0], R4 ;  /* 0x0000b004ff0075a7 */ /* 0x000e640008001114 */
[----:B-12-4-:R-:W-:Y:S05]  /*3670*/  @!P0 BRA `(.L_x_130) ;  /* 0x0000006800048947 */ /* 0x016fea0003800000 */
.L_x_225:
[----:B-1----:R-:W1:Y:S01]  /*3680*/  LDS.128 R4, [UR20+0xf0] ;  /* 0x0000f014ff047984 */ /* 0x002e620008000c00 */
[----:B------:R-:W-:Y:S01]  /*3690*/  ULEA UR24, UR23, UR20, 0x3 ;  /* 0x0000001417187291 */ /* 0x000fe2000f8e18ff */
[----:B------:R-:W-:Y:S01]  /*36a0*/  SHF.L.U32 R0, R8, 0x1f, RZ ;  /* 0x0000001f08007819 */ /* 0x000fe200000006ff */
[----:B------:R-:W-:Y:S01]  /*36b0*/  @!PT LDS RZ, [RZ] ;  /* 0x00000000fffff984 */ /* 0x000fe20000000800 */
[----:B------:R-:W-:Y:S01]  /*36c0*/  @!PT LDS RZ, [RZ] ;  /* 0x00000000fffff984 */ /* 0x000fe20000000800 */
[----:B------:R-:W-:Y:S01]  /*36d0*/  @!PT LDS RZ, [RZ] ;  /* 0x00000000fffff984 */ /* 0x000fe20000000800 */
[----:B------:R-:W-:Y:S01]  /*36e0*/  @!PT LDS RZ, [RZ] ;  /* 0x00000000fffff984 */ /* 0x000fe20000000800 */
[----:B------:R2:W-:Y:S06]  /*36f0*/  MEMBAR.ALL.CTA ;  /* 0x0000000000007992 */ /* 0x0005ec0000008000 */
[----:B--2---:R-:W2:Y:S02]  /*3700*/  FENCE.VIEW.ASYNC.S ;  /* 0x00000000000073c6 */ /* 0x004ea40000000000 */
[----:B--2---:R-:W-:Y:S01]  /*3710*/  SYNCS.ARRIVE.TRANS64.RED.A1T0 RZ, [UR25], RZ ;  /* 0x000000ffffff79a7 */ /* 0x004fe20008100419 */
[----:B------:R-:W2:Y:S01]  /*3720*/  SYNCS.PHASECHK.TRANS64.TRYWAIT P0, [UR24+0xd0], R0 ;  /* 0x0000d000ff0075a7 */ /* 0x000ea20008001118 */
[----:B-1----:R-:W-:Y:S01]  /*3730*/  LOP3.LUT P3, RZ, R6, 0x1, RZ, 0xc0, !PT ;  /* 0x0000000106ff7812 */ /* 0x002fe2000786c0ff */
[----:B--2---:R-:W-:-:S12]  /*3740*/  @!P0 BRA `(.L_x_131) ;  /* 0x0000006400e88947 */ /* 0x004fd80003800000 */
.L_x_227:
[----:B------:R-:W-:Y:S05]  /*3750*/  BRA.U !UP3, `(.L_x_132) ;  /* 0x000000010bf87547 */ /* 0x000fea000b800000 */
[----:B-1----:R-:W-:Y:S01]  /*3760*/  IMAD.U32 R0, RZ, RZ, UR23 ;  /* 0x00000017ff007e24 */ /* 0x002fe2000f8e00ff */
[----:B------:R-:W-:-:S04]  /*3770*/  ULEA UR4, UR19, UR20, 0x3 ;  /* 0x0000001413047291 */ /* 0x000fc8000f8e18ff */
[----:B------:R-:W-:-:S05]  /*3780*/  LEA R0, R0, R1, 0x2 ;  /* 0x0000000100007211 */ /* 0x000fca00078e10ff */
[----:B------:R1:W5:Y:S01]  /*3790*/  LDL R4, [R0] ;  /* 0x0000000000047983 */ /* 0x0003620000100800 */
[----:B------:R-:W-:Y:S01]  /*37a0*/  UPLOP3.LUT UP2, UPT, UPT, UPT, UPT, 0x40, 0x4 ;  /* 0x000000000004789c */ /* 0x000fe20003f4e870 */
[----:B------:R-:W-:Y:S01]  /*37b0*/  UMOV UR17, UR34 ;  /* 0x0000002200117c82 */ /* 0x000fe20008000000 */
[----:B-1----:R-:W-:-:S04]  /*37c0*/  SHF.L.U32 R0, R2, 0x1f, RZ ;  /* 0x0000001f02007819 */ /* 0x002fc800000006ff */
[----:B------:R1:W2:Y:S01]  /*37d0*/  SYNCS.PHASECHK.TRANS64.TRYWAIT P2, [UR4], R0 ;  /* 0x00000000ff0075a7 */ /* 0x0002a20008041104 */
[----:B------:R-:W-:-:S05]  /*37e0*/  UMOV UR4, UR19 ;  /* 0x0000001300047c82 */ /* 0x000fca0008000000 */
.L_x_135:
[----:B------:R-:W-:Y:S01]  /*37f0*/  ULEA UR18, UR4, UR20, 0x3 ;  /* 0x0000001404127291 */ /* 0x000fe2000f8e18ff */
[----:B--234-:R-:W-:Y:S11]  /*3800*/  @P2 BRA `(.L_x_133) ;  /* 0x00000000000c2947 */ /* 0x01cff60003800000 */
[----:B------:R-:W-:Y:S04]  /*3810*/  SHF.L.U32 R5, R2, 0x1f, RZ ;  /* 0x0000001f02057819 */ /* 0x000fe800000006ff */
[----:B------:R-:W2:Y:S02]  /*3820*/  SYNCS.PHASECHK.TRANS64.TRYWAIT P0, [UR18], R5 ;  /* 0x00000005ff0075a7 */ /* 0x000ea40008001112 */
[----:B--2---:R-:W-:Y:S05]  /*3830*/  @!P0 BRA `(.L_x_134) ;  /* 0x0000006400c48947 */ /* 0x004fea0003800000 */
.L_x_133:
[----:B------:R-:W-:Y:S01]  /*3840*/  UISETP.NE.AND UP0, UPT, UR17, URZ, UPT ;  /* 0x000000ff1100728c */ /* 0x000fe2000bf05270 */
[----:B------:R-:W-:Y:S01]  /*3850*/  PLOP3.LUT P2, PT, PT, PT, PT, 0x80, 0x8 ;  /* 0x000000000008781c */ /* 0x000fe20003f4f070 */
[----:B------:R-:W-:Y:S01]  /*3860*/  UIADD3 UR5, UPT, UPT, UR4, 0x1, URZ ;  /* 0x0000000104057890 */ /* 0x000fe2000fffe0ff */
[----:B------:R-:W-:Y:S11]  /*3870*/  ELECT P1, URZ, PT ;  /* 0x0000000000ff782f */ /* 0x000ff60003820000 */
[----:B------:R-:W-:Y:S02]  /*3880*/  @!UPT UIADD3 URZ, UPT, UPT, URZ, URZ, URZ ;  /* 0x000000fffffff290 */ /* 0x000fe4000fffe0ff */
[----:B-----5:R-:W-:Y:S01]  /*3890*/  @P1 R2UR.BROADCAST UR8, R4 ;  /* 0x00000000040812ca */ /* 0x020fe200008e0000 */
[----:B------:R-:W-:Y:S01]  /*38a0*/  UISETP.NE.AND UP1, UPT, UR5, 0x6, UPT ;  /* 0x000000060500788c */ /* 0x000fe2000bf25270 */
[----:B------:R-:W-:Y:S01]  /*38b0*/  PLOP3.LUT P0, PT, PT, PT, UP0, 0x80, 0x8 ;  /* 0x000000000008781c */ /* 0x000fe20003f0f008 */
[----:B------:R-:W-:Y:S02]  /*38c0*/  ULEA UR10, UR4, UR22, 0xa ;  /* 0x00000016040a7291 */ /* 0x000fe4000f8e50ff */
[----:B------:R-:W-:Y:S02]  /*38d0*/  USEL UR6, URZ, 0x1, UP1 ;  /* 0x00000001ff067887 */ /* 0x000fe40008800000 */
[----:B------:R-:W-:Y:S02]  /*38e0*/  USEL UR19, UR5, URZ, UP1 ;  /* 0x000000ff05137287 */ /* 0x000fe40008800000 */
[----:B------:R-:W-:Y:S02]  /*38f0*/  ULEA UR14, UR4, UR21, 0xa ;  /* 0x00000015040e7291 */ /* 0x000fe4000f8e50ff */
[----:B------:R-:W-:Y:S01]  /*3900*/  @UP0 ULEA UR5, UR19, UR20, 0x3 ;  /* 0x0000001413050291 */ /* 0x000fe2000f8e18ff */
[----:B------:R-:W-:Y:S01]  /*3910*/  LOP3.LUT R2, R2, UR6, RZ, 0x3c, !PT ;  /* 0x0000000602027c12 */ /* 0x000fe2000f8e3cff */
[----:B------:R-:W-:Y:S02]  /*3920*/  UIADD3 UR6, UPT, UPT, UR10, 0x80, URZ ;  /* 0x000000800a067890 */ /* 0x000fe4000fffe0ff */
[----:B------:R-:W-:Y:S01]  /*3930*/  UIADD3 UR4, UPT, UPT, UR14, 0x2, URZ ;  /* 0x000000020e047890 */ /* 0x000fe2000fffe0ff */
[----:B-1----:R-:W-:Y:S01]  /*3940*/  @P0 SHF.L.U32 R0, R2, 0x1f, RZ ;  /* 0x0000001f02000819 */ /* 0x002fe200000006ff */
[----:B------:R-:W-:Y:S01]  /*3950*/  UIADD3 UR12, UPT, UPT, UR10, 0x100, URZ ;  /* 0x000001000a0c7890 */ /* 0x000fe2000fffe0ff */
[----:B------:R-:W-:Y:S02]  /*3960*/  UMOV UR11, 0x40004040 ;  /* 0x40004040000b7882 */ /* 0x000fe40000000000 */
[----:B------:R3:W4:Y:S01]  /*3970*/  @P0 SYNCS.PHASECHK.TRANS64.TRYWAIT P2, [UR5], R0 ;  /* 0x00000000ff0005a7 */ /* 0x0007220008041105 */
[----:B------:R-:W-:Y:S11]  /*3980*/  ELECT P0, URZ, PT ;  /* 0x0000000000ff782f */ /* 0x000ff60003800000 */
[----:B------:R-:W-:Y:S02]  /*3990*/  @!UPT UIADD3 URZ, UPT, UPT, URZ, URZ, URZ ;  /* 0x000000fffffff290 */ /* 0x000fe4000fffe0ff */
[C---:B------:R-:W-:Y:S02]  /*39a0*/  @P0 R2UR.BROADCAST UR16, R4.reuse ;  /* 0x00000000041002ca */ /* 0x040fe400008e0000 */
[----:B------:R-:W-:Y:S01]  /*39b0*/  ELECT P0, URZ, PT ;  /* 0x0000000000ff782f */ /* 0x000fe20003800000 */
[----:B------:R-:W-:Y:S01]  /*39c0*/  UMOV UR15, 0x40004040 ;  /* 0x40004040000f7882 */ /* 0x000fe20000000000 */
[----:B------:R-:W-:Y:S01]  /*39d0*/  UMOV UR7, 0x40004040 ;  /* 0x4000404000077882 */ /* 0x000fe20000000000 */
[----:B------:R1:W-:Y:S01]  /*39e0*/  UTCHMMA gdesc[UR14], gdesc[UR10], tmem[UR8], tmem[UR32], idesc[UR33], UP2 ;  /* 0x00ff200a0e0075ea */ /* 0x0003e20009000008 */
[----:B------:R-:W-:Y:S01]  /*39f0*/  UPLOP3.LUT UP2, UPT, UPT, UPT, UPT, 0x80, 0x8 ;  /* 0x000000000008789c */ /* 0x000fe20003f4f070 */
[----:B------:R-:W-:Y:S01]  /*3a00*/  UMOV UR5, 0x40004040 ;  /* 0x4000404000057882 */ /* 0x000fe20000000000 */
[----:B------:R-:W-:Y:S01]  /*3a10*/  UMOV UR13, 0x40004040 ;  /* 0x40004040000d7882 */ /* 0x000fe20000000000 */
[----:B------:R-:W-:Y:S04]  /*3a20*/  UMOV UR9, 0x40004040 ;  /* 0x4000404000097882 */ /* 0x000fe80000000000 */
[----:B------:R2:W-:Y:S01]  /*3a30*/  UTCHMMA gdesc[UR4], gdesc[UR6], tmem[UR16], tmem[UR30], idesc[UR31], UPT ;  /* 0x00ff1e06040075ea */ /* 0x0005e2000b800010 */
[----:B-1----:R-:W-:Y:S01]  /*3a40*/  UIADD3 UR8, UPT, UPT, UR14, 0x4, URZ ;  /* 0x000000040e087890 */ /* 0x002fe2000fffe0ff */
[C---:B------:R-:W-:Y:S02]  /*3a50*/  @P0 R2UR.BROADCAST UR15, R4.reuse ;  /* 0x00000000040f02ca */ /* 0x040fe400008e0000 */
[----:B------:R-:W-:Y:S01]  /*3a60*/  ELECT P0, URZ, PT ;  /* 0x0000000000ff782f */ /* 0x000fe20003800000 */
[----:B------:R-:W-:Y:S02]  /*3a70*/  UIADD3 UR10, UPT, UPT, UR10, 0x180, URZ ;  /* 0x000001800a0a7890 */ /* 0x000fe4000fffe0ff */
[----:B--2---:R-:W-:Y:S10]  /*3a80*/  UIADD3 UR6, UPT, UPT, UR14, 0x6, URZ ;  /* 0x000000060e067890 */ /* 0x004ff4000fffe0ff */
[----:B------:R-:W-:Y:S01]  /*3a90*/  @P0 R2UR.BROADCAST UR14, R4 ;  /* 0x00000000040e02ca */ /* 0x000fe200008e0000 */
[----:B------:R-:W-:Y:S02]  /*3aa0*/  UIADD3 UR5, UPT, UPT, UR18, 0x30, URZ ;  /* 0x0000003012057890 */ /* 0x000fe4000fffe0ff */
[----:B------:R-:W-:Y:S01]  /*3ab0*/  UIADD3 UR4, UPT, UPT, UR17, 0x1, URZ ;  /* 0x0000000111047890 */ /* 0x000fe2000fffe0ff */
[----:B------:R1:W-:Y:S03]  /*3ac0*/  UTCHMMA gdesc[UR8], gdesc[UR12], tmem[UR15], tmem[UR28], idesc[UR29], UPT ;  /* 0x00ff1c0c080075ea */ /* 0x0003e6000b80000f */
[----:B------:R-:W-:Y:S03]  /*3ad0*/  UISETP.GT.U32.AND UP0, UPT, UR4, 0x1, UPT ;  /* 0x000000010400788c */ /* 0x000fe6000bf04070 */
[----:B------:R-:W-:Y:S03]  /*3ae0*/  UMOV UR4, UR19 ;  /* 0x0000001300047c82 */ /* 0x000fe60008000000 */
[----:B------:R3:W-:Y:S01]  /*3af0*/  UTCHMMA gdesc[UR6], gdesc[UR10], tmem[UR14], tmem[UR26], idesc[UR27], UPT ;  /* 0x00ff1a0a060075ea */ /* 0x0007e2000b80000e */
[----:B------:R3:W-:Y:S01]  /*3b00*/  UTCBAR [UR5], URZ ;  /* 0x000000ff050073e9 */ /* 0x0007e200080000ff */
[----:B-1----:R-:W-:Y:S07]  /*3b10*/  UIADD3 UR8, UPT, UPT, UR17, -0x1, URZ ;  /* 0xffffffff11087890 */ /* 0x002fee000fffe0ff */
[----:B------:R-:W-:Y:S01]  /*3b20*/  UMOV UR17, UR8 ;  /* 0x0000000800117c82 */ /* 0x000fe20008000000 */
[----:B------:R-:W-:Y:S05]  /*3b30*/  BRA.U UP0, `(.L_x_135) ;  /* 0xfffffffd002c7547 */ /* 0x000fea000b83ffff */
.L_x_132:
[----:B------:R-:W-:Y:S01]  /*3b40*/  UIADD3 UR4, UPT, UPT, UR23, 0x1, URZ ;  /* 0x0000000117047890 */ /* 0x000fe2000fffe0ff */
[----:B------:R-:W-:Y:S01]  /*3b50*/  LOP3.LUT R3, R3, 0x1, RZ, 0x3c, !PT ;  /* 0x0000000103037812 */ /* 0x000fe200078e3cff */
[----:B---3--:R-:W-:Y:S02]  /*3b60*/  UIADD3 UR5, UPT, UPT, UR24, 0xc0, URZ ;  /* 0x000000c018057890 */ /* 0x008fe4000fffe0ff */
[----:B------:R-:W-:-:S04]  /*3b70*/  UISETP.NE.AND UP0, UPT, UR4, 0x2, UPT ;  /* 0x000000020400788c */ /* 0x000fc8000bf05270 */
[----:B------:R-:W-:Y:S02]  /*3b80*/  USEL UR6, URZ, 0x1, UP0 ;  /* 0x00000001ff067887 */ /* 0x000fe40008000000 */
[----:B------:R-:W-:Y:S01]  /*3b90*/  USEL UR23, UR4, URZ, UP0 ;  /* 0x000000ff04177287 */ /* 0x000fe20008000000 */
[----:B------:R2:W-:Y:S03]  /*3ba0*/  UTCBAR [UR5], URZ ;  /* 0x000000ff050073e9 */ /* 0x0005e600080000ff */
[----:B------:R-:W-:Y:S01]  /*3bb0*/  LOP3.LUT R8, R8, UR6, RZ, 0x3c, !PT ;  /* 0x0000000608087c12 */ /* 0x000fe2000f8e3cff */
[----:B------:R-:W-:Y:S07]  /*3bc0*/  @P3 BRA `(.L_x_136) ;  /* 0xfffffff800a03947 */ /* 0x000fee000383ffff */
[----:B------:R-:W3:Y:S01]  /*3bd0*/  S2UR UR6, SR_CgaCtaId ;  /* 0x00000000000679c3 */ /* 0x000ee20000008800 */
[----:B------:R-:W-:Y:S01]  /*3be0*/  ELECT P0, URZ, PT ;  /* 0x0000000000ff782f */ /* 0x000fe20003800000 */
[----:B-1----:R-:W-:Y:S01]  /*3bf0*/  IMAD.MOV.U32 R0, RZ, RZ, 0x1 ;  /* 0x00000001ff007424 */ /* 0x002fe200078e00ff */
[----:B------:R-:W-:Y:S01]  /*3c00*/  UIADD3 UR20, UPT, UPT, UR20, 0xd0, URZ ;  /* 0x000000d014147890 */ /* 0x000fe2000fffe0ff */
[----:B------:R-:W-:Y:S01]  /*3c10*/  SHF.L.U32 R2, R8, 0x1f, RZ ;  /* 0x0000001f08027819 */ /* 0x000fe200000006ff */
[----:B------:R-:W-:-:S03]  /*3c20*/  UMOV UR4, 0x40 ;  /* 0x0000004000047882 */ /* 0x000fc60000000000 */
[----:B------:R-:W-:Y:S01]  /*3c30*/  UVIRTCOUNT.DEALLOC.SMPOOL 0x80 ;  /* 0x000000800000784c */ /* 0x000fe20000000000 */
[----:B---3--:R-:W-:Y:S02]  /*3c40*/  ULEA UR6, UR6, UR4, 0x18 ;  /* 0x0000000406067291 */ /* 0x008fe4000f8ec0ff */
[----:B------:R-:W-:-:S07]  /*3c50*/  ULEA UR4, UR23, UR20, 0x3 ;  /* 0x0000001417047291 */ /* 0x000fce000f8e18ff */
[----:B------:R1:W-:Y:S02]  /*3c60*/  @P0 STS.U8 [UR6+0x1c], R0 ;  /* 0x00001c00ff000988 */ /* 0x0003e40008000006 */
[----:B------:R-:W3:Y:S02]  /*3c70*/  SYNCS.PHASECHK.TRANS64.TRYWAIT P0, [UR4], R2 ;  /* 0x00000002ff0075a7 */ /* 0x000ee40008001104 */
[----:B-1-3--:R-:W-:Y:S05]  /*3c80*/  @!P0 BRA `(.L_x_137) ;  /* 0x0000006000c88947 */ /* 0x00afea0003800000 */
.L_x_230:
[----:B------:R-:W-:-:S04]  /*3c90*/  UIADD3 UR4, UPT, UPT, UR23, 0x1, URZ ;  /* 0x0000000117047890 */ /* 0x000fc8000fffe0ff */
[----:B------:R-:W-:-:S04]  /*3ca0*/  UISETP.NE.AND UP0, UPT, UR4, 0x2, UPT ;  /* 0x000000020400788c */ /* 0x000fc8000bf05270 */
[----:B--2---:R-:W-:Y:S02]  /*3cb0*/  USEL UR5, URZ, 0x1, UP0 ;  /* 0x00000001ff057887 */ /* 0x004fe40008000000 */
[----:B------:R-:W-:-:S04]  /*3cc0*/  USEL UR4, UR4, URZ, UP0 ;  /* 0x000000ff04047287 */ /* 0x000fc80008000000 */
[----:B------:R-:W-:Y:S01]  /*3cd0*/  ULEA UR4, UR4, UR20, 0x3 ;  /* 0x0000001404047291 */ /* 0x000fe2000f8e18ff */
[----:B-1----:R-:W-:-:S04]  /*3ce0*/  LOP3.LUT R2, R8, UR5, RZ, 0x3c, !PT ;  /* 0x0000000508027c12 */ /* 0x002fc8000f8e3cff */
[----:B------:R-:W-:-:S04]  /*3cf0*/  SHF.L.U32 R2, R2, 0x1f, RZ ;  /* 0x0000001f02027819 */ /* 0x000fc800000006ff */
[----:B------:R-:W1:Y:S02]  /*3d00*/  SYNCS.PHASECHK.TRANS64.TRYWAIT P0, [UR4], R2 ;  /* 0x00000002ff0075a7 */ /* 0x000e640008001104 */
[----:B-1----:R-:W-:Y:S05]  /*3d10*/  @!P0 BRA `(.L_x_138) ;  /* 0x0000006000bc8947 */ /* 0x002fea0003800000 */
.L_x_232:
[----:B------:R-:W-:Y:S01]  /*3d20*/  NOP ;  /* 0x0000000000007918 */ /* 0x000fe20000000000 */
[----:B-1----:R-:W1:Y:S01]  /*3d30*/  LDS R0, [UR6+0x14] ;  /* 0x00001406ff007984 */ /* 0x002e620008000800 */
[----:B------:R-:W-:Y:S01]  /*3d40*/  LOP3.LUT R3, R9, 0xffff, RZ, 0xc0, !PT ;  /* 0x0000ffff09037812 */ /* 0x000fe200078ec0ff */
[----:B------:R-:W-:-:S03]  /*3d50*/  IMAD.MOV.U32 R2, RZ, RZ, 0xffff ;  /* 0x0000ffffff027424 */ /* 0x000fc600078e00ff */
[----:B------:R-:W-:-:S04]  /*3d60*/  SHF.R.U32.HI R3, RZ, 0x5, R3 ;  /* 0x00000005ff037819 */ /* 0x000fc80000011603 */
[----:B------:R-:W-:-:S04]  /*3d70*/  SHF.L.U32 R2, R2, R3, RZ ;  /* 0x0000000302027219 */ /* 0x000fc800000006ff */
[----:B-1----:R-:W-:-:S04]  /*3d80*/  LOP3.LUT R0, R0, R2, RZ, 0xc0, !PT ;  /* 0x0000000200007212 */ /* 0x002fc800078ec0ff */
[----:B------:R-:W-:Y:S01]  /*3d90*/  ISETP.NE.AND P0, PT, R0, R2, PT ;  /* 0x000000020000720c */ /* 0x000fe20003f05270 */
[----:B------:R-:W-:-:S05]  /*3da0*/  IMAD.MOV.U32 R0, RZ, RZ, 0x1 ;  /* 0x00000001ff007424 */ /* 0x000fca00078e00ff */
[----:B------:R-:W-:-:S07]  /*3db0*/  SHF.L.U32 R0, R0, R3, RZ ;  /* 0x0000000300007219 */ /* 0x000fce00000006ff */
[----:B------:R-:W-:Y:S05]  /*3dc0*/  @P0 BRA `(.L_x_139) ;  /* 0x00000000005c0947 */ /* 0x000fea0003800000 */
[----:B------:R-:W1:Y:S02]  /*3dd0*/  LDS R3, [UR6+0x18] ;  /* 0x00001806ff037984 */ /* 0x000e640008000800 */
[----:B-1----:R-:W-:-:S04]  /*3de0*/  LOP3.LUT R3, R3, R0, RZ, 0xc0, !PT ;  /* 0x0000000003037212 */ /* 0x002fc800078ec0ff */
[----:B------:R-:W-:-:S13]  /*3df0*/  ISETP.NE.AND P0, PT, R3, R0, PT ;  /* 0x000000000300720c */ /* 0x000fda0003f05270 */
[----:B------:R-:W-:Y:S05]  /*3e00*/  @P0 BRA `(.L_x_140) ;  /* 0x0000000000400947 */ /* 0x000fea0003800000 */
[----:B------:R-:W-:Y:S01]  /*3e10*/  R2UR UR4, R2 ;  /* 0x00000000020472ca */ /* 0x000fe200000e0000 */
[----:B------:R-:W1:Y:S01]  /*3e20*/  S2R R3, SR_LANEID ;  /* 0x0000000000037919 */ /* 0x000e620000000000 */
[----:B------:R-:W-:-:S04]  /*3e30*/  LOP3.LUT R0, RZ, R0, RZ, 0x33, !PT ;  /* 0x00000000ff007212 */ /* 0x000fc800078e33ff */
[----:B------:R-:W2:Y:S07]  /*3e40*/  REDUX UR7, R0 ;  /* 0x00000000000773c4 */ /* 0x000eae0000000000 */
[----:B------:R-:W-:-:S03]  /*3e50*/  ULOP3.LUT UR5, URZ, UR4, URZ, 0x33, !UPT ;  /* 0x00000004ff057292 */ /* 0x000fc6000f8e33ff */
[----:B------:R-:W-:Y:S02]  /*3e60*/  VOTEU.ANY UR4, UPT, PT ;  /* 0x0000000000047886 */ /* 0x000fe400038e0100 */
[----:B------:R-:W-:Y:S01]  /*3e70*/  UFLO.U32 UR4, UR4 ;  /* 0x00000004000472bd */ /* 0x000fe200080e0000 */
[----:B------:R-:W-:-:S04]  /*3e80*/  IMAD.U32 R2, RZ, RZ, UR5 ;  /* 0x00000005ff027e24 */ /* 0x000fc8000f8e00ff */
[----:B------:R-:W3:Y:S02]  /*3e90*/  REDUX UR8, R2 ;  /* 0x00000000020873c4 */ /* 0x000ee40000000000 */
[----:B------:R1:W-:Y:S01]  /*3ea0*/  UTCATOMSWS.AND URZ, UR5 ;  /* 0x0000000500ff79e3 */ /* 0x0003e20008000000 */
[----:B--2---:R-:W-:Y:S01]  /*3eb0*/  IMAD.U32 R0, RZ, RZ, UR7 ;  /* 0x00000007ff007e24 */ /* 0x004fe2000f8e00ff */
[----:B-1----:R-:W-:Y:S01]  /*3ec0*/  ISETP.EQ.U32.AND P0, PT, R3, UR4, PT ;  /* 0x0000000403007c0c */ /* 0x002fe2000bf02070 */
[----:B---3--:R-:W-:-:S12]  /*3ed0*/  IMAD.U32 R2, RZ, RZ, UR8 ;  /* 0x00000008ff027e24 */ /* 0x008fd8000f8e00ff */
[----:B------:R1:W-:Y:S04]  /*3ee0*/  @P0 ATOMS.AND RZ, [UR6+0x14], R2 ;  /* 0x00001402ffff098c */ /* 0x0003e8000a800006 */
[----:B------:R1:W-:Y:S01]  /*3ef0*/  @P0 ATOMS.AND RZ, [UR6+0x18], R0 ;  /* 0x00001800ffff098c */ /* 0x0003e2000a800006 */
[----:B------:R-:W-:Y:S05]  /*3f00*/  BRA `(.L_x_141) ;  /* 0x0000000000147947 */ /* 0x000fea0003800000 */
.L_x_140:
[----:B------:R-:W-:Y:S02]  /*3f10*/  MOV R2, 0x3f30 ;  /* 0x00003f3000027802 */ /* 0x000fe40000000f00 */
[----:B----45:R-:W-:Y:S05]  /*3f20*/  CALL.REL.NOINC `($__internal_1_$__cuda_sm10x_tcgen05_guardrail_trap_col_being_dealloced_not_returned_by_alloc) ;  /* 0x0000006400a87944 */ /* 0x030fea0003c00000 */
[----:B------:R-:W-:Y:S05]  /*3f30*/  BRA `(.L_x_141) ;  /* 0x0000000000087947 */ /* 0x000fea0003800000 */
.L_x_139:
[----:B------:R-:W-:Y:S02]  /*3f40*/  MOV R2, 0x3f60 ;  /* 0x00003f6000027802 */ /* 0x000fe40000000f00 */
[----:B----45:R-:W-:Y:S05]  /*3f50*/  CALL.REL.NOINC `($__internal_3_$__cuda_sm10x_tcgen05_guardrail_trap_unallocated_columns_being_dealloced) ;  /* 0x0000006400b47944 */ /* 0x030fea0003c00000 */
.L_x_141:
[----:B------:R-:W-:Y:S01]  /*3f60*/  NOP ;  /* 0x0000000000007918 */ /* 0x000fe20000000000 */
[----:B------:R-:W-:Y:S05]  /*3f70*/  EXIT ;  /* 0x000000000000794d */ /* 0x000fea0003800000 */
.L_x_125:
[----:B------:R-:W-:-:S09]  /*3f80*/  UISETP.NE.OR UP0, UPT, UR18, 0x3, !UP3 ;  /* 0x000000031200788c */ /* 0x000fd2000df05670 */
[----:B------:R-:W-:Y:S05]  /*3f90*/  BRA.U UP0, `(.L_x_142) ;  /* 0x0000001100e47547 */ /* 0x000fea000b800000 */
[----:B------:R-:W2:Y:S01]  /*3fa0*/  LDCU.64 UR4, c[0x0][0x988] ;  /* 0x00013100ff0477ac */ /* 0x000ea20008000a00 */
[----:B------:R-:W3:Y:S01]  /*3fb0*/  S2UR UR10, SR_CgaCtaId ;  /* 0x00000000000a79c3 */ /* 0x000ee20000008800 */
[----:B------:R-:W-:Y:S01]  /*3fc0*/  R2UR UR46, R77 ;  /* 0x000000004d2e72ca */ /* 0x000fe200000e0000 */
[----:B------:R-:W-:Y:S01]  /*3fd0*/  HFMA2 R9, -RZ, RZ, 0, 0 ;  /* 0x00000000ff097431 */ /* 0x000fe200000001ff */
[----:B------:R-:W4:Y:S01]  /*3fe0*/  LDCU UR44, c[0x0][0x370] ;  /* 0x00006e00ff2c77ac */ /* 0x000f220008000800 */
[----:B------:R-:W-:Y:S01]  /*3ff0*/  R2UR UR45, R78 ;  /* 0x000000004e2d72ca */ /* 0x000fe200000e0000 */
[----:B------:R-:W-:Y:S01]  /*4000*/  IMAD.MOV.U32 R10, RZ, RZ, 0x1 ;  /* 0x00000001ff0a7424 */ /* 0x000fe200078e00ff */
[----:B------:R-:W4:Y:S02]  /*4010*/  LDCU.128 UR28, c[0x0][0xc10] ;  /* 0x00018200ff1c77ac */ /* 0x000f240008000c00 */
[----:B------:R-:W1:Y:S01]  /*4020*/  LDC.64 R12, c[0x0][0x348] ;  /* 0x0000d200ff0c7b82 */ /* 0x000e620000000a00 */
[----:B------:R-:W-:Y:S01]  /*4030*/  IMAD.MOV.U32 R3, RZ, RZ, 0x2000 ;  /* 0x00002000ff037424 */ /* 0x000fe200078e00ff */
[----:B------:R-:W3:Y:S01]  /*4040*/  LDCU UR38, c[0x0][0x374] ;  /* 0x00006e80ff2677ac */ /* 0x000ee20008000800 */
[----:B------:R-:W3:Y:S01]  /*4050*/  LDCU.64 UR26, c[0x0][0x990] ;  /* 0x00013200ff1a77ac */ /* 0x000ee20008000a00 */
[----:B------:R-:W1:Y:S01]  /*4060*/  LDCU UR17, c[0x0][0xc0c] ;  /* 0x00018180ff1177ac */ /* 0x000e620008000800 */
[----:B--2---:R-:W-:Y:S01]  /*4070*/  UISETP.NE.U32.AND UP0, UPT, UR4, URZ, UPT ;  /* 0x000000ff0400728c */ /* 0x004fe2000bf05070 */
[----:B------:R-:W2:Y:S01]  /*4080*/  LDCU.128 UR32, c[0x0][0xa80] ;  /* 0x00015000ff2077ac */ /* 0x000ea20008000c00 */
[----:B------:R-:W2:Y:S01]  /*4090*/  LDCU UR57, c[0x0][0xc20] ;  /* 0x00018400ff3977ac */ /* 0x000ea20008000800 */
[----:B------:R-:W2:Y:S01]  /*40a0*/  LDCU UR4, c[0x0][0xc30] ;  /* 0x00018600ff0477ac */ /* 0x000ea20008000800 */
[----:B------:R-:W2:Y:S01]  /*40b0*/  LDCU.128 UR40, c[0x0][0xa90] ;  /* 0x00015200ff2877ac */ /* 0x000ea20008000c00 */
[----:B------:R-:W-:Y:S01]  /*40c0*/  UMOV UR20, 0x400 ;  /* 0x0000040000147882 */ /* 0x000fe20000000000 */
[----:B----4-:R-:W-:-:S02]  /*40d0*/  UIMAD.WIDE.U32 UR6, UR44, UR28, URZ ;  /* 0x0000001c2c0672a5 */ /* 0x010fc4000f8e00ff */
[----:B---3--:R-:W-:Y:S02]  /*40e0*/  UIMAD.WIDE.U32 UR8, UR38, UR31, URZ ;  /* 0x0000001f260872a5 */ /* 0x008fe4000f8e00ff */
[----:B------:R-:W-:Y:S02]  /*40f0*/  ULEA UR20, UR10, UR20, 0x18 ;  /* 0x000000140a147291 */ /* 0x000fe4000f8ec0ff */
[----:B------:R-:W-:Y:S02]  /*4100*/  UISETP.NE.AND.EX UP5, UPT, UR5, URZ, UPT, UP0 ;  /* 0x000000ff0500728c */ /* 0x000fe4000bfa5300 */
[----:B------:R-:W-:Y:S02]  /*4110*/  UISETP.NE.U32.AND UP6, UPT, UR26, URZ, UPT ;  /* 0x000000ff1a00728c */ /* 0x000fe4000bfc5070 */
[----:B------:R-:W-:Y:S02]  /*4120*/  UIADD3 UR48, UPT, UPT, UR20, 0x78, URZ ;  /* 0x0000007814307890 */ /* 0x000fe4000fffe0ff */
[----:B------:R-:W-:-:S02]  /*4130*/  UIADD3 UR47, UPT, UPT, UR20, 0xb8, URZ ;  /* 0x000000b8142f7890 */ /* 0x000fc4000fffe0ff */
[----:B------:R-:W-:Y:S02]  /*4140*/  UIADD3 UR37, UPT, UPT, UR20, 0x60, URZ ;  /* 0x0000006014257890 */ /* 0x000fe4000fffe0ff */
[----:B------:R-:W-:Y:S02]  /*4150*/  UIADD3 UR36, UPT, UPT, UR20, 0x68, URZ ;  /* 0x0000006814247890 */ /* 0x000fe4000fffe0ff */
[----:B------:R-:W-:Y:S02]  /*4160*/  UIADD3 UR25, UPT, UPT, UR20, 0x70, URZ ;  /* 0x0000007014197890 */ /* 0x000fe4000fffe0ff */
[----:B-1----:R-:W-:Y:S02]  /*4170*/  UISETP.NE.AND UP0, UPT, UR39, 0x1, UPT ;  /* 0x000000012700788c */ /* 0x002fe4000bf05270 */
[----:B------:R-:W-:Y:S02]  /*4180*/  UISETP.GE.AND UP2, UPT, UR39, 0x1, UPT ;  /* 0x000000012700788c */ /* 0x000fe4000bf46270 */
[----:B------:R-:W-:Y:S01]  /*4190*/  UISETP.NE.AND UP0, UPT, UR17, 0x1, UPT ;  /* 0x000000011100788c */ /* 0x000fe2000bf05270 */
[----:B------:R-:W-:Y:S01]  /*41a0*/  UMOV UR55, UR7 ;  /* 0x0000000700377c82 */ /* 0x000fe20008000000 */
[----:B------:R-:W-:Y:S01]  /*41b0*/  UMOV UR54, UR9 ;  /* 0x0000000900367c82 */ /* 0x000fe20008000000 */
[----:B------:R-:W-:-:S02]  /*41c0*/  UISETP.NE.AND UP2, UPT, UR30, 0x1, UPT ;  /* 0x000000011e00788c */ /* 0x000fc4000bf45270 */
[----:B--2---:R-:W-:Y:S01]  /*41d0*/  UISETP.NE.AND UP0, UPT, UR32, 0x1, UPT ;  /* 0x000000012000788c */ /* 0x004fe2000bf05270 */
[----:B------:R-:W1:Y:S01]  /*41e0*/  LDCU UR58, c[0x0][0xaa0] ;  /* 0x00015400ff3a77ac */ /* 0x000e620008000800 */
[----:B------:R-:W-:Y:S01]  /*41f0*/  UPLOP3.LUT UP4, UPT, UPT, UPT, UPT, 0x40, 0x4 ;  /* 0x000000000004789c */ /* 0x000fe20003f8e870 */
[----:B------:R-:W2:Y:S01]  /*4200*/  LDCU.64 UR18, c[0x0][0xc28] ;  /* 0x00018500ff1277ac */ /* 0x000ea20008000a00 */
[----:B------:R-:W-:Y:S02]  /*4210*/  UISETP.NE.AND.EX UP6, UPT, UR27, URZ, UPT, UP6 ;  /* 0x000000ff1b00728c */ /* 0x000fe4000bfc5360 */
[----:B------:R-:W-:Y:S02]  /*4220*/  UPRMT UR48, UR10, 0x654, UR48 ;  /* 0x000006540a307896 */ /* 0x000fe40008000030 */
[----:B------:R-:W-:Y:S02]  /*4230*/  UPRMT UR47, URZ, 0x654, UR47 ;  /* 0x00000654ff2f7896 */ /* 0x000fe4000800002f */
[----:B------:R-:W-:-:S02]  /*4240*/  UPRMT UR53, UR10, 0x654, UR37 ;  /* 0x000006540a357896 */ /* 0x000fc40008000025 */
[----:B------:R-:W-:Y:S02]  /*4250*/  UPRMT UR50, UR10, 0x654, UR36 ;  /* 0x000006540a327896 */ /* 0x000fe40008000024 */
[----:B------:R-:W-:Y:S02]  /*4260*/  UPRMT UR49, UR10, 0x654, UR25 ;  /* 0x000006540a317896 */ /* 0x000fe40008000019 */
[----:B------:R-:W-:Y:S02]  /*4270*/  USHF.R.U32.HI UR55, URZ, UR29, UR55 ;  /* 0x0000001dff377299 */ /* 0x000fe40008011637 */
[----:B------:R-:W-:Y:S02]  /*4280*/  USHF.R.U32.HI UR54, URZ, UR57, UR54 ;  /* 0x00000039ff367299 */ /* 0x000fe40008011636 */
[----:B------:R-:W-:Y:S02]  /*4290*/  UISETP.NE.AND UP3, UPT, UR4, 0x1, UPT ;  /* 0x000000010400788c */ /* 0x000fe4000bf65270 */
[----:B------:R-:W-:-:S02]  /*42a0*/  UISETP.NE.AND UP2, UPT, UR35, 0x1, UPT ;  /* 0x000000012300788c */ /* 0x000fc4000bf45270 */
[----:B-12---:R-:W-:-:S11]  /*42b0*/  UISETP.NE.AND UP0, UPT, UR42, 0x1, UPT ;  /* 0x000000012a00788c */ /* 0x006fd6000bf05270 */
.L_x_153:
[----:B------:R-:W-:Y:S04]  /*42c0*/  SHF.L.U32 R2, R9, 0x1f, RZ ;  /* 0x0000001f09027819 */ /* 0x000fe800000006ff */
[----:B-1----:R-:W1:Y:S02]  /*42d0*/  SYNCS.PHASECHK.TRANS64.TRYWAIT P0, [UR20+0xb0], R2 ;  /* 0x0000b002ff0075a7 */ /* 0x002e640008001114 */
[----:B-1----:R-:W-:Y:S05]  /*42e0*/  @!P0 BRA `(.L_x_143) ;  /* 0x0000005c00608947 */ /* 0x002fea0003800000 */
.L_x_234:
[----:B------:R-:W2:Y:S01]  /*42f0*/  LDS.128 R4, [UR20+0xf0] ;  /* 0x0000f014ff047984 */ /* 0x000ea20008000c00 */
[----:B------:R-:W-:Y:S01]  /*4300*/  UISETP.GE.AND UP0, UPT, UR39, 0x1, UPT ;  /* 0x000000012700788c */ /* 0x000fe2000bf06270 */
[----:B------:R-:W-:Y:S01]  /*4310*/  @!PT LDS RZ, [RZ] ;  /* 0x00000000fffff984 */ /* 0x000fe20000000800 */
[----:B------:R-:W-:Y:S01]  /*4320*/  @!PT LDS RZ, [RZ] ;  /* 0x00000000fffff984 */ /* 0x000fe20000000800 */
[----:B------:R-:W-:Y:S01]  /*4330*/  @!PT LDS RZ, [RZ] ;  /* 0x00000000fffff984 */ /* 0x000fe20000000800 */
[----:B------:R-:W-:Y:S01]  /*4340*/  @!PT LDS RZ, [RZ] ;  /* 0x00000000fffff984 */ /* 0x000fe20000000800 */
[----:B------:R3:W-:Y:S06]  /*4350*/  MEMBAR.ALL.CTA ;  /* 0x0000000000007992 */ /* 0x0007ec0000008000 */
[----:B---3--:R-:W3:Y:S02]  /*4360*/  FENCE.VIEW.ASYNC.S ;  /* 0x00000000000073c6 */ /* 0x008ee40000000000 */
[----:B---3--:R-:W-:Y:S01]  /*4370*/  SYNCS.ARRIVE.TRANS64.RED.A1T0 RZ, [UR47], RZ ;  /* 0x000000ffffff79a7 */ /* 0x008fe2000810042f */
[----:B--2---:R-:W-:Y:S11]  /*4380*/  LOP3.LUT P0, RZ, R6, 0x1, RZ, 0xc0, !PT ;  /* 0x0000000106ff7812 */ /* 0x004ff6000780c0ff */
[----:B------:R-:W-:Y:S02]  /*4390*/  @!UPT UIADD3 URZ, UPT, UPT, URZ, URZ, URZ ;  /* 0x000000fffffff290 */ /* 0x000fe4000fffe0ff */
[----:B------:R-:W-:Y:S01]  /*43a0*/  VOTEU.ANY UP2, P0 ;  /* 0x0000000000ff7886 */ /* 0x000fe20000040100 */
[----:B------:R-:W-:Y:S11]  /*43b0*/  PLOP3.LUT P0, PT, PT, PT, UP2, 0x80, 0x8 ;  /* 0x000000000008781c */ /* 0x000ff60003f0f028 */
[----:B------:R-:W-:Y:S02]  /*43c0*/  @!UPT UIADD3 URZ, UPT, UPT, URZ, URZ, URZ ;  /* 0x000000fffffff290 */ /* 0x000fe4000fffe0ff */
[----:B-1----:R-:W-:Y:S02]  /*43d0*/  @P0 MOV R2, R4 ;  /* 0x0000000400020202 */ /* 0x002fe40000000f00 */
[----:B------:R-:W-:Y:S02]  /*43e0*/  @P0 LOP3.LUT R0, R5, 0xffff, RZ, 0xc0, !PT ;  /* 0x0000ffff05000812 */ /* 0x000fe400078ec0ff */
[----:B------:R-:W-:Y:S02]  /*43f0*/  @P0 R2UR UR5, R2 ;  /* 0x00000000020502ca */ /* 0x000fe400000e0000 */
[----:B------:R-:W-:Y:S11]  /*4400*/  @P0 R2UR UR4, R0 ;  /* 0x00000000000402ca */ /* 0x000ff600000e0000 */
[----:B------:R-:W-:Y:S02]  /*4410*/  @UP2 UMOV UR16, UR5 ;  /* 0x0000000500102c82 */ /* 0x000fe40008000000 */
[----:B------:R-:W-:Y:S01]  /*4420*/  @UP2 UMOV UR15, UR4 ;  /* 0x00000004000f2c82 */ /* 0x000fe20008000000 */
[----:B------:R-:W-:Y:S05]  /*4430*/  BRA.U !UP0, `(.L_x_144) ;  /* 0x0000000108c07547 */ /* 0x000fea000b800000 */
[----:B------:R-:W-:Y:S02]  /*4440*/  UIMAD.WIDE.U32 UR8, UR15, UR31, URZ ;  /* 0x0000001f0f0872a5 */ /* 0x000fe4000f8e00ff */
[----:B------:R-:W-:Y:S02]  /*4450*/  UP2UR UR14, UPR, URZ, 0x4 ;  /* 0x00000004ff0e7883 */ /* 0x000fe40008000000 */
[----:B------:R-:W-:Y:S02]  /*4460*/  UISETP.NE.AND UP2, UPT, UR30, 0x1, UPT ;  /* 0x000000011e00788c */ /* 0x000fe4000bf45270 */
[----:B------:R-:W-:Y:S02]  /*4470*/  UIMAD.WIDE.U32 UR10, UR16, UR28, URZ ;  /* 0x0000001c100a72a5 */ /* 0x000fe4000f8e00ff */
[----:B------:R-:W-:Y:S02]  /*4480*/  USEL UR4, UR38, UR54, !UP2 ;  /* 0x0000003626047287 */ /* 0x000fe4000d000000 */
[----:B------:R-:W-:Y:S02]  /*4490*/  UISETP.NE.AND UP0, UPT, UR17, 0x1, UPT ;  /* 0x000000011100788c */ /* 0x000fe4000bf05270 */
[----:B------:R-:W-:Y:S02]  /*44a0*/  UP2UR UR21, UPR, URZ, 0x2 ;  /* 0x00000002ff157883 */ /* 0x000fe40008000000 */
[----:B------:R-:W-:Y:S02]  /*44b0*/  UISETP.NE.AND UP1, UPT, UR39, 0x1, UPT ;  /* 0x000000012700788c */ /* 0x000fe4000bf25270 */
[----:B------:R-:W-:Y:S02]  /*44c0*/  UIMAD.WIDE.U32 UR12, UR4, UR18, URZ ;  /* 0x00000012040c72a5 */ /* 0x000fe4000f8e00ff */
[----:B------:R-:W-:Y:S01]  /*44d0*/  USEL UR7, UR44, UR55, !UP0 ;  /* 0x000000372c077287 */ /* 0x000fe2000c000000 */
[----:B------:R-:W-:Y:S02]  /*44e0*/  UMOV UR5, UR9 ;  /* 0x0000000900057c82 */ /* 0x000fe40008000000 */
[----:B------:R-:W-:Y:S02]  /*44f0*/  USHF.R.U32.HI UR6, URZ, UR57, UR5 ;  /* 0x00000039ff067299 */ /* 0x000fe40008011605 */
[----:B------:R-:W-:Y:S02]  /*4500*/  UIMAD.WIDE.U32 UR22, UR7, UR18, URZ ;  /* 0x00000012071672a5 */ /* 0x000fe4000f8e00ff */
[----:B------:R-:W-:Y:S02]  /*4510*/  USEL UR6, UR15, UR6, !UP2 ;  /* 0x000000060f067287 */ /* 0x000fe4000d000000 */
[----:B------:R-:W-:Y:S01]  /*4520*/  UISETP.NE.AND UP2, UPT, UR14, URZ, UPT ;  /* 0x000000ff0e00728c */ /* 0x000fe2000bf45270 */
[----:B------:R-:W-:Y:S01]  /*4530*/  UMOV UR5, UR11 ;  /* 0x0000000b00057c82 */ /* 0x000fe20008000000 */
[----:B------:R-:W-:Y:S02]  /*4540*/  UIMAD.WIDE.U32 UR10, UR6, UR18, URZ ;  /* 0x00000012060a72a5 */ /* 0x000fe4000f8e00ff */
[----:B------:R-:W-:Y:S03]  /*4550*/  USHF.R.U32.HI UR8, URZ, UR29, UR5 ;  /* 0x0000001dff087299 */ /* 0x000fe60008011605 */
[----:B------:R-:W-:Y:S02]  /*4560*/  UMOV UR5, UR13 ;  /* 0x0000000d00057c82 */ /* 0x000fe40008000000 */
[----:B------:R-:W-:Y:S03]  /*4570*/  @UP1 USHF.R.U32.HI UR4, URZ, UR19, UR5 ;  /* 0x00000013ff041299 */ /* 0x000fe60008011605 */
[----:B------:R-:W-:Y:S01]  /*4580*/  UMOV UR5, UR23 ;  /* 0x0000001700057c82 */ /* 0x000fe20008000000 */
[----:B------:R-:W-:Y:S02]  /*4590*/  UIMAD UR4, UR39, UR4, URZ ;  /* 0x00000004270472a4 */ /* 0x000fe4000f8e02ff */
[----:B------:R-:W-:Y:S02]  /*45a0*/  @UP1 USHF.R.U32.HI UR7, URZ, UR19, UR5 ;  /* 0x00000013ff071299 */ /* 0x000fe40008011605 */
[----:B------:R-:W-:Y:S02]  /*45b0*/  USEL UR5, UR16, UR8, !UP0 ;  /* 0x0000000810057287 */ /* 0x000fe4000c000000 */
[----:B------:R-:W-:Y:S02]  /*45c0*/  UIMAD UR8, UR39, UR7, URZ ;  /* 0x00000007270872a4 */ /* 0x000fe4000f8e02ff */
[----:B------:R-:W-:Y:S03]  /*45d0*/  UISETP.GE.AND UP0, UPT, UR6, UR4, UPT ;  /* 0x000000040600728c */ /* 0x000fe6000bf06270 */
[----:B------:R-:W-:Y:S01]  /*45e0*/  UMOV UR4, UR11 ;  /* 0x0000000b00047c82 */ /* 0x000fe20008000000 */
[----:B------:R-:W-:Y:S02]  /*45f0*/  UISETP.GE.OR UP0, UPT, UR5, UR8, UP0 ;  /* 0x000000080500728c */ /* 0x000fe40008706670 */
[----:B------:R-:W-:Y:S02]  /*4600*/  USHF.R.U32.HI UR4, URZ, UR19, UR4 ;  /* 0x00000013ff047299 */ /* 0x000fe40008011604 */
[----:B------:R-:W-:Y:S02]  /*4610*/  UIMAD.WIDE.U32 UR8, UR5, UR18, URZ ;  /* 0x00000012050872a5 */ /* 0x000fe4000f8e00ff */
[----:B------:R-:W-:Y:S04]  /*4620*/  USEL UR10, UR6, UR4, !UP1 ;  /* 0x00000004060a7287 */ /* 0x000fe8000c800000 */
[----:B------:R-:W-:Y:S01]  /*4630*/  UIADD3 UR11, UPT, UPT, -UR10, URZ, URZ ;  /* 0x000000ff0a0b7290 */ /* 0x000fe2000fffe1ff */
[----:B------:R-:W-:Y:S02]  /*4640*/  @!UP0 UMOV UR4, UR9 ;  /* 0x0000000900048c82 */ /* 0x000fe40008000000 */
[----:B------:R-:W-:Y:S02]  /*4650*/  @!UP0 USHF.R.U32.HI UR4, URZ, UR19, UR4 ;  /* 0x00000013ff048299 */ /* 0x000fe40008011604 */
[----:B------:R-:W-:Y:S02]  /*4660*/  UIMAD UR8, UR39, UR11, UR6 ;  /* 0x0000000b270872a4 */ /* 0x000fe4000f8e0206 */
[----:B------:R-:W-:Y:S02]  /*4670*/  @!UP0 USEL UR4, UR5, UR4, !UP1 ;  /* 0x0000000405048287 */ /* 0x000fe4000c800000 */
[----:B------:R-:W-:Y:S02]  /*4680*/  UISETP.NE.AND UP1, UPT, UR21, URZ, UPT ;  /* 0x000000ff1500728c */ /* 0x000fe4000bf25270 */
[----:B------:R-:W-:Y:S02]  /*4690*/  @!UP0 UIMAD UR8, UR7, UR8, UR4 ;  /* 0x00000008070882a4 */ /* 0x000fe4000f8e0204 */
[----:B------:R-:W-:Y:S02]  /*46a0*/  @!UP0 UIADD3 UR9, UPT, UPT, UR10, -UR4, URZ ;  /* 0x800000040a098290 */ /* 0x000fe4000fffe0ff */
[----:B------:R-:W-:Y:S02]  /*46b0*/  UIADD3 UR4, UPT, UPT, -UR5, URZ, URZ ;  /* 0x000000ff05047290 */ /* 0x000fe4000fffe1ff */
[----:B------:R-:W-:Y:S02]  /*46c0*/  UIADD3 UR7, UPT, UPT, -UR6, URZ, URZ ;  /* 0x000000ff06077290 */ /* 0x000fe4000fffe1ff */
[----:B------:R-:W-:Y:S02]  /*46d0*/  @!UP0 UIMAD UR6, UR9, UR39, UR5 ;  /* 0x00000027090682a4 */ /* 0x000fe4000f8e0205 */
[----:B------:R-:W-:Y:S02]  /*46e0*/  UIMAD UR16, UR17, UR4, UR16 ;  /* 0x00000004111072a4 */ /* 0x000fe4000f8e0210 */
[----:B------:R-:W-:Y:S01]  /*46f0*/  UIMAD UR15, UR30, UR7, UR15 ;  /* 0x000000071e0f72a4 */ /* 0x000fe2000f8e020f */
[----:B------:R-:W-:Y:S02]  /*4700*/  @!UP0 UMOV UR5, UR8 ;  /* 0x0000000800058c82 */ /* 0x000fe40008000000 */
[----:B------:R-:W-:Y:S02]  /*4710*/  UIMAD UR16, UR5, UR17, UR16 ;  /* 0x00000011051072a4 */ /* 0x000fe4000f8e0210 */
[----:B------:R-:W-:Y:S11]  /*4720*/  UIMAD UR15, UR6, UR30, UR15 ;  /* 0x0000001e060f72a4 */ /* 0x000ff6000f8e020f */
[----:B------:R-:W-:Y:S01]  /*4730*/  @!UPT UIADD3 URZ, UPT, UPT, URZ, URZ, URZ ;  /* 0x000000fffffff290 */ /* 0x000fe2000fffe0ff */
.L_x_144:
[----:B------:R-:W1:Y:S01]  /*4740*/  @!UP3 LDCU.128 UR8, c[0x0][0xc10] ;  /* 0x00018200ff08b7ac */ /* 0x000e620008000c00 */
[----:B------:R-:W-:Y:S02]  /*4750*/  ISETP.NE.U32.AND P1, PT, RZ, UR26, PT ;  /* 0x0000001aff007c0c */ /* 0x000fe4000bf25070 */
[----:B------:R-:W-:Y:S02]  /*4760*/  SHF.L.U32 R8, R10, 0x1f, RZ ;  /* 0x0000001f0a087819 */ /* 0x000fe400000006ff */
[----:B------:R-:W-:Y:S01]  /*4770*/  ISETP.NE.AND.EX P1, PT, RZ, UR27, PT, P1 ;  /* 0x0000001bff007c0c */ /* 0x000fe2000bf25310 */
[----:B------:R-:W2:Y:S01]  /*4780*/  @!UP3 LDCU UR5, c[0x0][0xc0c] ;  /* 0x00018180ff05b7ac */ /* 0x000ea20008000800 */
[----:B-1----:R-:W-:Y:S07]  /*4790*/  UIMAD.WIDE.U32 UR6, UR16, UR8, URZ ;  /* 0x00000008100672a5 */ /* 0x002fee000f8e00ff */
[----:B------:R-:W-:Y:S01]  /*47a0*/  @!UP3 UMOV UR4, UR7 ;  /* 0x000000070004bc82 */ /* 0x000fe20008000000 */
[----:B--2---:R-:W-:Y:S02]  /*47b0*/  @!UP3 UISETP.NE.AND UP0, UPT, UR5, 0x1, UPT ;  /* 0x000000010500b88c */ /* 0x004fe4000bf05270 */
[----:B------:R-:W-:Y:S02]  /*47c0*/  @!UP3 USHF.R.U32.HI UR4, URZ, UR9, UR4 ;  /* 0x00000009ff04b299 */ /* 0x000fe40008011604 */
[----:B------:R-:W-:Y:S02]  /*47d0*/  UIMAD.WIDE.U32 UR6, UR15, UR11, URZ ;  /* 0x0000000b0f0672a5 */ /* 0x000fe4000f8e00ff */
[----:B------:R-:W-:Y:S02]  /*47e0*/  @!UP3 USEL UR8, UR16, UR4, !UP0 ;  /* 0x000000041008b287 */ /* 0x000fe4000c000000 */
[----:B------:R-:W-:Y:S03]  /*47f0*/  @!UP3 UISETP.NE.AND UP0, UPT, UR10, 0x1, UPT ;  /* 0x000000010a00b88c */ /* 0x000fe6000bf05270 */
[----:B------:R-:W-:Y:S01]  /*4800*/  @!UP3 UMOV UR6, UR7 ;  /* 0x000000070006bc82 */ /* 0x000fe20008000000 */
[----:B------:R-:W-:Y:S01]  /*4810*/  USHF.L.U32 UR7, UR24, 0x7, URZ ;  /* 0x0000000718077899 */ /* 0x000fe200080006ff */
[----:B------:R-:W1:Y:S02]  /*4820*/  @!UP3 LDCU UR4, c[0x0][0xc20] ;  /* 0x00018400ff04b7ac */ /* 0x000e640008000800 */
[----:B-1----:R-:W-:Y:S04]  /*4830*/  @!UP3 USHF.R.U32.HI UR6, URZ, UR4, UR6 ;  /* 0x00000004ff06b299 */ /* 0x002fe80008011606 */
[----:B------:R-:W-:Y:S04]  /*4840*/  @!UP3 USEL UR6, UR15, UR6, !UP0 ;  /* 0x000000060f06b287 */ /* 0x000fe8000c000000 */
[----:B------:R-:W-:Y:S02]  /*4850*/  @!UP3 UIADD3 UR4, UPT, UPT, -UR8, UR6, URZ ;  /* 0x000000060804b290 */ /* 0x000fe4000fffe1ff */
[----:B------:R-:W-:Y:S02]  /*4860*/  @!UP3 UIADD3 UR6, UPT, UPT, UR8, -UR6, URZ ;  /* 0x800000060806b290 */ /* 0x000fe4000fffe0ff */
[----:B------:R-:W-:Y:S02]  /*4870*/  @!UP3 UIMAD UR16, UR4, UR5, UR16 ;  /* 0x000000050410b2a4 */ /* 0x000fe4000f8e0210 */
[----:B------:R-:W-:Y:S01]  /*4880*/  @!UP3 UIMAD UR15, UR6, UR10, UR15 ;  /* 0x0000000a060fb2a4 */ /* 0x000fe2000f8e020f */
[----:B------:R-:W-:Y:S11]  /*4890*/  BRA.U UP4, `(.L_x_145) ;  /* 0x0000000104107547 */ /* 0x000ff6000b800000 */
[----:B------:R-:W-:Y:S04]  /*48a0*/  MOV R2, UR56 ;  /* 0x0000003800027c02 */ /* 0x000fe80008000f00 */
[----:B------:R-:W-:Y:S04]  /*48b0*/  SHF.L.U32 R2, R2, 0x1f, RZ ;  /* 0x0000001f02027819 */ /* 0x000fe800000006ff */
[----:B------:R-:W1:Y:S02]  /*48c0*/  SYNCS.PHASECHK.TRANS64.TRYWAIT P2, [UR20+0xa8], R2 ;  /* 0x0000a802ff0075a7 */ /* 0x000e640008041114 */
[----:B-1----:R-:W-:Y:S05]  /*48d0*/  @!P2 BRA `(.L_x_146) ;  /* 0x0000005400fca947 */ /* 0x002fea0003800000 */
.L_x_145:
[----:B------:R-:W-:Y:S05]  /*48e0*/  BRA.U !UP6, `(.L_x_147) ;  /* 0x000000010e387547 */ /* 0x000fea000b800000 */
[----:B------:R-:W-:Y:S01]  /*48f0*/  UPLOP3.LUT UP1, UPT, UPT, UPT, UP5, 0x80, 0x8 ;  /* 0x000000000008789c */ /* 0x000fe20003f2f050 */
[----:B-1----:R-:W-:Y:S01]  /*4900*/  HFMA2 R0, -RZ, RZ, 0, 5.9604644775390625e-08 ;  /* 0x00000001ff007431 */ /* 0x002fe200000001ff */
[----:B------:R-:W1:Y:S01]  /*4910*/  LDCU.64 UR8, c[0x0][0x358] ;  /* 0x00006b00ff0877ac */ /* 0x000e620008000a00 */
[----:B------:R-:W-:Y:S03]  /*4920*/  IMAD.MOV.U32 R85, RZ, RZ, 0x1 ;  /* 0x00000001ff557424 */ /* 0x000fe600078e00ff */
[----:B------:R-:W-:Y:S05]  /*4930*/  PLOP3.LUT P2, PT, PT, PT, UP1, 0x80, 0x8 ;  /* 0x000000000008781c */ /* 0x000fea0003f4f018 */
[----:B------:R-:W2:Y:S01]  /*4940*/  @UP1 LDCU.64 UR4, c[0x0][0x988] ;  /* 0x00013100ff0417ac */ /* 0x000ea20008000a00 */
[----:B------:R-:W-:Y:S07]  /*4950*/  @UP1 UIMAD UR6, UR52, UR26, URZ ;  /* 0x0000001a340612a4 */ /* 0x000fee000f8e02ff */
[----:B------:R-:W-:Y:S01]  /*4960*/  @!P2 PRMT R85, R0, 0x7610, R85 ;  /* 0x000076100055a816 */ /* 0x000fe20000000055 */
[----:B--2---:R-:W-:Y:S06]  /*4970*/  @UP1 UIMAD.WIDE UR4, UR6, 0x4, UR4 ;  /* 0x00000004060418a5 */ /* 0x004fec000f8e0204 */
[----:B------:R-:W-:Y:S01]  /*4980*/  IMAD.U32 R14, RZ, RZ, UR4 ;  /* 0x00000004ff0e7e24 */ /* 0x000fe2000f8e00ff */
[----:B------:R-:W-:Y:S04]  /*4990*/  MOV R15, UR5 ;  /* 0x00000005000f7c02 */ /* 0x000fe80008000f00 */
[----:B------:R-:W2:Y:S01]  /*49a0*/  @!UP1 LDCU UR4, c[0x0][0x980] ;  /* 0x00013000ff0497ac */ /* 0x000ea20008000800 */
[----:B-1---5:R3:W5:Y:S02]  /*49b0*/  @P2 LDG.E R41, desc[UR8][R14.64] ;  /* 0x000000080e292981 */ /* 0x022764000c1e1900 */
[----:B--23--:R-:W-:Y:S07]  /*49c0*/  @!P2 IMAD.U32 R41, RZ, RZ, UR4 ;  /* 0x00000004ff29ae24 */ /* 0x00cfee000f8e00ff */
.L_x_147:
[----:B-----5:R-:W-:Y:S01]  /*49d0*/  @!P1 FSETP.EQ.AND P3, PT, R41, RZ, PT ;  /* 0x000000ff2900920b */ /* 0x020fe20003f62000 */
[----:B------:R-:W-:Y:S01]  /*49e0*/  @!UPT UIADD3 URZ, UPT, UPT, URZ, URZ, URZ ;  /* 0x000000fffffff290 */ /* 0x000fe2000fffe0ff */
[----:B------:R-:W-:Y:S11]  /*49f0*/  @!P1 BRA `(.L_x_148) ;  /* 0x0000000000149947 */ /* 0x000ff60003800000 */
[----:B------:R-:W-:Y:S02]  /*4a00*/  LOP3.LUT P1, RZ, R85, 0xff, RZ, 0xc0, !PT ;  /* 0x000000ff55ff7812 */ /* 0x000fe4000782c0ff */
[----:B------:R-:W-:Y:S04]  /*4a10*/  PLOP3.LUT P3, PT, PT, PT, UP1, 0x80, 0x8 ;  /* 0x000000000008781c */ /* 0x000fe80003f6f018 */
[----:B------:R-:W-:Y:S07]  /*4a20*/  PLOP3.LUT P3, PT, P3, PT, PT, 0x8, 0x80 ;  /* 0x000000000080781c */ /* 0x000fee0001f6e170 */
[----:B------:R-:W-:Y:S11]  /*4a30*/  @P1 FSETP.EQ.AND P3, PT, R41, RZ, PT ;  /* 0x000000ff2900120b */ /* 0x000ff60003f62000 */
[----:B------:R-:W-:Y:S02]  /*4a40*/  @!UPT UIADD3 URZ, UPT, UPT, URZ, URZ, URZ ;  /* 0x000000fffffff290 */ /* 0x000fe4000fffe0ff */
.L_x_148:
[----:B------:R-:W-:Y:S01]  /*4a50*/  USHF.L.U32 UR11, UR51, 0x7, URZ ;  /* 0x00000007330b7899 */ /* 0x000fe200080006ff */
[----:B------:R-:W2:Y:S01]  /*4a60*/  SYNCS.PHASECHK.TRANS64.TRYWAIT P1, [UR20+0x80], R8 ;  /* 0x00008008ff0075a7 */ /* 0x000ea20008021114 */
[----:B------:R-:W-:Y:S02]  /*4a70*/  UISETP.NE.AND UP0, UPT, UR32, 0x1, UPT ;  /* 0x000000012000788c */ /* 0x000fe4000bf05270 */
[----:B------:R-:W-:Y:S01]  /*4a80*/  UIMAD.WIDE.U32 UR4, UR11, UR33, URZ ;  /* 0x000000210b0472a5 */ /* 0x000fe2000f8e00ff */
[----:B------:R-:W-:Y:S04]  /*4a90*/  ELECT P2, URZ, PT ;  /* 0x0000000000ff782f */ /* 0x000fe80003840000 */
[----:B------:R-:W-:Y:S02]  /*4aa0*/  PLOP3.LUT P2, PT, P3, P2, PT, 0xf2, 0x2f ;  /* 0x00000000002f781c */ /* 0x000fe40001f45e72 */
[----:B------:R-:W-:Y:S02]  /*4ab0*/  UMOV UR4, UR5 ;  /* 0x0000000500047c82 */ /* 0x000fe40008000000 */
[----:B------:R-:W-:Y:S04]  /*4ac0*/  USHF.R.U32.HI UR4, URZ, UR34, UR4 ;  /* 0x00000022ff047299 */ /* 0x000fe80008011604 */
[----:B------:R-:W-:Y:S02]  /*4ad0*/  USEL UR12, UR11, UR4, !UP0 ;  /* 0x000000040b0c7287 */ /* 0x000fe4000c000000 */
[----:B------:R-:W-:Y:S02]  /*4ae0*/  UISETP.NE.AND UP0, UPT, UR35, 0x1, UPT ;  /* 0x000000012300788c */ /* 0x000fe4000bf05270 */
[----:B------:R-:W-:Y:S02]  /*4af0*/  UIMAD.WIDE.U32 UR4, UR12, UR40, URZ ;  /* 0x000000280c0472a5 */ /* 0x000fe4000f8e00ff */
[----:B------:R-:W-:Y:S01]  /*4b00*/  UIADD3 UR6, UPT, UPT, -UR12, URZ, URZ ;  /* 0x000000ff0c067290 */ /* 0x000fe2000fffe1ff */
[----:B-1----:R-:W-:Y:S03]  /*4b10*/  @!P2 IMAD.MOV.U32 R0, RZ, 0x20, RZ ;  /* 0x00000020ff00a824 */ /* 0x002fe600078e00ff */
[----:B------:R-:W-:Y:S01]  /*4b20*/  UIMAD UR11, UR32, UR6, UR11 ;  /* 0x00000006200b72a4 */ /* 0x000fe2000f8e020b */
[----:B------:R-:W-:Y:S01]  /*4b30*/  @!P2 IMAD.MOV.U32 R0, RZ, 0x400, R0 ;  /* 0x00000400ff00a824 */ /* 0x000fe200078e0000 */
[----:B------:R-:W-:Y:S02]  /*4b40*/  UMOV UR4, UR5 ;  /* 0x0000000500047c82 */ /* 0x000fe40008000000 */
[----:B------:R-:W-:Y:S04]  /*4b50*/  USHF.R.U32.HI UR4, URZ, UR41, UR4 ;  /* 0x00000029ff047299 */ /* 0x000fe80008011604 */
[----:B------:R-:W-:Y:S02]  /*4b60*/  USEL UR13, UR12, UR4, !UP0 ;  /* 0x000000040c0d7287 */ /* 0x000fe4000c000000 */
[----:B------:R-:W-:Y:S02]  /*4b70*/  UISETP.NE.AND UP0, UPT, UR42, 0x1, UPT ;  /* 0x000000012a00788c */ /* 0x000fe4000bf05270 */
[----:B------:R-:W-:Y:S07]  /*4b80*/  UIMAD.WIDE.U32 UR4, UR13, UR43, URZ ;  /* 0x0000002b0d0472a5 */ /* 0x000fee000f8e00ff */
[----:B------:R-:W-:Y:S02]  /*4b90*/  UMOV UR4, UR5 ;  /* 0x0000000500047c82 */ /* 0x000fe40008000000 */
[----:B------:R-:W-:Y:S04]  /*4ba0*/  USHF.R.U32.HI UR4, URZ, UR58, UR4 ;  /* 0x0000003aff047299 */ /* 0x000fe80008011604 */
[----:B------:R-:W-:Y:S02]  /*4bb0*/  USEL UR14, UR13, UR4, !UP0 ;  /* 0x000000040d0e7287 */ /* 0x000fe4000c000000 */
[----:B------:R-:W-:Y:S02]  /*4bc0*/  UIADD3 UR4, UPT, UPT, -UR13, URZ, URZ ;  /* 0x000000ff0d047290 */ /* 0x000fe4000fffe1ff */
[----:B------:R-:W-:Y:S02]  /*4bd0*/  UIADD3 UR5, UPT, UPT, -UR14, URZ, URZ ;  /* 0x000000ff0e057290 */ /* 0x000fe4000fffe1ff */
[----:B------:R-:W-:Y:S02]  /*4be0*/  UIMAD UR12, UR35, UR4, UR12 ;  /* 0x00000004230c72a4 */ /* 0x000fe4000f8e020c */
[----:B------:R-:W-:Y:S01]  /*4bf0*/  UIMAD UR13, UR42, UR5, UR13 ;  /* 0x000000052a0d72a4 */ /* 0x000fe2000f8e020d */
[----:B--2---:R-:W-:Y:S11]  /*4c00*/  @!P1 BRA `(.L_x_149) ;  /* 0x0000005400489947 */ /* 0x004ff60003800000 */
.L_x_237:
[----:B------:R-:W-:Y:S01]  /*4c10*/  @!P2 R2UR UR4, R0 ;  /* 0x000000000004a2ca */ /* 0x000fe200000e0000 */
[----:B------:R-:W-:Y:S01]  /*4c20*/  VOTEU.ALL UP0, P2 ;  /* 0x0000000000ff7886 */ /* 0x000fe20001000000 */
[----:B-1----:R-:W-:Y:S04]  /*4c30*/  @!P2 IADD3 R2, P1, PT, R12, 0x680, RZ ;  /* 0x000006800c02a810 */ /* 0x002fe80007f3e0ff */
[----:B------:R-:W-:Y:S01]  /*4c40*/  @!P2 R2UR UR5, R2 ;  /* 0x000000000205a2ca */ /* 0x000fe200000e0000 */
[----:B------:R-:W-:Y:S01]  /*4c50*/  @!P2 IMAD.X R0, RZ, RZ, R13, P1 ;  /* 0x000000ffff00a224 */ /* 0x000fe200008e060d */
[----:B------:R-:W-:Y:S05]  /*4c60*/  @!UP0 UIADD3 UR8, UPT, UPT, UR20, 0x200, URZ ;  /* 0x0000020014088890 */ /* 0x000fea000fffe0ff */
[----:B------:R-:W-:Y:S01]  /*4c70*/  @!UP0 UPRMT UR6, UR4, 0x5410, URZ ;  /* 0x0000541004068896 */ /* 0x000fe200080000ff */
[----:B------:R-:W-:Y:S01]  /*4c80*/  @!P2 R2UR UR4, R0 ;  /* 0x000000000004a2ca */ /* 0x000fe200000e0000 */
[----:B------:R-:W-:Y:S01]  /*4c90*/  VOTEU.ALL UP0, P2 ;  /* 0x0000000000ff7886 */ /* 0x000fe20001000000 */
[----:B------:R-:W-:Y:S03]  /*4ca0*/  @!P2 IMAD.MOV.U32 R0, RZ, RZ, 0x2000 ;  /* 0x00002000ff00a424 */ /* 0x000fe600078e00ff */
[----:B------:R-:W-:Y:S01]  /*4cb0*/  IMAD.U32 R14, RZ, RZ, UR5 ;  /* 0x00000005ff0e7e24 */ /* 0x000fe2000f8e00ff */
[----:B------:R-:W-:Y:S01]  /*4cc0*/  @!UP0 UMOV UR9, UR37 ;  /* 0x0000002500098c82 */ /* 0x000fe20008000000 */
[----:B------:R-:W-:Y:S06]  /*4cd0*/  @!UP0 UMOV UR10, UR7 ;  /* 0x00000007000a8c82 */ /* 0x000fec0008000000 */
[----:B------:R-:W-:Y:S01]  /*4ce0*/  IMAD.U32 R15, RZ, RZ, UR4 ;  /* 0x00000004ff0f7e24 */ /* 0x000fe2000f8e00ff */
[----:B------:R-:W-:Y:S04]  /*4cf0*/  @!P2 R2UR UR4, R14 ;  /* 0x000000000e04a2ca */ /* 0x000fe800000e0000 */
[----:B------:R-:W-:Y:S11]  /*4d00*/  @!P2 R2UR UR5, R15 ;  /* 0x000000000f05a2ca */ /* 0x000ff600000e0000 */
[----:B------:R-:W-:Y:S02]  /*4d10*/  @!UPT UIADD3 URZ, UPT, UPT, URZ, URZ, URZ ;  /* 0x000000fffffff290 */ /* 0x000fe4000fffe0ff */
[----:B------:R1:W-:Y:S01]  /*4d20*/  @!UP0 UTMALDG.5D.IM2COL [UR8], [UR4], UR6 ;  /* 0x00000008040083b4 */ /* 0x0003e20008060006 */
[----:B------:R2:W-:Y:S01]  /*4d30*/  @!P2 SYNCS.ARRIVE.TRANS64.RED.A0TR RZ, [UR20+0x60], R0 ;  /* 0x00006000ffffa9a7 */ /* 0x0005e20008300414 */
[----:B------:R-:W-:Y:S01]  /*4d40*/  SYNCS.ARRIVE.TRANS64.RED.A1T0 RZ, [UR53], RZ ;  /* 0x000000ffffff79a7 */ /* 0x000fe20008100435 */
[----:B--2---:R-:W-:Y:S01]  /*4d50*/  @!P2 IMAD.MOV.U32 R0, RZ, 0x20, RZ ;  /* 0x00000020ff00a824 */ /* 0x004fe200078e00ff */
[----:B------:R-:W2:Y:S03]  /*4d60*/  SYNCS.PHASECHK.TRANS64.TRYWAIT P1, [UR20+0x88], R8 ;  /* 0x00008808ff0075a7 */ /* 0x000ea60008021114 */
[----:B------:R-:W-:Y:S01]  /*4d70*/  @!P2 IMAD.MOV.U32 R0, RZ, 0x400, R0 ;  /* 0x00000400ff00a824 */ /* 0x000fe200078e0000 */
[----:B-12---:R-:W-:Y:S06]  /*4d80*/  @!P1 BRA `(.L_x_150) ;  /* 0x0000005400009947 */ /* 0x006fec0003800000 */
.L_x_239:
[----:B------:R-:W-:Y:S01]  /*4d90*/  @!P2 R2UR UR4, R0 ;  /* 0x000000000004a2ca */ /* 0x000fe200000e0000 */
[----:B------:R-:W-:Y:S01]  /*4da0*/  VOTEU.ALL UP0, P2 ;  /* 0x0000000000ff7886 */ /* 0x000fe20001000000 */
[----:B-1----:R-:W-:Y:S04]  /*4db0*/  @!P2 IADD3 R2, P1, PT, R12, 0x680, RZ ;  /* 0x000006800c02a810 */ /* 0x002fe80007f3e0ff */
[----:B------:R-:W-:Y:S01]  /*4dc0*/  @!P2 R2UR UR5, R2 ;  /* 0x000000000205a2ca */ /* 0x000fe200000e0000 */
[----:B------:R-:W-:Y:S01]  /*4dd0*/  @!P2 IMAD.X R0, RZ, RZ, R13, P1 ;  /* 0x000000ffff00a224 */ /* 0x000fe200008e060d */
[----:B------:R-:W-:Y:S02]  /*4de0*/  @!UP0 UIADD3 UR10, UPT, UPT, UR7, 0x20, URZ ;  /* 0x00000020070a8890 */ /* 0x000fe4000fffe0ff */
[----:B------:R-:W-:Y:S03]  /*4df0*/  @!UP0 UIADD3 UR8, UPT, UPT, UR20, 0x2200, URZ ;  /* 0x0000220014088890 */ /* 0x000fe6000fffe0ff */
[----:B------:R-:W-:Y:S01]  /*4e00*/  @!UP0 UPRMT UR6, UR4, 0x5410, URZ ;  /* 0x0000541004068896 */ /* 0x000fe200080000ff */
[----:B------:R-:W-:Y:S01]  /*4e10*/  @!P2 R2UR UR4, R0 ;  /* 0x000000000004a2ca */ /* 0x000fe200000e0000 */
[----:B------:R-:W-:Y:S01]  /*4e20*/  VOTEU.ALL UP0, P2 ;  /* 0x0000000000ff7886 */ /* 0x000fe20001000000 */
[----:B------:R-:W-:Y:S03]  /*4e30*/  @!P2 IMAD.MOV.U32 R0, RZ, RZ, 0x2000 ;  /* 0x00002000ff00a424 */ /* 0x000fe600078e00ff */
[----:B------:R-:W-:Y:S01]  /*4e40*/  IMAD.U32 R14, RZ, RZ, UR5 ;  /* 0x00000005ff0e7e24 */ /* 0x000fe2000f8e00ff */
[----:B------:R-:W-:Y:S07]  /*4e50*/  @!UP0 UMOV UR9, UR36 ;  /* 0x0000002400098c82 */ /* 0x000fee0008000000 */
        /* <DEDUP_REMOVED lines=11> */
.L_x_241:
[----:B------:R-:W-:Y:S01]  /*4f10*/  @!P2 R2UR UR4, R0 ;  /* 0x000000000004a2ca */ /* 0x000fe200000e0000 */
[----:B------:R-:W-:Y:S01]  /*4f20*/  VOTEU.ALL UP0, P2 ;  /* 0x0000000000ff7886 */ /* 0x000fe20001000000 */
[----:B-1----:R-:W-:Y:S02]  /*4f30*/  @!P2 IADD3 R2, P1, PT, R12, 0x680, RZ ;  /* 0x000006800c02a810 */ /* 0x002fe40007f3e0ff */
[----:B------:R-:W-:Y:S02]  /*4f40*/  @P0 SHF.R.U32.HI R4, RZ, 0x10, R5 ;  /* 0x00000010ff040819 */ /* 0x000fe40000011605 */
[----:B------:R-:W-:Y:S01]  /*4f50*/  @!P2 R2UR UR5, R2 ;  /* 0x000000000205a2ca */ /* 0x000fe200000e0000 */
[----:B------:R-:W-:Y:S01]  /*4f60*/  @!P2 IMAD.X R0, RZ, RZ, R13, P1 ;  /* 0x000000ffff00a224 */ /* 0x000fe200008e060d */
[----:B------:R-:W-:Y:S01]  /*4f70*/  @!UP0 UIADD3 UR10, UPT, UPT, UR7, 0x40, URZ ;  /* 0x00000040070a8890 */ /* 0x000fe2000fffe0ff */
[----:B------:R-:W-:Y:S01]  /*4f80*/  @P0 R2UR UR52, R4 ;  /* 0x00000000043402ca */ /* 0x000fe200000e0000 */
        /* <DEDUP_REMOVED lines=14> */
[----:B------:R-:W2:Y:S02]  /*5070*/  SYNCS.PHASECHK.TRANS64.TRYWAIT P1, [UR20+0x98], R8 ;  /* 0x00009808ff0075a7 */ /* 0x000ea40008021114 */
[----:B-12---:R-:W-:Y:S05]  /*5080*/  @!P1 BRA `(.L_x_152) ;  /* 0x0000005000709947 */ /* 0x006fea0003800000 */
.L_x_243:
[----:B-1----:R-:W-:Y:S01]  /*5090*/  @!P2 IMAD.MOV.U32 R0, RZ, 0x20, RZ ;  /* 0x00000020ff00a824 */ /* 0x002fe200078e00ff */
[----:B------:R-:W-:Y:S01]  /*50a0*/  @!P2 IADD3 R2, P0, PT, R12, 0x680, RZ ;  /* 0x000006800c02a810 */ /* 0x000fe20007f1e0ff */
[----:B------:R-:W-:Y:S01]  /*50b0*/  VOTEU.ALL UP0, P2 ;  /* 0x0000000000ff7886 */ /* 0x000fe20001000000 */
[----:B------:R-:W-:Y:S01]  /*50c0*/  LOP3.LUT R10, R10, 0x1, RZ, 0x3c, !PT ;  /* 0x000000010a0a7812 */ /* 0x000fe200078e3cff */
[----:B------:R-:W-:Y:S01]  /*50d0*/  @!P2 IMAD.MOV.U32 R0, RZ, 0x400, R0 ;  /* 0x00000400ff00a824 */ /* 0x000fe200078e0000 */
[----:B------:R-:W-:Y:S01]  /*50e0*/  @!P2 R2UR UR5, R2 ;  /* 0x000000000205a2ca */ /* 0x000fe200000e0000 */
[----:B------:R-:W-:Y:S01]  /*50f0*/  UIADD3 UR24, UPT, UPT, UR15, UR46, URZ ;  /* 0x0000002e0f187290 */ /* 0x000fe2000fffe0ff */
[----:B------:R-:W-:Y:S01]  /*5100*/  LOP3.LUT R9, R9, 0x1, RZ, 0x3c, !PT ;  /* 0x0000000109097812 */ /* 0x000fe200078e3cff */
[----:B------:R-:W-:Y:S01]  /*5110*/  @!UP0 UIADD3 UR8, UPT, UPT, UR20, 0x6200, URZ ;  /* 0x0000620014088890 */ /* 0x000fe2000fffe0ff */
[----:B------:R-:W-:Y:S01]  /*5120*/  @!P2 R2UR UR4, R0 ;  /* 0x000000000004a2ca */ /* 0x000fe200000e0000 */
[----:B------:R-:W-:Y:S01]  /*5130*/  @!P2 IMAD.X R0, RZ, RZ, R13, P0 ;  /* 0x000000ffff00a224 */ /* 0x000fe200000e060d */
[----:B------:R-:W-:Y:S02]  /*5140*/  @!UP0 UIADD3 UR10, UPT, UPT, UR7, 0x60, URZ ;  /* 0x00000060070a8890 */ /* 0x000fe4000fffe0ff */
[----:B------:R-:W-:Y:S02]  /*5150*/  @!UP0 UIADD3 UR9, UPT, UPT, UR20, 0x78, URZ ;  /* 0x0000007814098890 */ /* 0x000fe4000fffe0ff */
[----:B------:R-:W-:Y:S02]  /*5160*/  UIADD3 UR51, UPT, UPT, UR16, UR45, URZ ;  /* 0x0000002d10337290 */ /* 0x000fe4000fffe0ff */
[----:B------:R-:W-:Y:S01]  /*5170*/  UPLOP3.LUT UP4, UPT, UPT, UPT, UPT, 0x80, 0x8 ;  /* 0x000000000008789c */ /* 0x000fe20003f8f070 */
[----:B------:R-:W-:Y:S04]  /*5180*/  IMAD.U32 R4, RZ, RZ, UR5 ;  /* 0x00000005ff047e24 */ /* 0x000fe8000f8e00ff */
[----:B------:R-:W-:Y:S01]  /*5190*/  @!UP0 UPRMT UR6, UR4, 0x5410, URZ ;  /* 0x0000541004068896 */ /* 0x000fe200080000ff */
[----:B------:R-:W-:Y:S01]  /*51a0*/  @!P2 R2UR UR4, R0 ;  /* 0x000000000004a2ca */ /* 0x000fe200000e0000 */
[----:B------:R-:W-:Y:S11]  /*51b0*/  VOTEU.ALL UP0, P2 ;  /* 0x0000000000ff7886 */ /* 0x000ff60001000000 */
[----:B------:R-:W-:Y:S01]  /*51c0*/  @!UPT UIADD3 URZ, UPT, UPT, URZ, URZ, URZ ;  /* 0x000000fffffff290 */ /* 0x000fe2000fffe0ff */
[----:B------:R-:W-:Y:S01]  /*51d0*/  IMAD.U32 R5, RZ, RZ, UR4 ;  /* 0x00000004ff057e24 */ /* 0x000fe2000f8e00ff */
[----:B------:R-:W-:Y:S04]  /*51e0*/  @!P2 R2UR UR4, R4 ;  /* 0x000000000404a2ca */ /* 0x000fe800000e0000 */
[----:B------:R-:W-:Y:S11]  /*51f0*/  @!P2 R2UR UR5, R5 ;  /* 0x000000000505a2ca */ /* 0x000ff600000e0000 */
[----:B------:R-:W-:Y:S02]  /*5200*/  @!UPT UIADD3 URZ, UPT, UPT, URZ, URZ, URZ ;  /* 0x000000fffffff290 */ /* 0x000fe4000fffe0ff */
[----:B------:R1:W-:Y:S01]  /*5210*/  @!UP0 UTMALDG.5D.IM2COL [UR8], [UR4], UR6 ;  /* 0x00000008040083b4 */ /* 0x0003e20008060006 */
[----:B------:R1:W-:Y:S01]  /*5220*/  @!P2 SYNCS.ARRIVE.TRANS64.RED.A0TR RZ, [UR20+0x78], R3 ;  /* 0x00007803ffffa9a7 */ /* 0x0003e20008300414 */
[----:B------:R-:W-:Y:S01]  /*5230*/  SYNCS.ARRIVE.TRANS64.RED.A1T0 RZ, [UR48], RZ ;  /* 0x000000ffffff79a7 */ /* 0x000fe20008100430 */
[----:B------:R-:W-:Y:S05]  /*5240*/  BRA.U UP2, `(.L_x_153) ;  /* 0xfffffff1021c7547 */ /* 0x000fea000b83ffff */
[----:B------:R-:W-:-:S04]  /*5250*/  SHF.L.U32 R2, R10, 0x1f, RZ ;  /* 0x0000001f0a027819 */ /* 0x000fc800000006ff */
[----:B------:R-:W2:Y:S02]  /*5260*/  SYNCS.PHASECHK.TRANS64.TRYWAIT P0, [UR20+0x80], R2 ;  /* 0x00008002ff0075a7 */ /* 0x000ea40008001114 */
[----:B--2---:R-:W-:Y:S05]  /*5270*/  @!P0 BRA `(.L_x_154) ;  /* 0x00000050000c8947 */ /* 0x004fea0003800000 */
.L_x_245:
[----:B------:R-:W3:Y:S02]  /*5280*/  SYNCS.PHASECHK.TRANS64.TRYWAIT P0, [UR20+0x88], R2 ;  /* 0x00008802ff0075a7 */ /* 0x000ee40008001114 */
[----:B---3--:R-:W-:Y:S05]  /*5290*/  @!P0 BRA `(.L_x_155) ;  /* 0x00000050001c8947 */ /* 0x008fea0003800000 */
.L_x_247:
[----:B------:R-:W3:Y:S02]  /*52a0*/  SYNCS.PHASECHK.TRANS64.TRYWAIT P0, [UR20+0x90], R2 ;  /* 0x00009002ff0075a7 */ /* 0x000ee40008001114 */
[----:B---3--:R-:W-:Y:S05]  /*52b0*/  @!P0 BRA `(.L_x_156) ;  /* 0x00000050002c8947 */ /* 0x008fea0003800000 */
.L_x_249:
[----:B--2---:R-:W-:-:S07]  /*52c0*/  MOV R0, UR20 ;  /* 0x0000001400007c02 */ /* 0x004fce0008000f00 */
.L_x_157:
[----:B--2---:R-:W-:-:S04]  /*52d0*/  SHF.L.U32 R2, R10, 0x1f, RZ ;  /* 0x0000001f0a027819 */ /* 0x004fc800000006ff */
[----:B------:R2:W3:Y:S03]  /*52e0*/  SYNCS.PHASECHK.TRANS64.TRYWAIT P0, [R0+URZ+0x98], R2 ;  /* 0x00009802000075a7 */ /* 0x0004e600080011ff */
[----:B---3--:R-:W-:Y:S05]  /*52f0*/  @!P0 NANOSLEEP.SYNCS 0x989680 ;  /* 0x009896800000895d */ /* 0x008fea0003900000 */
[----:B------:R-:W3:Y:S02]  /*5300*/  @!P0 SYNCS.PHASECHK.TRANS64 P0, [R0+URZ+0x98], R2 ;  /* 0x00009802000085a7 */ /* 0x000ee400080010ff */
[----:B-1-3--:R-:W-:Y:S05]  /*5310*/  @P0 EXIT ;  /* 0x000000000000094d */ /* 0x00afea0003800000 */
[----:B------:R-:W-:Y:S05]  /*5320*/  BRA `(.L_x_157) ;  /* 0xfffffffc00e87947 */ /* 0x000fea000383ffff */
.L_x_142:
[----:B------:R-:W-:-:S06]  /*5330*/  UISETP.GE.AND UP0, UPT, UR18, 0x4, UPT ;  /* 0x000000041200788c */ /* 0x000fcc000bf06270 */
[----:B------:R-:W-:-:S13]  /*5340*/  PLOP3.LUT P0, PT, PT, PT, UP0, 0x80, 0x8 ;  /* 0x000000000008781c */ /* 0x000fda0003f0f008 */
[----:B-1----:R-:W-:Y:S05]  /*5350*/  @!P0 EXIT ;  /* 0x000000000000894d */ /* 0x002fea0003800000 */
[----:B------:R-:W1:Y:S08]  /*5360*/  S2UR UR4, SR_CgaCtaId ;  /* 0x00000000000479c3 */ /* 0x000e700000008800 */
[----:B------:R-:W-:Y:S01]  /*5370*/  BAR.SYNC.DEFER_BLOCKING 0x6, 0xa0 ;  /* 0x0182800000007b1d */ /* 0x000fe20000010000 */
[C---:B------:R-:W-:Y:S01]  /*5380*/  IMAD.SHL.U32 R0, R83.reuse, 0x20, RZ ;  /* 0x0000002053007824 */ /* 0x040fe200078e00ff */
[C---:B------:R-:W-:Y:S01]  /*5390*/  SHF.L.U32 R37, R83.reuse, 0x10, RZ ;  /* 0x0000001053257819 */ /* 0x040fe200000006ff */
[C---:B------:R-:W-:Y:S01]  /*53a0*/  IMAD.SHL.U32 R82, R83.reuse, 0x4, RZ ;  /* 0x0000000453527824 */ /* 0x040fe200078e00ff */
[----:B------:R-:W-:Y:S01]  /*53b0*/  LOP3.LUT R84, R83, 0x60, RZ, 0xc0, !PT ;  /* 0x0000006053547812 */ /* 0x000fe200078ec0ff */
[----:B------:R-:W-:Y:S01]  /*53c0*/  HFMA2 R81, -RZ, RZ, 0, 5.9604644775390625e-08 ;  /* 0x00000001ff517431 */ /* 0x000fe200000001ff */
[----:B------:R-:W-:-:S02]  /*53d0*/  UMOV UR49, 0x400 ;  /* 0x0000040000317882 */ /* 0x000fc40000000000 */
[----:B------:R-:W2:Y:S01]  /*53e0*/  LDC.64 R74, c[0x0][0x9b0] ;  /* 0x00026c00ff4a7b82 */ /* 0x000ea20000000a00 */
[----:B------:R-:W3:Y:S01]  /*53f0*/  LDCU.128 UR8, c[0x0][0xb80] ;  /* 0x00017000ff0877ac */ /* 0x000ee20008000c00 */
[----:B------:R-:W-:Y:S01]  /*5400*/  LOP3.LUT R4, R0, 0xc0, RZ, 0xc0, !PT ;  /* 0x000000c000047812 */ /* 0x000fe200078ec0ff */
[----:B------:R-:W-:Y:S01]  /*5410*/  HFMA2 R79, -RZ, RZ, 0, 0 ;  /* 0x00000000ff4f7431 */ /* 0x000fe200000001ff */
[C---:B------:R-:W-:Y:S01]  /*5420*/  LOP3.LUT R95, R83.reuse, 0x2, RZ, 0xc0, !PT ;  /* 0x00000002535f7812 */ /* 0x040fe200078ec0ff */
[----:B------:R-:W-:Y:S01]  /*5430*/  IMAD.MOV.U32 R80, RZ, RZ, RZ ;  /* 0x000000ffff507224 */ /* 0x000fe200078e00ff */
[----:B------:R-:W-:Y:S01]  /*5440*/  LOP3.LUT R82, R4, 0x18, R82, 0xf8, !PT ;  /* 0x0000001804527812 */ /* 0x000fe200078ef852 */
[----:B------:R-:W4:Y:S01]  /*5450*/  LDCU UR61, c[0x0][0x370] ;  /* 0x00006e00ff3d77ac */ /* 0x000f220008000800 */
[----:B------:R-:W2:Y:S01]  /*5460*/  LDC.64 R72, c[0x0][0x9a8] ;  /* 0x00026a00ff487b82 */ /* 0x000ea20000000a00 */
[----:B------:R-:W-:Y:S02]  /*5470*/  LOP3.LUT R83, R83, 0x4, RZ, 0xc0, !PT ;  /* 0x0000000453537812 */ /* 0x000fe400078ec0ff */
[----:B------:R-:W-:Y:S01]  /*5480*/  LOP3.LUT R82, R82, 0xf20, R0, 0xf8, !PT ;  /* 0x00000f2052527812 */ /* 0x000fe200078ef800 */
[----:B------:R-:W2:Y:S01]  /*5490*/  LDCU UR48, c[0x0][0xc0c] ;  /* 0x00018180ff3077ac */ /* 0x000ea20008000800 */
[----:B------:R-:W-:-:S02]  /*54a0*/  MOV R36, RZ ;  /* 0x000000ff00247202 */ /* 0x000fc40000000f00 */
[----:B------:R-:W-:Y:S01]  /*54b0*/  LOP3.LUT R37, R37, 0x600000, RZ, 0xc0, !PT ;  /* 0x0060000025257812 */ /* 0x000fe200078ec0ff */
[----:B-1----:R-:W-:Y:S01]  /*54c0*/  ULEA UR49, UR4, UR49, 0x18 ;  /* 0x0000003104317291 */ /* 0x002fe2000f8ec0ff */
[----:B------:R-:W1:Y:S01]  /*54d0*/  LDCU.64 UR4, c[0x0][0x990] ;  /* 0x00013200ff0477ac */ /* 0x000e620008000a00 */
[----:B---3--:R-:W-:Y:S01]  /*54e0*/  IMAD.U32 R92, RZ, RZ, UR8 ;  /* 0x00000008ff5c7e24 */ /* 0x008fe2000f8e00ff */
[----:B------:R-:W-:Y:S01]  /*54f0*/  MOV R90, UR10 ;  /* 0x0000000a005a7c02 */ /* 0x000fe20008000f00 */
[----:B------:R-:W-:Y:S01]  /*5500*/  IMAD.U32 R91, RZ, RZ, UR9 ;  /* 0x00000009ff5b7e24 */ /* 0x000fe2000f8e00ff */
[----:B------:R-:W3:Y:S01]  /*5510*/  LDCU UR38, c[0x0][0xc30] ;  /* 0x00018600ff2677ac */ /* 0x000ee20008000800 */
[----:B------:R-:W-:-:S03]  /*5520*/  IMAD.U32 R89, RZ, RZ, UR11 ;  /* 0x0000000bff597e24 */ /* 0x000fc6000f8e00ff */
[----:B------:R-:W4:Y:S01]  /*5530*/  LDS R2, [UR49+0x100] ;  /* 0x00010031ff027984 */ /* 0x000f220008000800 */
[----:B------:R-:W2:Y:S01]  /*5540*/  LDCU.64 UR54, c[0x0][0x988] ;  /* 0x00013100ff3677ac */ /* 0x000ea20008000a00 */
[----:B------:R-:W2:Y:S01]  /*5550*/  LDCU.64 UR46, c[0x0][0xc28] ;  /* 0x00018500ff2e77ac */ /* 0x000ea20008000a00 */
[----:B------:R-:W2:Y:S01]  /*5560*/  LDCU.128 UR56, c[0x0][0xc10] ;  /* 0x00018200ff3877ac */ /* 0x000ea20008000c00 */
[----:B-1----:R-:W-:Y:S01]  /*5570*/  IMAD.U32 R88, RZ, RZ, UR4 ;  /* 0x00000004ff587e24 */ /* 0x002fe2000f8e00ff */
[----:B------:R-:W-:Y:S01]  /*5580*/  UIADD3 UR4, UPT, UPT, UR49, 0x200, URZ ;  /* 0x0000020031047890 */ /* 0x000fe2000fffe0ff */
[----:B------:R-:W-:Y:S01]  /*5590*/  IMAD.U32 R87, RZ, RZ, UR5 ;  /* 0x00000005ff577e24 */ /* 0x000fe2000f8e00ff */
[----:B------:R-:W1:Y:S04]  /*55a0*/  LDCU UR60, c[0x0][0x374] ;  /* 0x00006e80ff3c77ac */ /* 0x000e680008000800 */
[----:B------:R-:W-:Y:S01]  /*55b0*/  IMAD.U32 R76, RZ, RZ, UR4 ;  /* 0x00000004ff4c7e24 */ /* 0x000fe2000f8e00ff */
[----:B------:R-:W-:Y:S01]  /*55c0*/  UMOV UR53, URZ ;  /* 0x000000ff00357c82 */ /* 0x000fe20008000000 */
[----:B------:R-:W-:-:S02]  /*55d0*/  UMOV UR50, URZ ;  /* 0x000000ff00327c82 */ /* 0x000fc40008000000 */
[----:B------:R-:W-:-:S04]  /*55e0*/  IMAD R82, R82, 0x2, R76 ;  /* 0x0000000252527824 */ /* 0x000fc800078e024c */
[--C-:B------:R-:W-:Y:S02]  /*55f0*/  IMAD R95, R95, -0x10, R82.reuse ;  /* 0xfffffff05f5f7824 */ /* 0x100fe400078e0252 */
[----:B------:R-:W-:Y:S01]  /*5600*/  IMAD R94, R83, -0x10, R82 ;  /* 0xfffffff0535e7824 */ /* 0x000fe200078e0252 */
[C---:B----4-:R-:W-:Y:S02]  /*5610*/  IADD3 R3, PT, PT, R2.reuse, 0x80, RZ ;  /* 0x0000008002037810 */ /* 0x050fe40007ffe0ff */
[----:B------:R-:W-:Y:S02]  /*5620*/  LOP3.LUT R2, R2, 0xffff, RZ, 0xc0, !PT ;  /* 0x0000ffff02027812 */ /* 0x000fe400078ec0ff */
[----:B------:R-:W-:-:S05]  /*5630*/  LOP3.LUT R3, R3, 0xffff, RZ, 0xc0, !PT ;  /* 0x0000ffff03037812 */ /* 0x000fca00078ec0ff */
[----:B-123--:R4:W-:Y:S02]  /*5640*/  STL.64 [R1], R2 ;  /* 0x0000000201007387 */ /* 0x00e9e40000100a00 */
.L_x_201:
[----:B----4-:R-:W-:Y:S04]  /*5650*/  SHF.L.U32 R2, R79, 0x1f, RZ ;  /* 0x0000001f4f027819 */ /* 0x010fe800000006ff */
[----:B-1----:R-:W1:Y:S02]  /*5660*/  SYNCS.PHASECHK.TRANS64.TRYWAIT P0, [UR49+0xb0], R2 ;  /* 0x0000b002ff0075a7 */ /* 0x002e640008001131 */
[----:B-12---:R-:W-:Y:S05]  /*5670*/  @!P0 BRA `(.L_x_158) ;  /* 0x0000004c00548947 */ /* 0x006fea0003800000 */
.L_x_251:
[----:B------:R-:W2:Y:S01]  /*5680*/  LDS.128 R4, [UR49+0xf0] ;  /* 0x0000f031ff047984 */ /* 0x000ea20008000c00 */
[----:B------:R-:W-:Y:S01]  /*5690*/  UIADD3 UR4, UPT, UPT, UR49, 0xb8, URZ ;  /* 0x000000b831047890 */ /* 0x000fe2000fffe0ff */
[----:B-1----:R-:W-:Y:S01]  /*56a0*/  IMAD R2, R36, 0x4, R1 ;  /* 0x0000000424027824 */ /* 0x002fe200078e0201 */
[----:B------:R-:W-:Y:S01]  /*56b0*/  UISETP.GE.AND UP0, UPT, UR39, 0x1, UPT ;  /* 0x000000012700788c */ /* 0x000fe2000bf06270 */
[----:B------:R-:W-:Y:S01]  /*56c0*/  @!PT LDS RZ, [RZ] ;  /* 0x00000000fffff984 */ /* 0x000fe20000000800 */
[----:B------:R-:W-:Y:S01]  /*56d0*/  @!PT LDS RZ, [RZ] ;  /* 0x00000000fffff984 */ /* 0x000fe20000000800 */
[----:B------:R-:W-:Y:S01]  /*56e0*/  @!PT LDS RZ, [RZ] ;  /* 0x00000000fffff984 */ /* 0x000fe20000000800 */
[----:B------:R-:W-:Y:S01]  /*56f0*/  @!PT LDS RZ, [RZ] ;  /* 0x00000000fffff984 */ /* 0x000fe20000000800 */
[----:B------:R1:W-:Y:S06]  /*5700*/  MEMBAR.ALL.CTA ;  /* 0x0000000000007992 */ /* 0x0003ec0000008000 */
[----:B-1----:R-:W1:Y:S01]  /*5710*/  FENCE.VIEW.ASYNC.S ;  /* 0x00000000000073c6 */ /* 0x002e620000000000 */
[----:B------:R-:W-:Y:S09]  /*5720*/  UPRMT UR4, URZ, 0x654, UR4 ;  /* 0x00000654ff047896 */ /* 0x000ff20008000004 */
[----:B-1----:R-:W-:Y:S01]  /*5730*/  SYNCS.ARRIVE.TRANS64.RED.A1T0 RZ, [UR4], RZ ;  /* 0x000000ffffff79a7 */ /* 0x002fe20008100404 */
[----:B------:R-:W5:Y:S01]  /*5740*/  LDL R2, [R2] ;  /* 0x0000000002027983 */ /* 0x000f620000100800 */
[----:B--2---:R-:W-:Y:S11]  /*5750*/  LOP3.LUT P0, RZ, R6, 0x1, RZ, 0xc0, !PT ;  /* 0x0000000106ff7812 */ /* 0x004ff6000780c0ff */
[----:B------:R-:W-:Y:S02]  /*5760*/  @!UPT UIADD3 URZ, UPT, UPT, URZ, URZ, URZ ;  /* 0x000000fffffff290 */ /* 0x000fe4000fffe0ff */
[----:B------:R-:W-:Y:S01]  /*5770*/  VOTEU.ANY UP1, P0 ;  /* 0x0000000000ff7886 */ /* 0x000fe20000020100 */
[----:B------:R-:W-:Y:S01]  /*5780*/  PLOP3.LUT P0, PT, PT, PT, UP1, 0x80, 0x8 ;  /* 0x000000000008781c */ /* 0x000fe20003f0f018 */
[----:B------:R-:W-:Y:S11]  /*5790*/  UP2UR UR62, UPR, URZ, 0x2 ;  /* 0x00000002ff3e7883 */ /* 0x000ff60008000000 */
[----:B------:R-:W-:Y:S01]  /*57a0*/  @!UPT UIADD3 URZ, UPT, UPT, URZ, URZ, URZ ;  /* 0x000000fffffff290 */ /* 0x000fe2000fffe0ff */
[----:B------:R-:W-:Y:S02]  /*57b0*/  @P0 MOV R3, R4 ;  /* 0x0000000400030202 */ /* 0x000fe40000000f00 */
[----:B------:R-:W-:Y:S02]  /*57c0*/  @P0 LOP3.LUT R0, R5, 0xffff, RZ, 0xc0, !PT ;  /* 0x0000ffff05000812 */ /* 0x000fe400078ec0ff */
[----:B------:R-:W-:Y:S02]  /*57d0*/  @P0 R2UR UR5, R3 ;  /* 0x00000000030502ca */ /* 0x000fe400000e0000 */
[----:B------:R-:W-:Y:S11]  /*57e0*/  @P0 R2UR UR4, R0 ;  /* 0x00000000000402ca */ /* 0x000ff600000e0000 */
[----:B------:R-:W-:Y:S02]  /*57f0*/  @UP1 UMOV UR37, UR5 ;  /* 0x0000000500251c82 */ /* 0x000fe40008000000 */
[----:B------:R-:W-:Y:S01]  /*5800*/  @UP1 UMOV UR36, UR4 ;  /* 0x0000000400241c82 */ /* 0x000fe20008000000 */
[----:B------:R-:W-:Y:S05]  /*5810*/  BRA.U !UP0, `(.L_x_159) ;  /* 0x0000000108cc7547 */ /* 0x000fea000b800000 */
[----:B------:R-:W1:Y:S01]  /*5820*/  LDCU UR9, c[0x0][0xc20] ;  /* 0x00018400ff0977ac */ /* 0x000e620008000800 */
[----:B------:R-:W-:Y:S02]  /*5830*/  UIMAD.WIDE.U32 UR4, UR60, UR59, URZ ;  /* 0x0000003b3c0472a5 */ /* 0x000fe4000f8e00ff */
[----:B------:R-:W-:Y:S02]  /*5840*/  UIMAD.WIDE.U32 UR6, UR61, UR56, URZ ;  /* 0x000000383d0672a5 */ /* 0x000fe4000f8e00ff */
[----:B------:R-:W-:Y:S02]  /*5850*/  UIMAD.WIDE.U32 UR10, UR36, UR59, URZ ;  /* 0x0000003b240a72a5 */ /* 0x000fe4000f8e00ff */
[----:B------:R-:W-:Y:S02]  /*5860*/  UISETP.NE.AND UP0, UPT, UR58, 0x1, UPT ;  /* 0x000000013a00788c */ /* 0x000fe4000bf05270 */
[----:B------:R-:W-:Y:S02]  /*5870*/  UISETP.NE.AND UP1, UPT, UR48, 0x1, UPT ;  /* 0x000000013000788c */ /* 0x000fe4000bf25270 */
[----:B------:R-:W-:Y:S02]  /*5880*/  UISETP.NE.AND UP2, UPT, UR39, 0x1, UPT ;  /* 0x000000012700788c */ /* 0x000fe4000bf45270 */
[----:B------:R-:W-:Y:S01]  /*5890*/  UIMAD.WIDE.U32 UR12, UR37, UR56, URZ ;  /* 0x00000038250c72a5 */ /* 0x000fe2000f8e00ff */
[----:B------:R-:W-:Y:S01]  /*58a0*/  UMOV UR4, UR5 ;  /* 0x0000000500047c82 */ /* 0x000fe20008000000 */
[----:B------:R-:W-:Y:S01]  /*58b0*/  UMOV UR6, UR11 ;  /* 0x0000000b00067c82 */ /* 0x000fe20008000000 */
[----:B-1----:R-:W-:Y:S03]  /*58c0*/  USHF.R.U32.HI UR8, URZ, UR9, UR4 ;  /* 0x00000009ff087299 */ /* 0x002fe60008011604 */
[----:B------:R-:W-:Y:S02]  /*58d0*/  UMOV UR4, UR7 ;  /* 0x0000000700047c82 */ /* 0x000fe40008000000 */
[----:B------:R-:W-:Y:S02]  /*58e0*/  USHF.R.U32.HI UR5, URZ, UR57, UR4 ;  /* 0x00000039ff057299 */ /* 0x000fe40008011604 */
[----:B------:R-:W-:Y:S02]  /*58f0*/  USEL UR4, UR60, UR8, !UP0 ;  /* 0x000000083c047287 */ /* 0x000fe4000c000000 */
[----:B------:R-:W-:Y:S02]  /*5900*/  USHF.R.U32.HI UR8, URZ, UR9, UR6 ;  /* 0x00000009ff087299 */ /* 0x000fe40008011606 */
[----:B------:R-:W-:Y:S02]  /*5910*/  UIMAD.WIDE.U32 UR6, UR4, UR46, URZ ;  /* 0x0000002e040672a5 */ /* 0x000fe4000f8e00ff */
[----:B------:R-:W-:Y:S02]  /*5920*/  USEL UR9, UR61, UR5, !UP1 ;  /* 0x000000053d097287 */ /* 0x000fe4000c800000 */
[----:B------:R-:W-:Y:S02]  /*5930*/  USEL UR8, UR36, UR8, !UP0 ;  /* 0x0000000824087287 */ /* 0x000fe4000c000000 */
[----:B------:R-:W-:Y:S01]  /*5940*/  UIMAD.WIDE.U32 UR10, UR9, UR46, URZ ;  /* 0x0000002e090a72a5 */ /* 0x000fe2000f8e00ff */
[----:B------:R-:W-:Y:S01]  /*5950*/  UMOV UR6, UR7 ;  /* 0x0000000700067c82 */ /* 0x000fe20008000000 */
[----:B------:R-:W-:Y:S01]  /*5960*/  UMOV UR5, UR13 ;  /* 0x0000000d00057c82 */ /* 0x000fe20008000000 */
[----:B------:R-:W-:Y:S02]  /*5970*/  @UP2 USHF.R.U32.HI UR4, URZ, UR47, UR6 ;  /* 0x0000002fff042299 */ /* 0x000fe40008011606 */
[----:B------:R-:W-:Y:S02]  /*5980*/  USHF.R.U32.HI UR5, URZ, UR57, UR5 ;  /* 0x00000039ff057299 */ /* 0x000fe40008011605 */
[----:B------:R-:W-:Y:S02]  /*5990*/  UIMAD UR4, UR39, UR4, URZ ;  /* 0x00000004270472a4 */ /* 0x000fe4000f8e02ff */
[----:B------:R-:W-:Y:S02]  /*59a0*/  USEL UR5, UR37, UR5, !UP1 ;  /* 0x0000000525057287 */ /* 0x000fe4000c800000 */
[----:B------:R-:W-:Y:S01]  /*59b0*/  UISETP.GE.AND UP0, UPT, UR8, UR4, UPT ;  /* 0x000000040800728c */ /* 0x000fe2000bf06270 */
[----:B------:R-:W-:Y:S01]  /*59c0*/  UMOV UR6, UR11 ;  /* 0x0000000b00067c82 */ /* 0x000fe20008000000 */
[----:B------:R-:W-:Y:S02]  /*59d0*/  UIMAD.WIDE.U32 UR10, UR8, UR46, URZ ;  /* 0x0000002e080a72a5 */ /* 0x000fe4000f8e00ff */
[----:B------:R-:W-:Y:S04]  /*59e0*/  @UP2 USHF.R.U32.HI UR9, URZ, UR47, UR6 ;  /* 0x0000002fff092299 */ /* 0x000fe80008011606 */
[----:B------:R-:W-:Y:S01]  /*59f0*/  UIMAD UR6, UR39, UR9, URZ ;  /* 0x00000009270672a4 */ /* 0x000fe2000f8e02ff */
[----:B------:R-:W-:Y:S03]  /*5a00*/  UMOV UR4, UR11 ;  /* 0x0000000b00047c82 */ /* 0x000fe60008000000 */
[----:B------:R-:W-:Y:S02]  /*5a10*/  UISETP.GE.OR UP0, UPT, UR5, UR6, UP0 ;  /* 0x000000060500728c */ /* 0x000fe40008706670 */
[----:B------:R-:W-:Y:S02]  /*5a20*/  USHF.R.U32.HI UR4, URZ, UR47, UR4 ;  /* 0x0000002fff047299 */ /* 0x000fe40008011604 */
[----:B------:R-:W-:Y:S02]  /*5a30*/  UIMAD.WIDE.U32 UR6, UR5, UR46, URZ ;  /* 0x0000002e050672a5 */ /* 0x000fe4000f8e00ff */
[----:B------:R-:W-:Y:S02]  /*5a40*/  USEL UR11, UR8, UR4, !UP2 ;  /* 0x00000004080b7287 */ /* 0x000fe4000d000000 */
[----:B------:R-:W-:Y:S02]  /*5a50*/  UIADD3 UR6, UPT, UPT, -UR5, URZ, URZ ;  /* 0x000000ff05067290 */ /* 0x000fe4000fffe1ff */
[----:B------:R-:W-:Y:S02]  /*5a60*/  UIADD3 UR10, UPT, UPT, -UR11, URZ, URZ ;  /* 0x000000ff0b0a7290 */ /* 0x000fe4000fffe1ff */
[----:B------:R-:W-:Y:S02]  /*5a70*/  UIMAD UR6, UR48, UR6, UR37 ;  /* 0x00000006300672a4 */ /* 0x000fe4000f8e0225 */
[----:B------:R-:W-:Y:S01]  /*5a80*/  UIMAD UR10, UR39, UR10, UR8 ;  /* 0x0000000a270a72a4 */ /* 0x000fe2000f8e0208 */
[----:B------:R-:W-:Y:S01]  /*5a90*/  @!UP0 UMOV UR4, UR7 ;  /* 0x0000000700048c82 */ /* 0x000fe20008000000 */
[----:B------:R-:W-:Y:S02]  /*5aa0*/  UIADD3 UR7, UPT, UPT, -UR8, URZ, URZ ;  /* 0x000000ff08077290 */ /* 0x000fe4000fffe1ff */
[----:B------:R-:W-:Y:S04]  /*5ab0*/  @!UP0 USHF.R.U32.HI UR4, URZ, UR47, UR4 ;  /* 0x0000002fff048299 */ /* 0x000fe80008011604 */
[----:B------:R-:W-:Y:S04]  /*5ac0*/  @!UP0 USEL UR4, UR5, UR4, !UP2 ;  /* 0x0000000405048287 */ /* 0x000fe8000d000000 */
[----:B------:R-:W-:Y:S02]  /*5ad0*/  @!UP0 UIMAD UR9, UR9, UR10, UR4 ;  /* 0x0000000a090982a4 */ /* 0x000fe4000f8e0204 */
[----:B------:R-:W-:Y:S02]  /*5ae0*/  @!UP0 UIADD3 UR10, UPT, UPT, UR11, -UR4, URZ ;  /* 0x800000040b0a8290 */ /* 0x000fe4000fffe0ff */
[----:B------:R-:W-:Y:S02]  /*5af0*/  UIMAD UR4, UR58, UR7, UR36 ;  /* 0x000000073a0472a4 */ /* 0x000fe4000f8e0224 */
[----:B------:R-:W-:Y:S03]  /*5b00*/  @!UP0 UIMAD UR8, UR10, UR39, UR5 ;  /* 0x000000270a0882a4 */ /* 0x000fe6000f8e0205 */
[----:B------:R-:W-:Y:S02]  /*5b10*/  @!UP0 UMOV UR5, UR9 ;  /* 0x0000000900058c82 */ /* 0x000fe40008000000 */
[----:B------:R-:W-:Y:S02]  /*5b20*/  UIMAD UR37, UR5, UR48, UR6 ;  /* 0x00000030052572a4 */ /* 0x000fe4000f8e0206 */
[----:B------:R-:W-:Y:S11]  /*5b30*/  UIMAD UR36, UR8, UR58, UR4 ;  /* 0x0000003a082472a4 */ /* 0x000ff6000f8e0204 */
[----:B------:R-:W-:Y:S01]  /*5b40*/  @!UPT UIADD3 URZ, UPT, UPT, URZ, URZ, URZ ;  /* 0x000000fffffff290 */ /* 0x000fe2000fffe0ff */
.L_x_159:
[----:B------:R-:W-:Y:S01]  /*5b50*/  UISETP.NE.AND UP0, UPT, UR38, 0x1, UPT ;  /* 0x000000012600788c */ /* 0x000fe2000bf05270 */
[----:B------:R-:W-:Y:S01]  /*5b60*/  @P0 SHF.R.U32.HI R4, RZ, 0x10, R5 ;  /* 0x00000010ff040819 */ /* 0x000fe20000011605 */
[----:B------:R-:W-:Y:S01]  /*5b70*/  USHF.L.U32 UR41, UR24, 0x7, URZ ;  /* 0x0000000718297899 */ /* 0x000fe200080006ff */
[----:B------:R-:W-:Y:S02]  /*5b80*/  BSSY.RECONVERGENT B6, `(.L_x_160) ;  /* 0x0000034000067945 */ /* 0x000fe40003800200 */
[----:B------:R-:W-:Y:S02]  /*5b90*/  @P0 R2UR UR63, R4 ;  /* 0x00000000043f02ca */ /* 0x000fe400000e0000 */
[----:B------:R-:W-:Y:S04]  /*5ba0*/  LOP3.LUT P0, RZ, R76, 0x1b0, RZ, 0xc0, !PT ;  /* 0x000001b04cff7812 */ /* 0x000fe8000780c0ff */
[----:B------:R-:W1:Y:S01]  /*5bb0*/  @!UP0 LDCU.128 UR12, c[0x0][0xc10] ;  /* 0x00018200ff0c87ac */ /* 0x000e620008000c00 */
[----:B------:R-:W2:Y:S01]  /*5bc0*/  @!UP0 LDCU UR5, c[0x0][0xc0c] ;  /* 0x00018180ff0587ac */ /* 0x000ea20008000800 */
[----:B------:R-:W3:Y:S01]  /*5bd0*/  @!UP0 LDCU UR10, c[0x0][0xc20] ;  /* 0x00018400ff0a87ac */ /* 0x000ee20008000800 */
[----:B-1----:R-:W-:Y:S02]  /*5be0*/  UIMAD.WIDE.U32 UR8, UR37, UR12, URZ ;  /* 0x0000000c250872a5 */ /* 0x002fe4000f8e00ff */
[----:B------:R-:W-:Y:S02]  /*5bf0*/  UIMAD.WIDE.U32 UR6, UR36, UR15, URZ ;  /* 0x0000000f240672a5 */ /* 0x000fe4000f8e00ff */
[----:B------:R-:W-:Y:S03]  /*5c00*/  @!UP0 UISETP.NE.AND UP1, UPT, UR14, 0x1, UPT ;  /* 0x000000010e00888c */ /* 0x000fe6000bf25270 */
[----:B------:R-:W-:Y:S01]  /*5c10*/  @!UP0 UMOV UR4, UR9 ;  /* 0x0000000900048c82 */ /* 0x000fe20008000000 */
[----:B--2---:R-:W-:Y:S02]  /*5c20*/  @!UP0 UISETP.NE.AND UP2, UPT, UR5, 0x1, UPT ;  /* 0x000000010500888c */ /* 0x004fe4000bf45270 */
[----:B------:R-:W-:Y:S01]  /*5c30*/  @!UP0 USHF.R.U32.HI UR4, URZ, UR13, UR4 ;  /* 0x0000000dff048299 */ /* 0x000fe20008011604 */
[----:B------:R-:W-:Y:S02]  /*5c40*/  @!UP0 UMOV UR6, UR7 ;  /* 0x0000000700068c82 */ /* 0x000fe40008000000 */
[----:B---3--:R-:W-:Y:S02]  /*5c50*/  @!UP0 USHF.R.U32.HI UR6, URZ, UR10, UR6 ;  /* 0x0000000aff068299 */ /* 0x008fe40008011606 */
[----:B------:R-:W-:Y:S02]  /*5c60*/  @!UP0 USEL UR7, UR37, UR4, !UP2 ;  /* 0x0000000425078287 */ /* 0x000fe4000d000000 */
[----:B------:R-:W-:Y:S04]  /*5c70*/  @!UP0 USEL UR6, UR36, UR6, !UP1 ;  /* 0x0000000624068287 */ /* 0x000fe8000c800000 */
[----:B------:R-:W-:Y:S02]  /*5c80*/  @!UP0 UIADD3 UR4, UPT, UPT, -UR7, UR6, URZ ;  /* 0x0000000607048290 */ /* 0x000fe4000fffe1ff */
[----:B------:R-:W-:Y:S02]  /*5c90*/  @!UP0 UIADD3 UR6, UPT, UPT, UR7, -UR6, URZ ;  /* 0x8000000607068290 */ /* 0x000fe4000fffe0ff */
[----:B------:R-:W-:Y:S02]  /*5ca0*/  @!UP0 UIMAD UR37, UR4, UR5, UR37 ;  /* 0x00000005042582a4 */ /* 0x000fe4000f8e0225 */
[----:B------:R-:W-:Y:S01]  /*5cb0*/  @!UP0 UIMAD UR36, UR6, UR14, UR36 ;  /* 0x0000000e062482a4 */ /* 0x000fe2000f8e0224 */
[----:B------:R-:W-:Y:S11]  /*5cc0*/  @!P0 BRA `(.L_x_161) ;  /* 0x00000000007c8947 */ /* 0x000ff60003800000 */
[----:B------:R-:W1:Y:S01]  /*5cd0*/  LDCU.64 UR8, c[0x4][0xb8] ;  /* 0x01001700ff0877ac */ /* 0x000e620008000a00 */
[----:B------:R-:W-:Y:S01]  /*5ce0*/  MOV R16, 0xc8 ;  /* 0x000000c800107802 */ /* 0x000fe20000000f00 */
[----:B------:R-:W-:Y:S02]  /*5cf0*/  HFMA2 R12, -RZ, RZ, 0, 5.9604644775390625e-08 ;  /* 0x00000001ff0c7431 */ /* 0x000fe400000001ff */
[----:B------:R-:W-:Y:S01]  /*5d00*/  IMAD.MOV.U32 R8, RZ, RZ, 0x70 ;  /* 0x00000070ff087424 */ /* 0x000fe200078e00ff */
[----:B------:R2:W3:Y:S01]  /*5d10*/  LDC.64 R14, c[0x4][R16] ;  /* 0x01000000100e7b82 */ /* 0x0004e20000000a00 */
[----:B------:R-:W4:Y:S01]  /*5d20*/  LDCU.64 UR6, c[0x4][0xc0] ;  /* 0x01001800ff0677ac */ /* 0x000f220008000a00 */
[----:B------:R-:W-:Y:S01]  /*5d30*/  IMAD.MOV.U32 R13, RZ, RZ, RZ ;  /* 0x000000ffff0d7224 */ /* 0x000fe200078e00ff */
[----:B------:R-:W2:Y:S01]  /*5d40*/  LDCU.64 UR4, c[0x4][0x40] ;  /* 0x01000800ff0477ac */ /* 0x000ea20008000a00 */
[----:B-1----:R-:W-:Y:S01]  /*5d50*/  MOV R5, UR9 ;  /* 0x0000000900057c02 */ /* 0x002fe20008000f00 */
[----:B------:R-:W-:Y:S01]  /*5d60*/  IMAD.U32 R4, RZ, RZ, UR8 ;  /* 0x00000008ff047e24 */ /* 0x000fe2000f8e00ff */
[----:B----4-:R-:W-:Y:S01]  /*5d70*/  MOV R7, UR7 ;  /* 0x0000000700077c02 */ /* 0x010fe20008000f00 */
[----:B------:R-:W-:Y:S01]  /*5d80*/  IMAD.U32 R6, RZ, RZ, UR6 ;  /* 0x00000006ff067e24 */ /* 0x000fe2000f8e00ff */
[----:B--2---:R-:W-:Y:S01]  /*5d90*/  MOV R11, UR5 ;  /* 0x00000005000b7c02 */ /* 0x004fe20008000f00 */
[----:B------:R-:W-:Y:S02]  /*5da0*/  IMAD.U32 R10, RZ, RZ, UR4 ;  /* 0x00000004ff0a7e24 */ /* 0x000fe4000f8e00ff */
[----:B------:R-:W-:Y:S07]  /*5db0*/  LEPC R20, `(.L_x_162) ;  /* 0x000000001014794e */ /* 0x000fee0000000000 */
[----:B---3-5:R-:W-:Y:S05]  /*5dc0*/  CALL.ABS.NOINC R14 ;  /* 0x000000000e007343 */ /* 0x028fea0003c00000 */
.L_x_162:
[----:B------:R-:W1:Y:S01]  /*5dd0*/  LDCU.64 UR8, c[0x4][0xb8] ;  /* 0x01001700ff0877ac */ /* 0x000e620008000a00 */
[----:B------:R-:W2:Y:S01]  /*5de0*/  LDC.64 R16, c[0x4][R16] ;  /* 0x0100000010107b82 */ /* 0x000ea20000000a00 */
[----:B------:R-:W-:Y:S02]  /*5df0*/  HFMA2 R12, -RZ, RZ, 0, 5.9604644775390625e-08 ;  /* 0x00000001ff0c7431 */ /* 0x000fe400000001ff */
[----:B------:R-:W-:Y:S02]  /*5e00*/  IMAD.MOV.U32 R8, RZ, RZ, 0x70 ;  /* 0x00000070ff087424 */ /* 0x000fe400078e00ff */
[----:B------:R-:W-:Y:S01]  /*5e10*/  IMAD.MOV.U32 R13, RZ, RZ, RZ ;  /* 0x000000ffff0d7224 */ /* 0x000fe200078e00ff */
[----:B------:R-:W3:Y:S01]  /*5e20*/  LDCU.64 UR6, c[0x4][0xc0] ;  /* 0x01001800ff0677ac */ /* 0x000ee20008000a00 */
[----:B------:R-:W4:Y:S01]  /*5e30*/  LDCU.64 UR4, c[0x4][0x40] ;  /* 0x01000800ff0477ac */ /* 0x000f220008000a00 */
[----:B-1----:R-:W-:Y:S02]  /*5e40*/  MOV R4, UR8 ;  /* 0x0000000800047c02 */ /* 0x002fe40008000f00 */
[----:B------:R-:W-:Y:S02]  /*5e50*/  MOV R5, UR9 ;  /* 0x0000000900057c02 */ /* 0x000fe40008000f00 */
[----:B---3--:R-:W-:Y:S01]  /*5e60*/  MOV R7, UR7 ;  /* 0x0000000700077c02 */ /* 0x008fe20008000f00 */
[----:B------:R-:W-:Y:S01]  /*5e70*/  IMAD.U32 R6, RZ, RZ, UR6 ;  /* 0x00000006ff067e24 */ /* 0x000fe2000f8e00ff */
[----:B----4-:R-:W-:Y:S01]  /*5e80*/  MOV R11, UR5 ;  /* 0x00000005000b7c02 */ /* 0x010fe20008000f00 */
[----:B------:R-:W-:Y:S02]  /*5e90*/  IMAD.U32 R10, RZ, RZ, UR4 ;  /* 0x00000004ff0a7e24 */ /* 0x000fe4000f8e00ff */
[----:B------:R-:W-:Y:S07]  /*5ea0*/  LEPC R20, `(.L_x_161) ;  /* 0x000000001014794e */ /* 0x000fee0000000000 */
[----:B--2---:R-:W-:Y:S05]  /*5eb0*/  CALL.ABS.NOINC R16 ;  /* 0x0000000010007343 */ /* 0x004fea0003c00000 */
.L_x_161:
[----:B------:R-:W-:Y:S05]  /*5ec0*/  BSYNC.RECONVERGENT B6 ;  /* 0x0000000000067941 */ /* 0x000fea0003800200 */
.L_x_160:
[----:B------:R-:W-:Y:S02]  /*5ed0*/  R2UR UR6, R93 ;  /* 0x000000005d0672ca */ /* 0x000fe400000e0000 */
[----:B------:R-:W-:Y:S02]  /*5ee0*/  R2UR UR5, R88 ;  /* 0x00000000580572ca */ /* 0x000fe400000e0000 */
[----:B------:R-:W-:Y:S02]  /*5ef0*/  R2UR UR4, R87 ;  /* 0x00000000570472ca */ /* 0x000fe400000e0000 */
[----:B------:R-:W-:Y:S02]  /*5f00*/  ISETP.NE.U32.AND P4, PT, R74, RZ, PT ;  /* 0x000000ff4a00720c */ /* 0x000fe40003f85070 */
[----:B------:R-:W-:Y:S02]  /*5f10*/  ISETP.NE.U32.AND P2, PT, RZ, UR54, PT ;  /* 0x00000036ff007c0c */ /* 0x000fe4000bf45070 */
[----:B------:R-:W-:Y:S02]  /*5f20*/  ISETP.NE.AND.EX P4, PT, R75, RZ, PT, P4 ;  /* 0x000000ff4b00720c */ /* 0x000fe40003f85340 */
[----:B------:R-:W-:Y:S01]  /*5f30*/  ISETP.NE.AND.EX P2, PT, RZ, UR55, PT, P2 ;  /* 0x00000037ff007c0c */ /* 0x000fe2000bf45320 */
[----:B------:R-:W-:Y:S02]  /*5f40*/  UISETP.NE.AND UP2, UPT, UR6, URZ, UPT ;  /* 0x000000ff0600728c */ /* 0x000fe4000bf45270 */
[----:B------:R-:W-:Y:S04]  /*5f50*/  UISETP.NE.U32.AND UP0, UPT, UR5, URZ, UPT ;  /* 0x000000ff0500728c */ /* 0x000fe8000bf05070 */
[----:B------:R-:W-:Y:S01]  /*5f60*/  UISETP.NE.AND.EX UP1, UPT, UR4, URZ, UPT, UP0 ;  /* 0x000000ff0400728c */ /* 0x000fe2000bf25300 */
[----:B------:R-:W-:Y:S01]  /*5f70*/  PLOP3.LUT P1, PT, PT, PT, UP2, 0x80, 0x8 ;  /* 0x000000000008781c */ /* 0x000fe20003f2f028 */
[----:B------:R-:W-:Y:S03]  /*5f80*/  UPLOP3.LUT UP0, UPT, UPT, UPT, UPT, 0x40, 0x4 ;  /* 0x000000000004789c */ /* 0x000fe60003f0e870 */
[----:B------:R-:W-:Y:S06]  /*5f90*/  @UP2 UPLOP3.LUT UP0, UPT, UPT, UPT, UP1, 0x80, 0x8 ;  /* 0x000000000008289c */ /* 0x000fec0003f0f010 */
[----:B------:R-:W-:Y:S01]  /*5fa0*/  PLOP3.LUT P0, PT, PT, PT, UP0, 0x80, 0x8 ;  /* 0x000000000008781c */ /* 0x000fe20003f0f008 */
[----:B------:R-:W-:Y:S01]  /*5fb0*/  @!UPT UIADD3 URZ, UPT, UPT, URZ, URZ, URZ ;  /* 0x000000fffffff290 */ /* 0x000fe2000fffe0ff */
[----:B------:R-:W-:Y:S11]  /*5fc0*/  BRA.U !UP1, `(.L_x_163) ;  /* 0x0000000109407547 */ /* 0x000ff6000b800000 */
[----:B------:R-:W-:Y:S01]  /*5fd0*/  UISETP.NE.U32.AND UP0, UPT, UR54, URZ, UPT ;  /* 0x000000ff3600728c */ /* 0x000fe2000bf05070 */
[----:B------:R-:W-:Y:S01]  /*5fe0*/  R2UR UR6, R88 ;  /* 0x00000000580672ca */ /* 0x000fe200000e0000 */
[----:B------:R-:W1:Y:S01]  /*5ff0*/  LDCU.64 UR8, c[0x0][0x358] ;  /* 0x00006b00ff0877ac */ /* 0x000e620008000a00 */
[----:B------:R-:W-:Y:S02]  /*6000*/  HFMA2 R85, -RZ, RZ, 0, 5.9604644775390625e-08 ;  /* 0x00000001ff557431 */ /* 0x000fe400000001ff */
[----:B------:R-:W-:Y:S01]  /*6010*/  IMAD.MOV.U32 R0, RZ, RZ, 0x1 ;  /* 0x00000001ff007424 */ /* 0x000fe200078e00ff */
[----:B------:R-:W-:Y:S06]  /*6020*/  UISETP.NE.AND.EX UP0, UPT, UR55, URZ, UPT, UP0 ;  /* 0x000000ff3700728c */ /* 0x000fec000bf05300 */
[----:B------:R-:W-:Y:S05]  /*6030*/  PLOP3.LUT P3, PT, PT, PT, UP0, 0x80, 0x8 ;  /* 0x000000000008781c */ /* 0x000fea0003f6f008 */
[----:B------:R-:W2:Y:S01]  /*6040*/  @UP0 LDCU.64 UR4, c[0x0][0x988] ;  /* 0x00013100ff0407ac */ /* 0x000ea20008000a00 */
[----:B------:R-:W-:Y:S07]  /*6050*/  @UP0 UIMAD UR6, UR52, UR6, URZ ;  /* 0x00000006340602a4 */ /* 0x000fee000f8e02ff */
[----:B------:R-:W-:Y:S01]  /*6060*/  @!P3 PRMT R85, R0, 0x7610, R85 ;  /* 0x000076100055b816 */ /* 0x000fe20000000055 */
[----:B--2---:R-:W-:Y:S06]  /*6070*/  @UP0 UIMAD.WIDE UR4, UR6, 0x4, UR4 ;  /* 0x00000004060408a5 */ /* 0x004fec000f8e0204 */
[----:B------:R-:W-:Y:S02]  /*6080*/  IMAD.U32 R4, RZ, RZ, UR4 ;  /* 0x00000004ff047e24 */ /* 0x000fe4000f8e00ff */
[----:B------:R-:W-:Y:S03]  /*6090*/  IMAD.U32 R5, RZ, RZ, UR5 ;  /* 0x00000005ff057e24 */ /* 0x000fe6000f8e00ff */
[----:B------:R-:W2:Y:S02]  /*60a0*/  @!UP0 LDCU UR4, c[0x0][0x980] ;  /* 0x00013000ff0487ac */ /* 0x000ea40008000800 */
[----:B-1---5:R1:W5:Y:S02]  /*60b0*/  @P3 LDG.E R41, desc[UR8][R4.64] ;  /* 0x0000000804293981 */ /* 0x022364000c1e1900 */
[----:B-12---:R-:W-:Y:S02]  /*60c0*/  @!P3 MOV R41, UR4 ;  /* 0x000000040029bc02 */ /* 0x006fe40008000f00 */
.L_x_163:
[----:B------:R-:W-:Y:S05]  /*60d0*/  @!P4 BRA `(.L_x_164) ;  /* 0x000000000024c947 */ /* 0x000fea0003800000 */
[----:B------:R-:W-:Y:S01]  /*60e0*/  ISETP.NE.U32.AND P3, PT, R72, RZ, PT ;  /* 0x000000ff4800720c */ /* 0x000fe20003f65070 */
[----:B------:R-:W1:Y:S03]  /*60f0*/  LDCU.64 UR4, c[0x0][0x358] ;  /* 0x00006b00ff0477ac */ /* 0x000e660008000a00 */
[----:B------:R-:W-:Y:S11]  /*6100*/  ISETP.NE.AND.EX P3, PT, R73, RZ, PT, P3 ;  /* 0x000000ff4900720c */ /* 0x000ff60003f65330 */
[----:B------:R-:W-:Y:S02]  /*6110*/  @!UPT UIADD3 URZ, UPT, UPT, URZ, URZ, URZ ;  /* 0x000000fffffff290 */ /* 0x000fe4000fffe0ff */
[----:B------:R-:W2:Y:S01]  /*6120*/  @P3 LDC.64 R4, c[0x0][0x9a8] ;  /* 0x00026a00ff043b82 */ /* 0x000ea20000000a00 */
[----:B------:R-:W-:Y:S04]  /*6130*/  @P3 IMAD R0, R74, UR52, RZ ;  /* 0x000000344a003c24 */ /* 0x000fe8000f8e02ff */
[----:B--2---:R-:W-:Y:S05]  /*6140*/  @P3 IMAD.WIDE R4, R0, 0x4, R4 ;  /* 0x0000000400043825 */ /* 0x004fea00078e0204 */
[----:B-1---5:R1:W5:Y:S02]  /*6150*/  @P3 LDG.E R38, desc[UR4][R4.64] ;  /* 0x0000000404263981 */ /* 0x022364000c1e1900 */
[----:B-1----:R-:W2:Y:S02]  /*6160*/  @!P3 LDC R38, c[0x0][0x9a0] ;  /* 0x00026800ff26bb82 */ /* 0x002ea40000000800 */
.L_x_164:
[----:B-----5:R-:W-:Y:S01]  /*6170*/  FSETP.NEU.AND P3, PT, R41, RZ, PT ;  /* 0x000000ff2900720b */ /* 0x020fe20003f6d000 */
[----:B------:R-:W1:Y:S01]  /*6180*/  LDCU.128 UR12, c[0x0][0xb90] ;  /* 0x00017200ff0c77ac */ /* 0x000e620008000c00 */
[----:B------:R-:W-:Y:S01]  /*6190*/  SEL R3, RZ, 0xffffffff, P2 ;  /* 0xffffffffff037807 */ /* 0x000fe20001000000 */
[----:B------:R-:W-:Y:S01]  /*61a0*/  BSSY B1, `(.L_x_165) ;  /* 0x0000057000017945 */ /* 0x000fe20003800000 */
[----:B------:R-:W-:Y:S01]  /*61b0*/  @P1 LOP3.LUT P2, RZ, R85, 0xff, RZ, 0xc0, !PT ;  /* 0x000000ff55ff1812 */ /* 0x000fe2000784c0ff */
[----:B------:R-:W-:Y:S01]  /*61c0*/  IMAD.MOV.U32 R58, RZ, RZ, 0x1 ;  /* 0x00000001ff3a7424 */ /* 0x000fe200078e00ff */
[----:B------:R-:W-:Y:S01]  /*61d0*/  @P1 SEL R0, RZ, 0xffffffff, P3 ;  /* 0xffffffffff001807 */ /* 0x000fe20001800000 */
[----:B------:R-:W-:Y:S01]  /*61e0*/  IMAD.IADD R39, R37, 0x1, R2 ;  /* 0x0000000125277824 */ /* 0x000fe200078e0202 */
[----:B------:R-:W-:Y:S01]  /*61f0*/  LOP3.LUT R81, R81, 0x1, RZ, 0x3c, !PT ;  /* 0x0000000151517812 */ /* 0x000fe200078e3cff */
[----:B------:R-:W3:Y:S01]  /*6200*/  LDCU UR11, c[0x0][0xba0] ;  /* 0x00017400ff0b77ac */ /* 0x000ee20008000800 */
[----:B------:R-:W-:Y:S01]  /*6210*/  @P0 SEL R0, R3, R0, !P2 ;  /* 0x0000000003000207 */ /* 0x000fe20005000000 */
[----:B------:R-:W-:Y:S01]  /*6220*/  IMAD R102, R83, -0x10, R95 ;  /* 0xfffffff053667824 */ /* 0x000fe200078e025f */
[----:B------:R-:W-:Y:S01]  /*6230*/  LEA R56, R36, UR49, 0x3 ;  /* 0x0000003124387c11 */ /* 0x000fe2000f8e18ff */
[----:B------:R-:W-:Y:S01]  /*6240*/  USHF.L.U32 UR8, UR51, 0x7, URZ ;  /* 0x0000000733087899 */ /* 0x000fe200080006ff */
[----:B------:R-:W-:Y:S01]  /*6250*/  @P1 LOP3.LUT R0, R0, 0x1, RZ, 0xc0, !PT ;  /* 0x0000000100001812 */ /* 0x000fe200078ec0ff */
[----:B------:R-:W-:Y:S01]  /*6260*/  IMAD.MOV.U32 R57, RZ, RZ, RZ ;  /* 0x000000ffff397224 */ /* 0x000fe200078e00ff */
[----:B------:R-:W-:Y:S02]  /*6270*/  R2UR UR4, R91 ;  /* 0x000000005b0472ca */ /* 0x000fe400000e0000 */
[----:B------:R-:W-:Y:S02]  /*6280*/  CS2R R70, SRZ ;  /* 0x0000000000467805 */ /* 0x000fe4000001ff00 */
[----:B------:R-:W-:Y:S01]  /*6290*/  ISETP.NE.U32.OR P5, PT, R0, 0x1, !P1 ;  /* 0x000000010000780c */ /* 0x000fe20004fa5470 */
[----:B------:R-:W-:Y:S01]  /*62a0*/  IMAD.U32 R99, RZ, RZ, UR8 ;  /* 0x00000008ff637e24 */ /* 0x000fe2000f8e00ff */
[----:B------:R-:W-:Y:S02]  /*62b0*/  R2UR UR6, R90 ;  /* 0x000000005a0672ca */ /* 0x000fe400000e0000 */
[----:B------:R-:W-:Y:S02]  /*62c0*/  CS2R R68, SRZ ;  /* 0x0000000000447805 */ /* 0x000fe4000001ff00 */
[----:B------:R-:W-:Y:S02]  /*62d0*/  R2UR UR10, R92 ;  /* 0x000000005c0a72ca */ /* 0x000fe400000e0000 */
[----:B------:R-:W-:Y:S02]  /*62e0*/  CS2R R62, SRZ ;  /* 0x00000000003e7805 */ /* 0x000fe4000001ff00 */
[----:B------:R-:W-:Y:S02]  /*62f0*/  R2UR UR9, R89 ;  /* 0x00000000590972ca */ /* 0x000fe400000e0000 */
[----:B------:R-:W-:Y:S02]  /*6300*/  CS2R R60, SRZ ;  /* 0x00000000003c7805 */ /* 0x000fe4000001ff00 */
[----:B------:R-:W-:Y:S02]  /*6310*/  PLOP3.LUT P2, PT, PT, PT, UP1, 0x80, 0x8 ;  /* 0x000000000008781c */ /* 0x000fe40003f4f018 */
[----:B------:R-:W-:Y:S02]  /*6320*/  CS2R R54, SRZ ;  /* 0x0000000000367805 */ /* 0x000fe4000001ff00 */
[----:B------:R-:W-:Y:S01]  /*6330*/  LOP3.LUT P4, R100, R85, 0xff, RZ, 0xc0, !PT ;  /* 0x000000ff55647812 */ /* 0x000fe2000788c0ff */
[----:B------:R-:W-:Y:S01]  /*6340*/  UIMAD.WIDE.U32 UR4, UR8, UR4, URZ ;  /* 0x00000004080472a5 */ /* 0x000fe2000f8e00ff */
[----:B------:R-:W-:Y:S02]  /*6350*/  SEL R4, RZ, 0xffffffff, P3 ;  /* 0xffffffffff047807 */ /* 0x000fe40001800000 */
[----:B------:R-:W-:Y:S02]  /*6360*/  CS2R R52, SRZ ;  /* 0x0000000000347805 */ /* 0x000fe4000001ff00 */
[----:B------:R-:W-:Y:S01]  /*6370*/  @P5 SHF.L.U32 R0, R81, 0x1f, RZ ;  /* 0x0000001f51005819 */ /* 0x000fe200000006ff */
[----:B------:R-:W-:Y:S01]  /*6380*/  USHF.R.U32.HI UR5, URZ, UR6, UR5 ;  /* 0x00000006ff057299 */ /* 0x000fe20008011605 */
[----:B------:R-:W-:Y:S01]  /*6390*/  P2R R101, PR, RZ, 0x20 ;  /* 0x00000020ff657803 */ /* 0x000fe20000000000 */
[----:B------:R-:W-:Y:S01]  /*63a0*/  UISETP.NE.AND UP0, UPT, UR10, 0x1, UPT ;  /* 0x000000010a00788c */ /* 0x000fe2000bf05270 */
[----:B------:R4:W2:Y:S01]  /*63b0*/  @P5 SYNCS.PHASECHK.TRANS64.TRYWAIT P1, [UR49+0x60], R0 ;  /* 0x00006000ff0055a7 */ /* 0x0008a20008021131 */
[----:B------:R-:W-:Y:S02]  /*63c0*/  CS2R R50, SRZ ;  /* 0x0000000000327805 */ /* 0x000fe4000001ff00 */
[----:B------:R-:W-:Y:S01]  /*63d0*/  CS2R R48, SRZ ;  /* 0x0000000000307805 */ /* 0x000fe2000001ff00 */
[----:B------:R-:W-:Y:S01]  /*63e0*/  USEL UR5, UR8, UR5, !UP0 ;  /* 0x0000000508057287 */ /* 0x000fe2000c000000 */
[----:B------:R-:W-:Y:S01]  /*63f0*/  @P2 SEL R4, R3, R4, !P4 ;  /* 0x0000000403042207 */ /* 0x000fe20006000000 */
[----:B------:R-:W-:Y:S03]  /*6400*/  UISETP.NE.AND UP0, UPT, UR9, 0x1, UPT ;  /* 0x000000010900788c */ /* 0x000fe6000bf05270 */
[----:B------:R-:W-:Y:S01]  /*6410*/  LOP3.LUT R4, R4, 0x1, RZ, 0xc0, !PT ;  /* 0x0000000104047812 */ /* 0x000fe200078ec0ff */
[----:B------:R-:W-:Y:S02]  /*6420*/  IMAD R6, RZ, RZ, -UR5 ;  /* 0x80000005ff067e24 */ /* 0x000fe4000f8e02ff */
[----:B------:R-:W-:Y:S02]  /*6430*/  IMAD.U32 R98, RZ, RZ, UR5 ;  /* 0x00000005ff627e24 */ /* 0x000fe4000f8e00ff */
[----:B------:R-:W-:Y:S01]  /*6440*/  IMAD R99, R6, UR10, R99 ;  /* 0x0000000a06637c24 */ /* 0x000fe2000f8e0263 */
[----:B----4-:R-:W-:Y:S04]  /*6450*/  SHF.L.U32 R0, R80, 0x1f, RZ ;  /* 0x0000001f50007819 */ /* 0x010fe800000006ff */
[----:B------:R4:W4:Y:S01]  /*6460*/  SYNCS.PHASECHK.TRANS64.TRYWAIT P0, [R56+URZ+0xc0], R0 ;  /* 0x0000c000380075a7 */ /* 0x00092200080011ff */
[----:B-1----:R-:W-:Y:S07]  /*6470*/  UIMAD.WIDE.U32 UR6, UR5, UR12, URZ ;  /* 0x0000000c050672a5 */ /* 0x002fee000f8e00ff */
[----:B------:R-:W-:Y:S02]  /*6480*/  UMOV UR4, UR7 ;  /* 0x0000000700047c82 */ /* 0x000fe40008000000 */
[----:B------:R-:W-:Y:S04]  /*6490*/  USHF.R.U32.HI UR4, URZ, UR13, UR4 ;  /* 0x0000000dff047299 */ /* 0x000fe80008011604 */
[----:B------:R-:W-:Y:S02]  /*64a0*/  USEL UR4, UR5, UR4, !UP0 ;  /* 0x0000000405047287 */ /* 0x000fe4000c000000 */
[----:B------:R-:W-:Y:S02]  /*64b0*/  UISETP.NE.AND UP0, UPT, UR14, 0x1, UPT ;  /* 0x000000010e00788c */ /* 0x000fe4000bf05270 */
[----:B------:R-:W-:Y:S02]  /*64c0*/  UIMAD.WIDE.U32 UR6, UR4, UR15, URZ ;  /* 0x0000000f040672a5 */ /* 0x000fe4000f8e00ff */
[----:B------:R-:W-:Y:S02]  /*64d0*/  IMAD.U32 R97, RZ, RZ, UR4 ;  /* 0x00000004ff617e24 */ /* 0x000fe4000f8e00ff */
[----:B------:R-:W-:Y:S01]  /*64e0*/  PLOP3.LUT P2, PT, PT, PT, UP0, 0x80, 0x8 ;  /* 0x000000000008781c */ /* 0x000fe20003f4f008 */
[----:B------:R-:W-:Y:S02]  /*64f0*/  IMAD R5, RZ, RZ, -UR4 ;  /* 0x80000004ff057e24 */ /* 0x000fe4000f8e02ff */
[----:B------:R-:W-:Y:S01]  /*6500*/  UMOV UR6, UR7 ;  /* 0x0000000700067c82 */ /* 0x000fe20008000000 */
[----:B------:R-:W-:Y:S01]  /*6510*/  IMAD.U32 R96, RZ, RZ, UR4 ;  /* 0x00000004ff607e24 */ /* 0x000fe2000f8e00ff */
[----:B---3--:R-:W-:Y:S01]  /*6520*/  USHF.R.U32.HI UR6, URZ, UR11, UR6 ;  /* 0x0000000bff067299 */ /* 0x008fe20008011606 */
[----:B------:R-:W-:Y:S05]  /*6530*/  IMAD R98, R5, UR9, R98 ;  /* 0x0000000905627c24 */ /* 0x000fea000f8e0262 */
[----:B------:R-:W-:Y:S02]  /*6540*/  SEL R97, R97, UR6, !P2 ;  /* 0x0000000661617c07 */ /* 0x000fe4000d000000 */
[----:B------:R-:W-:Y:S03]  /*6550*/  ISETP.NE.U32.AND P2, PT, R4, 0x1, PT ;  /* 0x000000010400780c */ /* 0x000fe60003f45070 */
[----:B------:R-:W-:Y:S01]  /*6560*/  IMAD.MOV R3, RZ, RZ, -R97 ;  /* 0x000000ffff037224 */ /* 0x000fe200078e0a61 */
[----:B------:R-:W-:Y:S03]  /*6570*/  P2R R59, PR, RZ, 0x4 ;  /* 0x00000004ff3b7803 */ /* 0x000fe60000000000 */
[----:B------:R-:W-:Y:S01]  /*6580*/  IMAD R96, R3, UR14, R96 ;  /* 0x0000000e03607c24 */ /* 0x000fe2000f8e0260 */
[----:B--2---:R-:W-:Y:S01]  /*6590*/  @P5 SEL R58, RZ, 0x1, !P1 ;  /* 0x00000001ff3a5807 */ /* 0x004fe20004800000 */
[----:B------:R-:W-:Y:S06]  /*65a0*/  @!P5 BRA `(.L_x_166) ;  /* 0x000000000058d947 */ /* 0x000fec0003800000 */
[----:B------:R-:W-:Y:S01]  /*65b0*/  IMAD.MOV.U32 R71, RZ, RZ, RZ ;  /* 0x000000ffff477224 */ /* 0x000fe200078e00ff */
[----:B------:R-:W-:Y:S01]  /*65c0*/  ISETP.NE.AND P1, PT, R58, RZ, PT ;  /* 0x000000ff3a00720c */ /* 0x000fe20003f25270 */
[----:B------:R-:W-:Y:S01]  /*65d0*/  BSSY B0, `(.L_x_167) ;  /* 0x000000c000007945 */ /* 0x000fe20003800000 */
[----:B------:R-:W-:Y:S02]  /*65e0*/  CS2R R50, SRZ ;  /* 0x0000000000327805 */ /* 0x000fe4000001ff00 */
[----:B------:R-:W-:Y:S02]  /*65f0*/  CS2R R48, SRZ ;  /* 0x0000000000307805 */ /* 0x000fe4000001ff00 */
[----:B------:R-:W-:Y:S02]  /*6600*/  CS2R R54, SRZ ;  /* 0x0000000000367805 */ /* 0x000fe4000001ff00 */
[----:B------:R-:W-:Y:S02]  /*6610*/  CS2R R52, SRZ ;  /* 0x0000000000347805 */ /* 0x000fe4000001ff00 */
[----:B------:R-:W-:Y:S02]  /*6620*/  CS2R R62, SRZ ;  /* 0x00000000003e7805 */ /* 0x000fe4000001ff00 */
[----:B------:R-:W-:Y:S02]  /*6630*/  CS2R R60, SRZ ;  /* 0x00000000003c7805 */ /* 0x000fe4000001ff00 */
[----:B------:R-:W-:Y:S01]  /*6640*/  CS2R R68, SRZ ;  /* 0x0000000000447805 */ /* 0x000fe2000001ff00 */
[----:B------:R-:W-:Y:S06]  /*6650*/  @P1 BRA `(.L_x_168) ;  /* 0x00000000000c1947 */ /* 0x000fec0003800000 */
[----:B------:R-:W-:Y:S04]  /*6660*/  SHF.L.U32 R3, R81, 0x1f, RZ ;  /* 0x0000001f51037819 */ /* 0x000fe800000006ff */
[----:B------:R-:W1:Y:S02]  /*6670*/  SYNCS.PHASECHK.TRANS64.TRYWAIT P1, [UR49+0x60], R3 ;  /* 0x00006003ff0075a7 */ /* 0x000e640008021131 */
[----:B-1----:R-:W-:Y:S05]  /*6680*/  @!P1 BRA `(.L_x_169) ;  /* 0x0000003c00689947 */ /* 0x002fea0003800000 */
.L_x_168:
[----:B------:R-:W-:Y:S05]  /*6690*/  BSYNC B0 ;  /* 0x0000000000007941 */ /* 0x000fea0003800000 */
.L_x_167:
[----:B------:R-:W-:Y:S01]  /*66a0*/  ISETP.NE.AND P1, PT, R59, RZ, PT ;  /* 0x000000ff3b00720c */ /* 0x000fe20003f25270 */
[----:B------:R-:W-:Y:S11]  /*66b0*/  HFMA2 R57, -RZ, RZ, 0, 5.9604644775390625e-08 ;  /* 0x00000001ff397431 */ /* 0x000ff600000001ff */
[----:B------:R-:W-:Y:S01]  /*66c0*/  @!UPT UIADD3 URZ, UPT, UPT, URZ, URZ, URZ ;  /* 0x000000fffffff290 */ /* 0x000fe2000fffe0ff */
[----:B------:R2:W3:Y:S04]  /*66d0*/  @P1 LDS.128 R48, [R82] ;  /* 0x0000000052301984 */ /* 0x0004e80000000c00 */
[----:B------:R2:W1:Y:S04]  /*66e0*/  @P1 LDS.128 R52, [R95+0x10] ;  /* 0x000010005f341984 */ /* 0x0004680000000c00 */
[----:B------:R2:W1:Y:S04]  /*66f0*/  @P1 LDS.128 R60, [R94+0x20] ;  /* 0x000020005e3c1984 */ /* 0x0004680000000c00 */
[----:B------:R2:W1:Y:S02]  /*6700*/  @P1 LDS.128 R68, [R102+0x30] ;  /* 0x0000300066441984 */ /* 0x0004640000000c00 */
.L_x_166:
[----:B------:R-:W-:Y:S05]  /*6710*/  BSYNC B1 ;  /* 0x0000000000017941 */ /* 0x000fea0003800000 */
.L_x_165:
[----:B-1----:R-:W-:Y:S04]  /*6720*/  SHF.R.U32.HI R2, RZ, 0x15, R39 ;  /* 0x00000015ff027819 */ /* 0x002fe80000011627 */
[----:B------:R-:W-:Y:S01]  /*6730*/  LOP3.LUT P1, RZ, R2, 0x3, R86, 0x48, !PT ;  /* 0x0000000302ff7812 */ /* 0x000fe20007824856 */
[----:B------:R-:W-:Y:S01]  /*6740*/  @!UPT UIADD3 URZ, UPT, UPT, URZ, URZ, URZ ;  /* 0x000000fffffff290 */ /* 0x000fe2000fffe0ff */
[----:B----4-:R-:W-:Y:S11]  /*6750*/  @P0 BRA `(.L_x_170) ;  /* 0x0000000000080947 */ /* 0x010ff60003800000 */
[----:B------:R-:W1:Y:S02]  /*6760*/  SYNCS.PHASECHK.TRANS64.TRYWAIT P0, [R56+URZ+0xc0], R0 ;  /* 0x0000c000380075a7 */ /* 0x000e6400080011ff */
[----:B-1----:R-:W-:Y:S05]  /*6770*/  @!P0 BRA `(.L_x_171) ;  /* 0x0000003c00448947 */ /* 0x002fea0003800000 */
.L_x_170:
[----:B------:R-:W-:Y:S05]  /*6780*/  @!P1 BRA `(.L_x_172) ;  /* 0x0000000000409947 */ /* 0x000fea0003800000 */
[----:B------:R-:W4:Y:S01]  /*6790*/  LDCU.64 UR8, c[0x4][0xa8] ;  /* 0x01001500ff0877ac */ /* 0x000f220008000a00 */
[----:B------:R-:W-:Y:S01]  /*67a0*/  MOV R3, 0xc8 ;  /* 0x000000c800037802 */ /* 0x000fe20000000f00 */
[----:B------:R-:W-:Y:S02]  /*67b0*/  HFMA2 R12, -RZ, RZ, 0, 5.9604644775390625e-08 ;  /* 0x00000001ff0c7431 */ /* 0x000fe400000001ff */
[----:B------:R-:W-:Y:S02]  /*67c0*/  IMAD.MOV.U32 R8, RZ, RZ, 0x192 ;  /* 0x00000192ff087424 */ /* 0x000fe400078e00ff */
[----:B------:R-:W-:Y:S01]  /*67d0*/  IMAD.MOV.U32 R13, RZ, RZ, RZ ;  /* 0x000000ffff0d7224 */ /* 0x000fe200078e00ff */
[----:B------:R-:W5:Y:S01]  /*67e0*/  LDCU.64 UR6, c[0x4][0xb0] ;  /* 0x01001600ff0677ac */ /* 0x000f620008000a00 */
[----:B------:R-:W1:Y:S01]  /*67f0*/  LDC.64 R2, c[0x4][R3] ;  /* 0x0100000003027b82 */ /* 0x000e620000000a00 */
[----:B------:R-:W2:Y:S01]  /*6800*/  LDCU.64 UR4, c[0x4][0x48] ;  /* 0x01000900ff0477ac */ /* 0x000ea20008000a00 */
[----:B----4-:R-:W-:Y:S01]  /*6810*/  MOV R5, UR9 ;  /* 0x0000000900057c02 */ /* 0x010fe20008000f00 */
[----:B------:R-:W-:Y:S01]  /*6820*/  IMAD.U32 R4, RZ, RZ, UR8 ;  /* 0x00000008ff047e24 */ /* 0x000fe2000f8e00ff */
[----:B-----5:R-:W-:Y:S01]  /*6830*/  MOV R7, UR7 ;  /* 0x0000000700077c02 */ /* 0x020fe20008000f00 */
[----:B------:R-:W-:Y:S01]  /*6840*/  IMAD.U32 R6, RZ, RZ, UR6 ;  /* 0x00000006ff067e24 */ /* 0x000fe2000f8e00ff */
[----:B--2---:R-:W-:Y:S01]  /*6850*/  MOV R11, UR5 ;  /* 0x00000005000b7c02 */ /* 0x004fe20008000f00 */
[----:B------:R-:W-:Y:S02]  /*6860*/  IMAD.U32 R10, RZ, RZ, UR4 ;  /* 0x00000004ff0a7e24 */ /* 0x000fe4000f8e00ff */
[----:B------:R-:W-:Y:S07]  /*6870*/  LEPC R20, `(.L_x_172) ;  /* 0x000000001014794e */ /* 0x000fee0000000000 */
[----:B-1-3--:R-:W-:Y:S05]  /*6880*/  CALL.ABS.NOINC R2 ;  /* 0x0000000002007343 */ /* 0x00afea0003c00000 */
.L_x_172:
[----:B------:R-:W-:Y:S05]  /*6890*/  WARPSYNC.ALL ;  /* 0x0000000000007948 */ /* 0x000fea0003800000 */
[----:B------:R-:W-:Y:S01]  /*68a0*/  R2UR UR4, R39 ;  /* 0x00000000270472ca */ /* 0x000fe200000e0000 */
[--C-:B---3--:R-:W-:Y:S01]  /*68b0*/  HADD2.F32 R3, -RZ, R48.reuse.H0_H0 ;  /* 0x20000030ff037230 */ /* 0x108fe20000004100 */
[----:B------:R-:W-:Y:S01]  /*68c0*/  ISETP.NE.AND P0, PT, R84, RZ, PT ;  /* 0x000000ff5400720c */ /* 0x000fe20003f05270 */
[--C-:B------:R-:W-:Y:S01]  /*68d0*/  HADD2.F32 R40, -RZ, R49.reuse.H0_H0 ;  /* 0x20000031ff287230 */ /* 0x100fe20000004100 */
[----:B------:R-:W-:Y:S01]  /*68e0*/  BSSY.RECONVERGENT B0, `(.L_x_173) ;  /* 0x0000089000007945 */ /* 0x000fe20003800200 */
[----:B------:R-:W-:Y:S08]  /*68f0*/  HADD2.F32 R42, -RZ, R49.H1_H1 ;  /* 0x30000031ff2a7230 */ /* 0x000ff00000004100 */
[----:B------:R-:W1:Y:S02]  /*6900*/  LDTM.x32 R4, tmem[UR4] ;  /* 0x00000004000479ee */ /* 0x000e6400082c0000 */
[C---:B-1----:R-:W-:Y:S01]  /*6910*/  FMUL R0, R38.reuse, R4 ;  /* 0x0000000426007220 */ /* 0x042fe20000400000 */
[----:B------:R-:W-:Y:S02]  /*6920*/  HADD2.F32 R4, -RZ, R48.H1_H1 ;  /* 0x30000030ff047230 */ /* 0x000fe40000004100 */
[C---:B------:R-:W-:Y:S01]  /*6930*/  FMUL R2, R38.reuse, R5 ;  /* 0x0000000526027220 */ /* 0x040fe20000400000 */
[C---:B------:R-:W-:Y:S01]  /*6940*/  FMUL R7, R38.reuse, R7 ;  /* 0x0000000726077220 */ /* 0x040fe20000400000 */
[C---:B------:R-:W-:Y:S01]  /*6950*/  FFMA R0, R41.reuse, R3, R0 ;  /* 0x0000000329007223 */ /* 0x040fe20000000000 */
[C---:B------:R-:W-:Y:S01]  /*6960*/  FMUL R3, R38.reuse, R6 ;  /* 0x0000000626037220 */ /* 0x040fe20000400000 */
[C---:B------:R-:W-:Y:S01]  /*6970*/  FFMA R2, R41.reuse, R4, R2 ;  /* 0x0000000429027223 */ /* 0x040fe20000000002 */
[C---:B------:R-:W-:Y:S01]  /*6980*/  FMUL R4, R38.reuse, R8 ;  /* 0x0000000826047220 */ /* 0x040fe20000400000 */
[C---:B------:R-:W-:Y:S01]  /*6990*/  FMUL R8, R38.reuse, R12 ;  /* 0x0000000c26087220 */ /* 0x040fe20000400000 */
[C---:B------:R-:W-:Y:S01]  /*69a0*/  FFMA R3, R41.reuse, R40, R3 ;  /* 0x0000002829037223 */ /* 0x040fe20000000003 */
[C---:B------:R-:W-:Y:S01]  /*69b0*/  FMUL R12, R38.reuse, R16 ;  /* 0x00000010260c7220 */ /* 0x040fe20000400000 */
[C---:B------:R-:W-:Y:S01]  /*69c0*/  FMUL R16, R38.reuse, R20 ;  /* 0x0000001426107220 */ /* 0x040fe20000400000 */
[C---:B------:R-:W-:Y:S01]  /*69d0*/  FMUL R20, R38.reuse, R24 ;  /* 0x0000001826147220 */ /* 0x040fe20000400000 */
[C---:B------:R-:W-:Y:S01]  /*69e0*/  FMUL R24, R38.reuse, R28 ;  /* 0x0000001c26187220 */ /* 0x040fe20000400000 */
[----:B------:R-:W-:Y:S01]  /*69f0*/  FMUL R28, R38, R32 ;  /* 0x00000020261c7220 */ /* 0x000fe20000400000 */
[--C-:B------:R-:W-:Y:S01]  /*6a00*/  HADD2.F32 R32, -RZ, R50.reuse.H0_H0 ;  /* 0x20000032ff207230 */ /* 0x100fe20000004100 */
[----:B------:R-:W-:Y:S01]  /*6a10*/  F2FP.F16.F32.PACK_AB R44, R2, R0 ;  /* 0x00000000022c723e */ /* 0x000fe200000000ff */
[----:B------:R-:W-:Y:S02]  /*6a20*/  HADD2.F32 R0, -RZ, R50.H1_H1 ;  /* 0x30000032ff007230 */ /* 0x000fe40000004100 */
[C---:B------:R-:W-:Y:S01]  /*6a30*/  FMUL R5, R38.reuse, R9 ;  /* 0x0000000926057220 */ /* 0x040fe20000400000 */
[--C-:B------:R-:W-:Y:S02]  /*6a40*/  HADD2.F32 R2, -RZ, R51.reuse.H0_H0 ;  /* 0x20000033ff027230 */ /* 0x100fe40000004100 */
[C---:B------:R-:W-:Y:S01]  /*6a50*/  FFMA R7, R41.reuse, R42, R7 ;  /* 0x0000002a29077223 */ /* 0x040fe20000000007 */
[C---:B------:R-:W-:Y:S01]  /*6a60*/  FFMA R4, R41.reuse, R32, R4 ;  /* 0x0000002029047223 */ /* 0x040fe20000000004 */
[----:B------:R-:W-:Y:S02]  /*6a70*/  HADD2.F32 R32, -RZ, R51.H1_H1 ;  /* 0x30000033ff207230 */ /* 0x000fe40000004100 */
[----:B------:R-:W-:Y:S01]  /*6a80*/  FFMA R5, R41, R0, R5 ;  /* 0x0000000029057223 */ /* 0x000fe20000000005 */
[--C-:B------:R-:W-:Y:S01]  /*6a90*/  HADD2.F32 R0, -RZ, R52.reuse.H0_H0 ;  /* 0x20000034ff007230 */ /* 0x100fe20000004100 */
[----:B------:R-:W-:Y:S01]  /*6aa0*/  F2FP.F16.F32.PACK_AB R45, R7, R3 ;  /* 0x00000003072d723e */ /* 0x000fe200000000ff */
[C---:B------:R-:W-:Y:S01]  /*6ab0*/  FMUL R6, R38.reuse, R10 ;  /* 0x0000000a26067220 */ /* 0x040fe20000400000 */
[--C-:B------:R-:W-:Y:S01]  /*6ac0*/  HADD2.F32 R3, -RZ, R53.reuse.H0_H0 ;  /* 0x20000035ff037230 */ /* 0x100fe20000004100 */
[----:B------:R-:W-:Y:S01]  /*6ad0*/  F2FP.F16.F32.PACK_AB R46, R5, R4 ;  /* 0x00000004052e723e */ /* 0x000fe200000000ff */
[C---:B------:R-:W-:Y:S01]  /*6ae0*/  FMUL R11, R38.reuse, R11 ;  /* 0x0000000b260b7220 */ /* 0x040fe20000400000 */
[C---:B------:R-:W-:Y:S01]  /*6af0*/  FFMA R6, R41.reuse, R2, R6 ;  /* 0x0000000229067223 */ /* 0x040fe20000000006 */
[----:B------:R-:W-:Y:S02]  /*6b00*/  HADD2.F32 R2, -RZ, R52.H1_H1 ;  /* 0x30000034ff027230 */ /* 0x000fe40000004100 */
[C---:B------:R-:W-:Y:S01]  /*6b10*/  FMUL R9, R38.reuse, R13 ;  /* 0x0000000d26097220 */ /* 0x040fe20000400000 */
[C---:B------:R-:W-:Y:S01]  /*6b20*/  FFMA R11, R41.reuse, R32, R11 ;  /* 0x00000020290b7223 */ /* 0x040fe2000000000b */
[C---:B------:R-:W-:Y:S01]  /*6b30*/  FFMA R8, R41.reuse, R0, R8 ;  /* 0x0000000029087223 */ /* 0x040fe20000000008 */
[C---:B------:R-:W-:Y:S01]  /*6b40*/  FMUL R10, R38.reuse, R14 ;  /* 0x0000000e260a7220 */ /* 0x040fe20000400000 */
[----:B------:R-:W-:Y:S02]  /*6b50*/  HADD2.F32 R0, -RZ, R53.H1_H1 ;  /* 0x30000035ff007230 */ /* 0x000fe40000004100 */
[C---:B------:R-:W-:Y:S01]  /*6b60*/  FMUL R15, R38.reuse, R15 ;  /* 0x0000000f260f7220 */ /* 0x040fe20000400000 */
[C---:B------:R-:W-:Y:S01]  /*6b70*/  FFMA R9, R41.reuse, R2, R9 ;  /* 0x0000000229097223 */ /* 0x040fe20000000009 */
[C---:B------:R-:W-:Y:S01]  /*6b80*/  FFMA R10, R41.reuse, R3, R10 ;  /* 0x00000003290a7223 */ /* 0x040fe2000000000a */
[--C-:B------:R-:W-:Y:S02]  /*6b90*/  HADD2.F32 R2, -RZ, R54.reuse.H0_H0 ;  /* 0x20000036ff027230 */ /* 0x100fe40000004100 */
[C---:B------:R-:W-:Y:S01]  /*6ba0*/  FFMA R15, R41.reuse, R0, R15 ;  /* 0x00000000290f7223 */ /* 0x040fe2000000000f */
[----:B------:R-:W-:Y:S02]  /*6bb0*/  HADD2.F32 R3, -RZ, R54.H1_H1 ;  /* 0x30000036ff037230 */ /* 0x000fe40000004100 */
[C---:B------:R-:W-:Y:S01]  /*6bc0*/  FMUL R13, R38.reuse, R17 ;  /* 0x00000011260d7220 */ /* 0x040fe20000400000 */
[--C-:B------:R-:W-:Y:S02]  /*6bd0*/  HADD2.F32 R0, -RZ, R55.reuse.H0_H0 ;  /* 0x20000037ff007230 */ /* 0x100fe40000004100 */
[C---:B------:R-:W-:Y:S01]  /*6be0*/  FMUL R14, R38.reuse, R18 ;  /* 0x00000012260e7220 */ /* 0x040fe20000400000 */
[C---:B------:R-:W-:Y:S01]  /*6bf0*/  FFMA R12, R41.reuse, R2, R12 ;  /* 0x00000002290c7223 */ /* 0x040fe2000000000c */
[C---:B------:R-:W-:Y:S01]  /*6c00*/  FFMA R13, R41.reuse, R3, R13 ;  /* 0x00000003290d7223 */ /* 0x040fe2000000000d */
[----:B------:R-:W-:Y:S02]  /*6c10*/  HADD2.F32 R2, -RZ, R55.H1_H1 ;  /* 0x30000037ff027230 */ /* 0x000fe40000004100 */
[C---:B------:R-:W-:Y:S01]  /*6c20*/  FFMA R14, R41.reuse, R0, R14 ;  /* 0x00000000290e7223 */ /* 0x040fe2000000000e */
[C---:B------:R-:W-:Y:S01]  /*6c30*/  FMUL R19, R38.reuse, R19 ;  /* 0x0000001326137220 */ /* 0x040fe20000400000 */
[--C-:B------:R-:W-:Y:S02]  /*6c40*/  HADD2.F32 R0, -RZ, R60.reuse.H0_H0 ;  /* 0x2000003cff007230 */ /* 0x100fe40000004100 */
[C---:B------:R-:W-:Y:S01]  /*6c50*/  FMUL R17, R38.reuse, R21 ;  /* 0x0000001526117220 */ /* 0x040fe20000400000 */
[--C-:B------:R-:W-:Y:S02]  /*6c60*/  HADD2.F32 R3, -RZ, R61.reuse.H0_H0 ;  /* 0x2000003dff037230 */ /* 0x100fe40000004100 */
[C---:B------:R-:W-:Y:S01]  /*6c70*/  FFMA R19, R41.reuse, R2, R19 ;  /* 0x0000000229137223 */ /* 0x040fe20000000013 */
[----:B------:R-:W-:Y:S02]  /*6c80*/  HADD2.F32 R2, -RZ, R60.H1_H1 ;  /* 0x3000003cff027230 */ /* 0x000fe40000004100 */
[C---:B------:R-:W-:Y:S01]  /*6c90*/  FFMA R16, R41.reuse, R0, R16 ;  /* 0x0000000029107223 */ /* 0x040fe20000000010 */
[C---:B------:R-:W-:Y:S01]  /*6ca0*/  FMUL R18, R38.reuse, R22 ;  /* 0x0000001626127220 */ /* 0x040fe20000400000 */
[----:B------:R-:W-:Y:S02]  /*6cb0*/  HADD2.F32 R0, -RZ, R61.H1_H1 ;  /* 0x3000003dff007230 */ /* 0x000fe40000004100 */
[C---:B------:R-:W-:Y:S01]  /*6cc0*/  FMUL R23, R38.reuse, R23 ;  /* 0x0000001726177220 */ /* 0x040fe20000400000 */
[C---:B------:R-:W-:Y:S01]  /*6cd0*/  FFMA R17, R41.reuse, R2, R17 ;  /* 0x0000000229117223 */ /* 0x040fe20000000011 */
[C---:B------:R-:W-:Y:S01]  /*6ce0*/  FFMA R18, R41.reuse, R3, R18 ;  /* 0x0000000329127223 */ /* 0x040fe20000000012 */
[--C-:B------:R-:W-:Y:S02]  /*6cf0*/  HADD2.F32 R2, -RZ, R62.reuse.H0_H0 ;  /* 0x2000003eff027230 */ /* 0x100fe40000004100 */
[----:B------:R-:W-:Y:S01]  /*6d00*/  FFMA R23, R41, R0, R23 ;  /* 0x0000000029177223 */ /* 0x000fe20000000017 */
[----:B------:R-:W-:Y:S02]  /*6d10*/  HADD2.F32 R0, -RZ, R62.H1_H1 ;  /* 0x3000003eff007230 */ /* 0x000fe40000004100 */
[C---:B------:R-:W-:Y:S01]  /*6d20*/  FMUL R21, R38.reuse, R25 ;  /* 0x0000001926157220 */ /* 0x040fe20000400000 */
[----:B------:R-:W-:Y:S01]  /*6d30*/  F2FP.F16.F32.PACK_AB R47, R11, R6 ;  /* 0x000000060b2f723e */ /* 0x000fe200000000ff */
[--C-:B------:R-:W-:Y:S02]  /*6d40*/  HADD2.F32 R3, -RZ, R63.reuse.H0_H0 ;  /* 0x2000003fff037230 */ /* 0x100fe40000004100 */
[C---:B------:R-:W-:Y:S01]  /*6d50*/  FMUL R22, R38.reuse, R26 ;  /* 0x0000001a26167220 */ /* 0x040fe20000400000 */
[C---:B------:R-:W-:Y:S01]  /*6d60*/  FFMA R20, R41.reuse, R2, R20 ;  /* 0x0000000229147223 */ /* 0x040fe20000000014 */
[C---:B------:R-:W-:Y:S01]  /*6d70*/  FFMA R21, R41.reuse, R0, R21 ;  /* 0x0000000029157223 */ /* 0x040fe20000000015 */
[----:B------:R1:W-:Y:S01]  /*6d80*/  STS.128 [R82], R44 ;  /* 0x0000002c52007388 */ /* 0x0003e20000000c00 */
[----:B------:R-:W-:Y:S02]  /*6d90*/  HADD2.F32 R0, -RZ, R63.H1_H1 ;  /* 0x3000003fff007230 */ /* 0x000fe40000004100 */
[----:B------:R-:W-:Y:S01]  /*6da0*/  FFMA R22, R41, R3, R22 ;  /* 0x0000000329167223 */ /* 0x000fe20000000016 */
[C---:B------:R-:W-:Y:S01]  /*6db0*/  FMUL R27, R38.reuse, R27 ;  /* 0x0000001b261b7220 */ /* 0x040fe20000400000 */
[--C-:B------:R-:W-:Y:S01]  /*6dc0*/  HADD2.F32 R2, -RZ, R68.reuse.H0_H0 ;  /* 0x20000044ff027230 */ /* 0x100fe20000004100 */
[----:B------:R-:W-:Y:S01]  /*6dd0*/  F2FP.F16.F32.PACK_AB R8, R9, R8 ;  /* 0x000000080908723e */ /* 0x000fe200000000ff */
[----:B------:R-:W-:Y:S01]  /*6de0*/  HADD2.F32 R3, -RZ, R68.H1_H1 ;  /* 0x30000044ff037230 */ /* 0x000fe20000004100 */
[----:B------:R-:W-:Y:S01]  /*6df0*/  F2FP.F16.F32.PACK_AB R9, R15, R10 ;  /* 0x0000000a0f09723e */ /* 0x000fe200000000ff */
[C---:B------:R-:W-:Y:S01]  /*6e00*/  FMUL R25, R38.reuse, R29 ;  /* 0x0000001d26197220 */ /* 0x040fe20000400000 */
[--C-:B------:R-:W-:Y:S01]  /*6e10*/  HADD2.F32 R4, -RZ, R69.reuse.H0_H0 ;  /* 0x20000045ff047230 */ /* 0x100fe20000004100 */
[----:B------:R-:W-:Y:S01]  /*6e20*/  F2FP.F16.F32.PACK_AB R10, R13, R12 ;  /* 0x0000000c0d0a723e */ /* 0x000fe200000000ff */
[C---:B------:R-:W-:Y:S01]  /*6e30*/  FMUL R26, R38.reuse, R30 ;  /* 0x0000001e261a7220 */ /* 0x040fe20000400000 */
[----:B------:R-:W-:Y:S01]  /*6e40*/  F2FP.F16.F32.PACK_AB R11, R19, R14 ;  /* 0x0000000e130b723e */ /* 0x000fe200000000ff */
[C---:B------:R-:W-:Y:S01]  /*6e50*/  FFMA R27, R41.reuse, R0, R27 ;  /* 0x00000000291b7223 */ /* 0x040fe2000000001b */
[C---:B------:R-:W-:Y:S01]  /*6e60*/  FFMA R24, R41.reuse, R2, R24 ;  /* 0x0000000229187223 */ /* 0x040fe20000000018 */
[----:B------:R-:W-:Y:S02]  /*6e70*/  HADD2.F32 R0, -RZ, R69.H1_H1 ;  /* 0x30000045ff007230 */ /* 0x000fe40000004100 */
[C---:B------:R-:W-:Y:S01]  /*6e80*/  FFMA R25, R41.reuse, R3, R25 ;  /* 0x0000000329197223 */ /* 0x040fe20000000019 */
[----:B------:R1:W-:Y:S01]  /*6e90*/  STS.128 [R95+0x10], R8 ;  /* 0x000010085f007388 */ /* 0x0003e20000000c00 */
[C---:B------:R-:W-:Y:S01]  /*6ea0*/  FMUL R31, R38.reuse, R31 ;  /* 0x0000001f261f7220 */ /* 0x040fe20000400000 */
[--C-:B------:R-:W-:Y:S02]  /*6eb0*/  HADD2.F32 R2, -RZ, R70.reuse.H0_H0 ;  /* 0x20000046ff027230 */ /* 0x100fe40000004100 */
[----:B------:R-:W-:Y:S01]  /*6ec0*/  FFMA R26, R41, R4, R26 ;  /* 0x00000004291a7223 */ /* 0x000fe2000000001a */
[----:B------:R-:W-:Y:S02]  /*6ed0*/  HADD2.F32 R3, -RZ, R70.H1_H1 ;  /* 0x30000046ff037230 */ /* 0x000fe40000004100 */
[C---:B------:R-:W-:Y:S01]  /*6ee0*/  FMUL R29, R38.reuse, R33 ;  /* 0x00000021261d7220 */ /* 0x040fe20000400000 */
[--C-:B------:R-:W-:Y:S01]  /*6ef0*/  HADD2.F32 R4, -RZ, R71.reuse.H0_H0 ;  /* 0x20000047ff047230 */ /* 0x100fe20000004100 */
[----:B------:R-:W-:Y:S01]  /*6f00*/  F2FP.F16.F32.PACK_AB R16, R17, R16 ;  /* 0x000000101110723e */ /* 0x000fe200000000ff */
[C---:B------:R-:W-:Y:S01]  /*6f10*/  FMUL R30, R38.reuse, R34 ;  /* 0x00000022261e7220 */ /* 0x040fe20000400000 */
[----:B------:R-:W-:Y:S01]  /*6f20*/  HADD2.F32 R5, -RZ, R71.H1_H1 ;  /* 0x30000047ff057230 */ /* 0x000fe20000004100 */
[----:B------:R-:W-:Y:S01]  /*6f30*/  F2FP.F16.F32.PACK_AB R17, R23, R18 ;  /* 0x000000121711723e */ /* 0x000fe200000000ff */
[----:B------:R-:W-:Y:S01]  /*6f40*/  FFMA R31, R41, R0, R31 ;  /* 0x00000000291f7223 */ /* 0x000fe2000000001f */
[----:B------:R-:W-:Y:S01]  /*6f50*/  FMUL R35, R38, R35 ;  /* 0x0000002326237220 */ /* 0x000fe20000400000 */
[----:B------:R-:W-:Y:S01]  /*6f60*/  F2FP.F16.F32.PACK_AB R18, R21, R20 ;  /* 0x000000141512723e */ /* 0x000fe200000000ff */
[----:B------:R-:W-:Y:S01]  /*6f70*/  FFMA R28, R41, R2, R28 ;  /* 0x00000002291c7223 */ /* 0x000fe2000000001c */
[----:B------:R-:W-:Y:S01]  /*6f80*/  F2FP.F16.F32.PACK_AB R19, R27, R22 ;  /* 0x000000161b13723e */ /* 0x000fe200000000ff */
[C---:B------:R-:W-:Y:S01]  /*6f90*/  FFMA R29, R41.reuse, R3, R29 ;  /* 0x00000003291d7223 */ /* 0x040fe2000000001d */
[C---:B------:R-:W-:Y:S01]  /*6fa0*/  FFMA R30, R41.reuse, R4, R30 ;  /* 0x00000004291e7223 */ /* 0x040fe2000000001e */
[----:B------:R-:W-:Y:S01]  /*6fb0*/  FFMA R35, R41, R5, R35 ;  /* 0x0000000529237223 */ /* 0x000fe20000000023 */
[----:B------:R-:W-:Y:S01]  /*6fc0*/  F2FP.F16.F32.PACK_AB R24, R25, R24 ;  /* 0x000000181918723e */ /* 0x000fe200000000ff */
[----:B------:R1:W-:Y:S01]  /*6fd0*/  STS.128 [R94+0x20], R16 ;  /* 0x000020105e007388 */ /* 0x0003e20000000c00 */
[----:B------:R-:W-:Y:S02]  /*6fe0*/  F2FP.F16.F32.PACK_AB R25, R31, R26 ;  /* 0x0000001a1f19723e */ /* 0x000fe400000000ff */
[----:B------:R-:W-:Y:S02]  /*6ff0*/  F2FP.F16.F32.PACK_AB R26, R29, R28 ;  /* 0x0000001c1d1a723e */ /* 0x000fe400000000ff */
[----:B------:R-:W-:Y:S05]  /*7000*/  F2FP.F16.F32.PACK_AB R27, R35, R30 ;  /* 0x0000001e231b723e */ /* 0x000fea00000000ff */
[----:B------:R1:W-:Y:S01]  /*7010*/  STS.128 [R102+0x30], R24 ;  /* 0x0000301866007388 */ /* 0x0003e20000000c00 */
[----:B------:R-:W-:Y:S01]  /*7020*/  @!PT LDS RZ, [RZ] ;  /* 0x00000000fffff984 */ /* 0x000fe20000000800 */
[----:B------:R-:W-:Y:S01]  /*7030*/  @!PT LDS RZ, [RZ] ;  /* 0x00000000fffff984 */ /* 0x000fe20000000800 */
[----:B------:R-:W-:Y:S01]  /*7040*/  @!PT LDS RZ, [RZ] ;  /* 0x00000000fffff984 */ /* 0x000fe20000000800 */
[----:B------:R-:W-:Y:S01]  /*7050*/  @!PT LDS RZ, [RZ] ;  /* 0x00000000fffff984 */ /* 0x000fe20000000800 */
[----:B------:R3:W-:Y:S07]  /*7060*/  MEMBAR.ALL.CTA ;  /* 0x0000000000007992 */ /* 0x0007ee0000008000 */
[----:B---3--:R-:W3:Y:S02]  /*7070*/  FENCE.VIEW.ASYNC.S ;  /* 0x00000000000073c6 */ /* 0x008ee40000000000 */
[----:B---3--:R-:W-:Y:S06]  /*7080*/  BAR.SYNC.DEFER_BLOCKING 0x1, 0x80 ;  /* 0x0042000000007b1d */ /* 0x008fec0000010000 */
[----:B------:R-:W-:Y:S05]  /*7090*/  @P0 BRA `(.L_x_174) ;  /* 0x0000000000340947 */ /* 0x000fea0003800000 */
[----:B------:R-:W3:Y:S01]  /*70a0*/  LDCU.64 UR6, c[0x0][0x348] ;  /* 0x00006900ff0677ac */ /* 0x000ee20008000a00 */
[----:B------:R-:W-:Y:S02]  /*70b0*/  R2UR UR42, R99 ;  /* 0x00000000632a72ca */ /* 0x000fe400000e0000 */
[----:B------:R-:W-:Y:S01]  /*70c0*/  R2UR UR43, R98 ;  /* 0x00000000622b72ca */ /* 0x000fe200000e0000 */
[----:B------:R-:W-:Y:S01]  /*70d0*/  UIADD3 UR4, UPT, UPT, UR49, 0x200, URZ ;  /* 0x0000020031047890 */ /* 0x000fe2000fffe0ff */
[----:B------:R-:W-:Y:S02]  /*70e0*/  R2UR UR44, R96 ;  /* 0x00000000602c72ca */ /* 0x000fe400000e0000 */
[----:B------:R-:W-:Y:S03]  /*70f0*/  R2UR UR45, R97 ;  /* 0x00000000612d72ca */ /* 0x000fe600000e0000 */
[----:B------:R-:W-:Y:S05]  /*7100*/  IMAD.U32 R76, RZ, RZ, UR4 ;  /* 0x00000004ff4c7e24 */ /* 0x000fea000f8e00ff */
[----:B------:R-:W-:Y:S01]  /*7110*/  R2UR UR40, R76 ;  /* 0x000000004c2872ca */ /* 0x000fe200000e0000 */
[----:B---3--:R-:W-:Y:S04]  /*7120*/  UIADD3 UR4, UP0, UPT, UR6, 0x780, URZ ;  /* 0x0000078006047890 */ /* 0x008fe8000ff1e0ff */
[----:B------:R-:W-:Y:S09]  /*7130*/  UIADD3.X UR5, UPT, UPT, URZ, UR7, URZ, UP0, !UPT ;  /* 0x00000007ff057290 */ /* 0x000ff200087fe4ff */
[----:B------:R3:W-:Y:S01]  /*7140*/  UTMASTG.5D.IM2COL [UR40], [UR4] ;  /* 0x00000028040073b5 */ /* 0x0007e20008060000 */
[----:B------:R0:W-:Y:S01]  /*7150*/  UTMACMDFLUSH ;  /* 0x00000000000079b7 */ /* 0x0001e20000000000 */
[----:B---3--:R-:W-:Y:S04]  /*7160*/  DEPBAR.LE SB0, 0x1 ;  /* 0x000080400000791a */ /* 0x008fe80000000000 */
.L_x_174:
[----:B------:R-:W-:Y:S05]  /*7170*/  BSYNC.RECONVERGENT B0 ;  /* 0x0000000000007941 */ /* 0x000fea0003800200 */
.L_x_173:
[----:B------:R-:W-:Y:S01]  /*7180*/  BAR.SYNC.DEFER_BLOCKING 0x1, 0x80 ;  /* 0x0042000000007b1d */ /* 0x000fe20000010000 */
[----:B------:R-:W-:Y:S01]  /*7190*/  ISETP.NE.AND P1, PT, R101, RZ, PT ;  /* 0x000000ff6500720c */ /* 0x000fe20003f25270 */
[----:B------:R-:W-:Y:S01]  /*71a0*/  UISETP.NE.AND UP0, UPT, UR53, URZ, UPT ;  /* 0x000000ff3500728c */ /* 0x000fe2000bf05270 */
[----:B------:R-:W-:Y:S11]  /*71b0*/  LEA R2, R57, UR49, 0x3 ;  /* 0x0000003139027c11 */ /* 0x000ff6000f8e18ff */
[----:B------:R-:W-:Y:S01]  /*71c0*/  @P1 SHF.L.U32 R4, R81, 0x1f, RZ ;  /* 0x0000001f51041819 */ /* 0x000fe200000006ff */
[----:B------:R-:W-:Y:S06]  /*71d0*/  BRA.U !UP0, `(.L_x_175) ;  /* 0x0000000108247547 */ /* 0x000fec000b800000 */
[----:B------:R-:W3:Y:S01]  /*71e0*/  S2R R0, SR_CgaCtaId ;  /* 0x0000000000007919 */ /* 0x000ee20000008800 */
[----:B------:R-:W-:Y:S01]  /*71f0*/  IMAD.U32 R3, RZ, RZ, UR50 ;  /* 0x00000032ff037e24 */ /* 0x000fe2000f8e00ff */
[----:B------:R-:W-:Y:S04]  /*7200*/  UIADD3 UR4, UPT, UPT, UR50, 0x1, URZ ;  /* 0x0000000132047890 */ /* 0x000fe8000fffe0ff */
[----:B------:R-:W-:Y:S01]  /*7210*/  @P1 LEA R3, R3, UR49, 0x3 ;  /* 0x0000003103031c11 */ /* 0x000fe2000f8e18ff */
[----:B------:R-:W-:Y:S04]  /*7220*/  UISETP.NE.AND UP0, UPT, UR4, 0x4, UPT ;  /* 0x000000040400788c */ /* 0x000fe8000bf05270 */
[----:B------:R-:W-:Y:S01]  /*7230*/  @P1 VIADD R3, R3, 0x80 ;  /* 0x0000008003031836 */ /* 0x000fe20000000000 */
[----:B------:R-:W-:Y:S04]  /*7240*/  USEL UR50, UR4, URZ, UP0 ;  /* 0x000000ff04327287 */ /* 0x000fe80008000000 */
[----:B---3--:R-:W-:Y:S04]  /*7250*/  @P1 PRMT R0, R0, 0x654, R3 ;  /* 0x0000065400001816 */ /* 0x008fe80000000003 */
[----:B------:R3:W-:Y:S04]  /*7260*/  @P1 SYNCS.ARRIVE.TRANS64.RED.A1T0 RZ, [R0+URZ], RZ ;  /* 0x000000ff00ff19a7 */ /* 0x0007e800081004ff */
.L_x_175:
[----:B------:R-:W4:Y:S01]  /*7270*/  @P1 SYNCS.PHASECHK.TRANS64.TRYWAIT P0, [R2+URZ+0x60], R4 ;  /* 0x00006004020015a7 */ /* 0x000f2200080011ff */
[----:B------:R-:W-:Y:S01]  /*7280*/  BSSY B1, `(.L_x_176) ;  /* 0x0000016000017945 */ /* 0x000fe20003800000 */
[----:B----4-:R-:W-:Y:S03]  /*7290*/  @P1 SEL R58, RZ, 0x1, !P0 ;  /* 0x00000001ff3a1807 */ /* 0x010fe60004000000 */
[----:B------:R-:W-:Y:S05]  /*72a0*/  @!P1 BRA `(.L_x_177) ;  /* 0x00000000004c9947 */ /* 0x000fea0003800000 */
[----:B------:R-:W-:Y:S01]  /*72b0*/  ISETP.NE.AND P0, PT, R58, RZ, PT ;  /* 0x000000ff3a00720c */ /* 0x000fe20003f05270 */
[----:B------:R-:W-:Y:S01]  /*72c0*/  BSSY B0, `(.L_x_178) ;  /* 0x000000b000007945 */ /* 0x000fe20003800000 */
[----:B------:R-:W-:Y:S11]  /*72d0*/  ISETP.NE.AND P1, PT, R59, RZ, PT ;  /* 0x000000ff3b00720c */ /* 0x000ff60003f25270 */
[----:B------:R-:W-:Y:S02]  /*72e0*/  @!UPT UIADD3 URZ, UPT, UPT, URZ, URZ, URZ ;  /* 0x000000fffffff290 */ /* 0x000fe4000fffe0ff */
[C---:B------:R-:W-:Y:S01]  /*72f0*/  @P1 IMAD R6, R57.reuse, 0x2000, R82 ;  /* 0x0000200039061824 */ /* 0x040fe200078e0252 */
[C---:B------:R-:W-:Y:S01]  /*7300*/  @P1 LEA R4, R57.reuse, R94, 0xd ;  /* 0x0000005e39041211 */ /* 0x040fe200078e68ff */
[C---:B------:R-:W-:Y:S02]  /*7310*/  @P1 IMAD R5, R57.reuse, 0x2000, R95 ;  /* 0x0000200039051824 */ /* 0x040fe400078e025f */
[----:B------:R-:W-:Y:S01]  /*7320*/  @P1 IMAD R3, R57, 0x2000, R102 ;  /* 0x0000200039031824 */ /* 0x000fe200078e0266 */
[----:B------:R-:W-:Y:S06]  /*7330*/  @P0 BRA `(.L_x_179) ;  /* 0x00000000000c0947 */ /* 0x000fec0003800000 */
[----:B---3--:R-:W-:Y:S04]  /*7340*/  SHF.L.U32 R0, R81, 0x1f, RZ ;  /* 0x0000001f51007819 */ /* 0x008fe800000006ff */
[----:B------:R-:W3:Y:S02]  /*7350*/  SYNCS.PHASECHK.TRANS64.TRYWAIT P0, [R2+URZ+0x60], R0 ;  /* 0x00006000020075a7 */ /* 0x000ee400080011ff */
[----:B---3--:R-:W-:Y:S05]  /*7360*/  @!P0 BRA `(.L_x_180) ;  /* 0x00000030005c8947 */ /* 0x008fea0003800000 */
.L_x_179:
[----:B------:R-:W-:Y:S05]  /*7370*/  BSYNC B0 ;  /* 0x0000000000007941 */ /* 0x000fea0003800000 */
.L_x_178:
[----:B------:R-:W-:Y:S02]  /*7380*/  ISETP.NE.AND P0, PT, R59, RZ, PT ;  /* 0x000000ff3b00720c */ /* 0x000fe40003f05270 */
[----:B------:R-:W-:Y:S11]  /*7390*/  IADD3 R57, PT, PT, R57, 0x1, RZ ;  /* 0x0000000139397810 */ /* 0x000ff60007ffe0ff */
[----:B------:R4:W1:Y:S04]  /*73a0*/  @P0 LDS.128 R48, [R6] ;  /* 0x0000000006300984 */ /* 0x0008680000000c00 */
[----:B------:R4:W1:Y:S04]  /*73b0*/  @P0 LDS.128 R52, [R5+0x10] ;  /* 0x0000100005340984 */ /* 0x0008680000000c00 */
[----:B------:R4:W1:Y:S04]  /*73c0*/  @P0 LDS.128 R60, [R4+0x20] ;  /* 0x00002000043c0984 */ /* 0x0008680000000c00 */
[----:B------:R4:W1:Y:S02]  /*73d0*/  @P0 LDS.128 R68, [R3+0x30] ;  /* 0x0000300003440984 */ /* 0x0008640000000c00 */
.L_x_177:
[----:B------:R-:W-:Y:S05]  /*73e0*/  BSYNC B1 ;  /* 0x0000000000017941 */ /* 0x000fea0003800000 */
.L_x_176:
[----:B---3--:R-:W-:Y:S05]  /*73f0*/  VIADD R0, R39, 0x20 ;  /* 0x0000002027007836 */ /* 0x008fea0000000000 */
[----:B------:R-:W-:Y:S04]  /*7400*/  SHF.R.U32.HI R0, RZ, 0x15, R0 ;  /* 0x00000015ff007819 */ /* 0x000fe80000011600 */
[----:B------:R-:W-:Y:S11]  /*7410*/  LOP3.LUT P0, RZ, R0, 0x3, R86, 0x48, !PT ;  /* 0x0000000300ff7812 */ /* 0x000ff60007804856 */
[----:B------:R-:W-:Y:S02]  /*7420*/  @!UPT UIADD3 URZ, UPT, UPT, URZ, URZ, URZ ;  /* 0x000000fffffff290 */ /* 0x000fe4000fffe0ff */
[----:B------:R-:W-:Y:S05]  /*7430*/  @!P0 BRA `(.L_x_181) ;  /* 0x0000000000408947 */ /* 0x000fea0003800000 */
[----:B------:R-:W3:Y:S01]  /*7440*/  LDCU.64 UR8, c[0x4][0xa8] ;  /* 0x01001500ff0877ac */ /* 0x000ee20008000a00 */
[----:B----4-:R-:W-:Y:S01]  /*7450*/  MOV R3, 0xc8 ;  /* 0x000000c800037802 */ /* 0x010fe20000000f00 */
[----:B------:R-:W-:Y:S02]  /*7460*/  HFMA2 R12, -RZ, RZ, 0, 5.9604644775390625e-08 ;  /* 0x00000001ff0c7431 */ /* 0x000fe400000001ff */
[----:B-1----:R-:W-:Y:S02]  /*7470*/  IMAD.MOV.U32 R8, RZ, RZ, 0x192 ;  /* 0x00000192ff087424 */ /* 0x002fe400078e00ff */
[----:B------:R-:W-:Y:S01]  /*7480*/  IMAD.MOV.U32 R13, RZ, RZ, RZ ;  /* 0x000000ffff0d7224 */ /* 0x000fe200078e00ff */
[----:B------:R-:W1:Y:S01]  /*7490*/  LDCU.64 UR6, c[0x4][0xb0] ;  /* 0x01001600ff0677ac */ /* 0x000e620008000a00 */
[----:B------:R-:W4:Y:S01]  /*74a0*/  LDC.64 R2, c[0x4][R3] ;  /* 0x0100000003027b82 */ /* 0x000f220000000a00 */
[----:B------:R-:W5:Y:S01]  /*74b0*/  LDCU.64 UR4, c[0x4][0x48] ;  /* 0x01000900ff0477ac */ /* 0x000f620008000a00 */
[----:B---3--:R-:W-:Y:S01]  /*74c0*/  MOV R5, UR9 ;  /* 0x0000000900057c02 */ /* 0x008fe20008000f00 */
[----:B------:R-:W-:Y:S01]  /*74d0*/  IMAD.U32 R4, RZ, RZ, UR8 ;  /* 0x00000008ff047e24 */ /* 0x000fe2000f8e00ff */
[----:B-1----:R-:W-:Y:S01]  /*74e0*/  MOV R7, UR7 ;  /* 0x0000000700077c02 */ /* 0x002fe20008000f00 */
[----:B------:R-:W-:Y:S01]  /*74f0*/  IMAD.U32 R6, RZ, RZ, UR6 ;  /* 0x00000006ff067e24 */ /* 0x000fe2000f8e00ff */
[----:B-----5:R-:W-:Y:S01]  /*7500*/  MOV R11, UR5 ;  /* 0x00000005000b7c02 */ /* 0x020fe20008000f00 */
[----:B------:R-:W-:Y:S02]  /*7510*/  IMAD.U32 R10, RZ, RZ, UR4 ;  /* 0x00000004ff0a7e24 */ /* 0x000fe4000f8e00ff */
[----:B------:R-:W-:Y:S07]  /*7520*/  LEPC R20, `(.L_x_181) ;  /* 0x000000001014794e */ /* 0x000fee0000000000 */
[----:B--2-4-:R-:W-:Y:S05]  /*7530*/  CALL.ABS.NOINC R2 ;  /* 0x0000000002007343 */ /* 0x014fea0003c00000 */
.L_x_181:
[----:B------:R-:W-:Y:S05]  /*7540*/  WARPSYNC.ALL ;  /* 0x0000000000007948 */ /* 0x000fea0003800000 */
[----:B------:R-:W-:Y:S01]  /*7550*/  R2UR UR4, R39 ;  /* 0x00000000270472ca */ /* 0x000fe200000e0000 */
[----:B-1--4-:R-:W-:Y:S01]  /*7560*/  HADD2.F32 R3, -RZ, R48.H0_H0 ;  /* 0x20000030ff037230 */ /* 0x012fe20000004100 */
[----:B------:R-:W1:Y:S01]  /*7570*/  S2R R103, SR_CgaCtaId ;  /* 0x0000000000677919 */ /* 0x000e620000008800 */
[--C-:B------:R-:W-:Y:S01]  /*7580*/  HADD2.F32 R40, -RZ, R50.reuse.H0_H0 ;  /* 0x20000032ff287230 */ /* 0x100fe20000004100 */
[----:B------:R-:W-:Y:S01]  /*7590*/  ISETP.NE.AND P6, PT, R101, RZ, PT ;  /* 0x000000ff6500720c */ /* 0x000fe20003fc5270 */
[----:B------:R-:W-:Y:S01]  /*75a0*/  HADD2.F32 R42, -RZ, R50.H1_H1 ;  /* 0x30000032ff2a7230 */ /* 0x000fe20000004100 */
[----:B------:R-:W-:Y:S01]  /*75b0*/  ISETP.NE.AND P0, PT, R84, RZ, PT ;  /* 0x000000ff5400720c */ /* 0x000fe20003f05270 */
[--C-:B------:R-:W-:Y:S01]  /*75c0*/  HADD2.F32 R43, -RZ, R51.reuse.H0_H0 ;  /* 0x20000033ff2b7230 */ /* 0x100fe20000004100 */
[----:B------:R-:W-:Y:S01]  /*75d0*/  BSSY.RECONVERGENT B0, `(.L_x_182) ;  /* 0x000008c000007945 */ /* 0x000fe20003800200 */
[----:B------:R-:W-:Y:S04]  /*75e0*/  HADD2.F32 R44, -RZ, R51.H1_H1 ;  /* 0x30000033ff2c7230 */ /* 0x000fe80000004100 */
[----:B------:R-:W3:Y:S02]  /*75f0*/  LDTM.x32 R4, tmem[UR4+0x20] ;  /* 0x00002004000479ee */ /* 0x000ee400082c0000 */
[C---:B---3--:R-:W-:Y:S01]  /*7600*/  FMUL R0, R38.reuse, R4 ;  /* 0x0000000426007220 */ /* 0x048fe20000400000 */
[----:B------:R-:W-:Y:S02]  /*7610*/  HADD2.F32 R4, -RZ, R48.H1_H1 ;  /* 0x30000030ff047230 */ /* 0x000fe40000004100 */
[C---:B------:R-:W-:Y:S01]  /*7620*/  FMUL R2, R38.reuse, R5 ;  /* 0x0000000526027220 */ /* 0x040fe20000400000 */
[--C-:B------:R-:W-:Y:S02]  /*7630*/  HADD2.F32 R5, -RZ, R49.reuse.H0_H0 ;  /* 0x20000031ff057230 */ /* 0x100fe40000004100 */
[C---:B------:R-:W-:Y:S01]  /*7640*/  FFMA R0, R41.reuse, R3, R0 ;  /* 0x0000000329007223 */ /* 0x040fe20000000000 */
[C---:B------:R-:W-:Y:S01]  /*7650*/  FMUL R3, R38.reuse, R6 ;  /* 0x0000000626037220 */ /* 0x040fe20000400000 */
[C---:B------:R-:W-:Y:S01]  /*7660*/  FFMA R2, R41.reuse, R4, R2 ;  /* 0x0000000429027223 */ /* 0x040fe20000000002 */
[----:B------:R-:W-:Y:S02]  /*7670*/  HADD2.F32 R4, -RZ, R49.H1_H1 ;  /* 0x30000031ff047230 */ /* 0x000fe40000004100 */
[C---:B------:R-:W-:Y:S01]  /*7680*/  FMUL R7, R38.reuse, R7 ;  /* 0x0000000726077220 */ /* 0x040fe20000400000 */
[C---:B------:R-:W-:Y:S01]  /*7690*/  FFMA R3, R41.reuse, R5, R3 ;  /* 0x0000000529037223 */ /* 0x040fe20000000003 */
[C---:B------:R-:W-:Y:S01]  /*76a0*/  FMUL R5, R38.reuse, R9 ;  /* 0x0000000926057220 */ /* 0x040fe20000400000 */
[C---:B------:R-:W-:Y:S01]  /*76b0*/  FMUL R6, R38.reuse, R10 ;  /* 0x0000000a26067220 */ /* 0x040fe20000400000 */
[----:B------:R-:W-:Y:S01]  /*76c0*/  FFMA R7, R41, R4, R7 ;  /* 0x0000000429077223 */ /* 0x000fe20000000007 */
[C---:B------:R-:W-:Y:S01]  /*76d0*/  FMUL R4, R38.reuse, R8 ;  /* 0x0000000826047220 */ /* 0x040fe20000400000 */
[C---:B------:R-:W-:Y:S01]  /*76e0*/  FMUL R11, R38.reuse, R11 ;  /* 0x0000000b260b7220 */ /* 0x040fe20000400000 */
[C---:B------:R-:W-:Y:S01]  /*76f0*/  FMUL R8, R38.reuse, R19 ;  /* 0x0000001326087220 */ /* 0x040fe20000400000 */
[----:B------:R-:W-:Y:S01]  /*7700*/  FMUL R19, R38, R30 ;  /* 0x0000001e26137220 */ /* 0x000fe20000400000 */
[----:B------:R-:W-:Y:S01]  /*7710*/  F2FP.F16.F32.PACK_AB R45, R7, R3 ;  /* 0x00000003072d723e */ /* 0x000fe200000000ff */
[C---:B------:R-:W-:Y:S01]  /*7720*/  FFMA R4, R41.reuse, R40, R4 ;  /* 0x0000002829047223 */ /* 0x040fe20000000004 */
[C---:B------:R-:W-:Y:S01]  /*7730*/  FFMA R5, R41.reuse, R42, R5 ;  /* 0x0000002a29057223 */ /* 0x040fe20000000005 */
[C---:B------:R-:W-:Y:S01]  /*7740*/  FFMA R6, R41.reuse, R43, R6 ;  /* 0x0000002b29067223 */ /* 0x040fe20000000006 */
[--C-:B------:R-:W-:Y:S02]  /*7750*/  HADD2.F32 R40, -RZ, R52.reuse.H0_H0 ;  /* 0x20000034ff287230 */ /* 0x100fe40000004100 */
[----:B------:R-:W-:Y:S01]  /*7760*/  FFMA R11, R41, R44, R11 ;  /* 0x0000002c290b7223 */ /* 0x000fe2000000000b */
[----:B------:R-:W-:Y:S01]  /*7770*/  F2FP.F16.F32.PACK_AB R44, R2, R0 ;  /* 0x00000000022c723e */ /* 0x000fe200000000ff */
[C---:B------:R-:W-:Y:S01]  /*7780*/  FMUL R3, R38.reuse, R14 ;  /* 0x0000000e26037220 */ /* 0x040fe20000400000 */
[C---:B------:R-:W-:Y:S01]  /*7790*/  FMUL R14, R38.reuse, R25 ;  /* 0x00000019260e7220 */ /* 0x040fe20000400000 */
[----:B------:R-:W-:Y:S01]  /*77a0*/  HADD2.F32 R25, -RZ, R52.H1_H1 ;  /* 0x30000034ff197230 */ /* 0x000fe20000004100 */
[----:B------:R-:W-:Y:S01]  /*77b0*/  F2FP.F16.F32.PACK_AB R46, R5, R4 ;  /* 0x00000004052e723e */ /* 0x000fe200000000ff */
[C---:B------:R-:W-:Y:S01]  /*77c0*/  FMUL R0, R38.reuse, R12 ;  /* 0x0000000c26007220 */ /* 0x040fe20000400000 */
[C---:B------:R-:W-:Y:S01]  /*77d0*/  FMUL R2, R38.reuse, R13 ;  /* 0x0000000d26027220 */ /* 0x040fe20000400000 */
[C---:B------:R-:W-:Y:S01]  /*77e0*/  FMUL R4, R38.reuse, R15 ;  /* 0x0000000f26047220 */ /* 0x040fe20000400000 */
[C---:B------:R-:W-:Y:S01]  /*77f0*/  FMUL R15, R38.reuse, R26 ;  /* 0x0000001a260f7220 */ /* 0x040fe20000400000 */
[C---:B------:R-:W-:Y:S01]  /*7800*/  FFMA R0, R41.reuse, R40, R0 ;  /* 0x0000002829007223 */ /* 0x040fe20000000000 */
[--C-:B------:R-:W-:Y:S02]  /*7810*/  HADD2.F32 R26, -RZ, R53.reuse.H0_H0 ;  /* 0x20000035ff1a7230 */ /* 0x100fe40000004100 */
[----:B------:R-:W-:Y:S01]  /*7820*/  FFMA R2, R41, R25, R2 ;  /* 0x0000001929027223 */ /* 0x000fe20000000002 */
[C---:B------:R-:W-:Y:S01]  /*7830*/  FMUL R5, R38.reuse, R16 ;  /* 0x0000001026057220 */ /* 0x040fe20000400000 */
[C---:B------:R-:W-:Y:S01]  /*7840*/  FMUL R16, R38.reuse, R27 ;  /* 0x0000001b26107220 */ /* 0x040fe20000400000 */
[----:B------:R-:W-:Y:S01]  /*7850*/  F2FP.F16.F32.PACK_AB R47, R11, R6 ;  /* 0x000000060b2f723e */ /* 0x000fe200000000ff */
[----:B------:R-:W-:Y:S02]  /*7860*/  HADD2.F32 R27, -RZ, R53.H1_H1 ;  /* 0x30000035ff1b7230 */ /* 0x000fe40000004100 */
[C---:B------:R-:W-:Y:S01]  /*7870*/  FMUL R6, R38.reuse, R17 ;  /* 0x0000001126067220 */ /* 0x040fe20000400000 */
[----:B------:R-:W-:Y:S01]  /*7880*/  FMUL R17, R38, R28 ;  /* 0x0000001c26117220 */ /* 0x000fe20000400000 */
[C---:B------:R-:W-:Y:S01]  /*7890*/  FFMA R3, R41.reuse, R26, R3 ;  /* 0x0000001a29037223 */ /* 0x040fe20000000003 */
[----:B------:R-:W-:Y:S01]  /*78a0*/  STS.128 [R82+0x2000], R44 ;  /* 0x0020002c52007388 */ /* 0x000fe20000000c00 */
[--C-:B------:R-:W-:Y:S01]  /*78b0*/  HADD2.F32 R25, -RZ, R54.reuse.H0_H0 ;  /* 0x20000036ff197230 */ /* 0x100fe20000004100 */
[----:B------:R-:W-:Y:S01]  /*78c0*/  F2FP.F16.F32.PACK_AB R28, R2, R0 ;  /* 0x00000000021c723e */ /* 0x000fe200000000ff */
[----:B------:R-:W-:Y:S02]  /*78d0*/  HADD2.F32 R26, -RZ, R54.H1_H1 ;  /* 0x30000036ff1a7230 */ /* 0x000fe40000004100 */
[C---:B------:R-:W-:Y:S01]  /*78e0*/  FFMA R4, R41.reuse, R27, R4 ;  /* 0x0000001b29047223 */ /* 0x040fe20000000004 */
[--C-:B------:R-:W-:Y:S02]  /*78f0*/  HADD2.F32 R0, -RZ, R55.reuse.H0_H0 ;  /* 0x20000037ff007230 */ /* 0x100fe40000004100 */
[C---:B------:R-:W-:Y:S01]  /*7900*/  FMUL R7, R38.reuse, R18 ;  /* 0x0000001226077220 */ /* 0x040fe20000400000 */
[----:B------:R-:W-:Y:S02]  /*7910*/  HADD2.F32 R2, -RZ, R55.H1_H1 ;  /* 0x30000037ff027230 */ /* 0x000fe40000004100 */
[C---:B------:R-:W-:Y:S01]  /*7920*/  FFMA R5, R41.reuse, R25, R5 ;  /* 0x0000001929057223 */ /* 0x040fe20000000005 */
[C---:B------:R-:W-:Y:S01]  /*7930*/  FFMA R6, R41.reuse, R26, R6 ;  /* 0x0000001a29067223 */ /* 0x040fe20000000006 */
[----:B------:R-:W-:Y:S01]  /*7940*/  FMUL R18, R38, R29 ;  /* 0x0000001d26127220 */ /* 0x000fe20000400000 */
[C---:B------:R-:W-:Y:S01]  /*7950*/  FFMA R7, R41.reuse, R0, R7 ;  /* 0x0000000029077223 */ /* 0x040fe20000000007 */
[----:B------:R-:W-:Y:S01]  /*7960*/  F2FP.F16.F32.PACK_AB R29, R4, R3 ;  /* 0x00000003041d723e */ /* 0x000fe200000000ff */
[--C-:B------:R-:W-:Y:S02]  /*7970*/  HADD2.F32 R0, -RZ, R60.reuse.H0_H0 ;  /* 0x2000003cff007230 */ /* 0x100fe40000004100 */
[C---:B------:R-:W-:Y:S01]  /*7980*/  FFMA R8, R41.reuse, R2, R8 ;  /* 0x0000000229087223 */ /* 0x040fe20000000008 */
[C---:B------:R-:W-:Y:S01]  /*7990*/  FMUL R9, R38.reuse, R20 ;  /* 0x0000001426097220 */ /* 0x040fe20000400000 */
        /* <DEDUP_REMOVED lines=15> */
[----:B------:R-:W-:Y:S02]  /*7a90*/  HADD2.F32 R2, -RZ, R63.H1_H1 ;  /* 0x3000003fff027230 */ /* 0x000fe40000004100 */
[----:B------:R-:W-:Y:S01]  /*7aa0*/  FMUL R20, R38, R31 ;  /* 0x0000001f26147220 */ /* 0x000fe20000400000 */
[----:B------:R-:W-:Y:S01]  /*7ab0*/  F2FP.F16.F32.PACK_AB R30, R6, R5 ;  /* 0x00000005061e723e */ /* 0x000fe200000000ff */
[C---:B------:R-:W-:Y:S01]  /*7ac0*/  FFMA R14, R41.reuse, R0, R14 ;  /* 0x00000000290e7223 */ /* 0x040fe2000000000e */
[C---:B------:R-:W-:Y:S01]  /*7ad0*/  FFMA R15, R41.reuse, R3, R15 ;  /* 0x00000003290f7223 */ /* 0x040fe2000000000f */
[C---:B------:R-:W-:Y:S01]  /*7ae0*/  FFMA R16, R41.reuse, R2, R16 ;  /* 0x0000000229107223 */ /* 0x040fe20000000010 */
[--C-:B------:R-:W-:Y:S01]  /*7af0*/  HADD2.F32 R0, -RZ, R68.reuse.H0_H0 ;  /* 0x20000044ff007230 */ /* 0x100fe20000004100 */
[----:B------:R-:W-:Y:S01]  /*7b00*/  F2FP.F16.F32.PACK_AB R31, R8, R7 ;  /* 0x00000007081f723e */ /* 0x000fe200000000ff */
[----:B------:R-:W-:Y:S02]  /*7b10*/  HADD2.F32 R2, -RZ, R68.H1_H1 ;  /* 0x30000044ff027230 */ /* 0x000fe40000004100 */
[C---:B------:R-:W-:Y:S01]  /*7b20*/  FMUL R21, R38.reuse, R32 ;  /* 0x0000002026157220 */ /* 0x040fe20000400000 */
[--C-:B------:R-:W-:Y:S02]  /*7b30*/  HADD2.F32 R3, -RZ, R69.reuse.H0_H0 ;  /* 0x20000045ff037230 */ /* 0x100fe40000004100 */
[C---:B------:R-:W-:Y:S01]  /*7b40*/  FFMA R17, R41.reuse, R0, R17 ;  /* 0x0000000029117223 */ /* 0x040fe20000000011 */
[----:B------:R-:W-:Y:S01]  /*7b50*/  STS.128 [R95+0x2010], R28 ;  /* 0x0020101c5f007388 */ /* 0x000fe20000000c00 */
[C---:B------:R-:W-:Y:S01]  /*7b60*/  FFMA R18, R41.reuse, R2, R18 ;  /* 0x0000000229127223 */ /* 0x040fe20000000012 */
[----:B------:R-:W-:Y:S02]  /*7b70*/  HADD2.F32 R0, -RZ, R69.H1_H1 ;  /* 0x30000045ff007230 */ /* 0x000fe40000004100 */
[C---:B------:R-:W-:Y:S01]  /*7b80*/  FFMA R19, R41.reuse, R3, R19 ;  /* 0x0000000329137223 */ /* 0x040fe20000000013 */
[--C-:B------:R-:W-:Y:S02]  /*7b90*/  HADD2.F32 R2, -RZ, R70.reuse.H0_H0 ;  /* 0x20000046ff027230 */ /* 0x100fe40000004100 */
[----:B------:R-:W-:Y:S01]  /*7ba0*/  FMUL R22, R38, R33 ;  /* 0x0000002126167220 */ /* 0x000fe20000400000 */
[----:B------:R-:W-:Y:S01]  /*7bb0*/  HADD2.F32 R3, -RZ, R70.H1_H1 ;  /* 0x30000046ff037230 */ /* 0x000fe20000004100 */
[----:B------:R-:W-:Y:S01]  /*7bc0*/  F2FP.F16.F32.PACK_AB R8, R10, R9 ;  /* 0x000000090a08723e */ /* 0x000fe200000000ff */
[--C-:B------:R-:W-:Y:S02]  /*7bd0*/  HADD2.F32 R4, -RZ, R71.reuse.H0_H0 ;  /* 0x20000047ff047230 */ /* 0x100fe40000004100 */
[----:B------:R-:W-:Y:S01]  /*7be0*/  FMUL R23, R38, R34 ;  /* 0x0000002226177220 */ /* 0x000fe20000400000 */
[----:B------:R-:W-:Y:S01]  /*7bf0*/  HADD2.F32 R5, -RZ, R71.H1_H1 ;  /* 0x30000047ff057230 */ /* 0x000fe20000004100 */
[----:B------:R-:W-:Y:S01]  /*7c00*/  F2FP.F16.F32.PACK_AB R9, R12, R11 ;  /* 0x0000000b0c09723e */ /* 0x000fe200000000ff */
[C---:B------:R-:W-:Y:S01]  /*7c10*/  FFMA R20, R41.reuse, R0, R20 ;  /* 0x0000000029147223 */ /* 0x040fe20000000014 */
[----:B------:R-:W-:Y:S01]  /*7c20*/  FMUL R24, R38, R35 ;  /* 0x0000002326187220 */ /* 0x000fe20000400000 */
[----:B------:R-:W-:Y:S01]  /*7c30*/  F2FP.F16.F32.PACK_AB R10, R14, R13 ;  /* 0x0000000d0e0a723e */ /* 0x000fe200000000ff */
[C---:B------:R-:W-:Y:S01]  /*7c40*/  FFMA R21, R41.reuse, R2, R21 ;  /* 0x0000000229157223 */ /* 0x040fe20000000015 */
[----:B------:R-:W-:Y:S01]  /*7c50*/  F2FP.F16.F32.PACK_AB R11, R16, R15 ;  /* 0x0000000f100b723e */ /* 0x000fe200000000ff */
[C---:B------:R-:W-:Y:S01]  /*7c60*/  FFMA R22, R41.reuse, R3, R22 ;  /* 0x0000000329167223 */ /* 0x040fe20000000016 */
[C---:B------:R-:W-:Y:S01]  /*7c70*/  FFMA R23, R41.reuse, R4, R23 ;  /* 0x0000000429177223 */ /* 0x040fe20000000017 */
[----:B------:R-:W-:Y:S01]  /*7c80*/  FFMA R24, R41, R5, R24 ;  /* 0x0000000529187223 */ /* 0x000fe20000000018 */
[----:B------:R-:W-:Y:S01]  /*7c90*/  F2FP.F16.F32.PACK_AB R4, R18, R17 ;  /* 0x000000111204723e */ /* 0x000fe200000000ff */
[----:B------:R-:W-:Y:S01]  /*7ca0*/  STS.128 [R94+0x2020], R8 ;  /* 0x002020085e007388 */ /* 0x000fe20000000c00 */
[----:B------:R-:W-:Y:S02]  /*7cb0*/  F2FP.F16.F32.PACK_AB R5, R20, R19 ;  /* 0x000000131405723e */ /* 0x000fe400000000ff */
[----:B------:R-:W-:Y:S02]  /*7cc0*/  F2FP.F16.F32.PACK_AB R6, R22, R21 ;  /* 0x000000151606723e */ /* 0x000fe400000000ff */
[----:B------:R-:W-:Y:S02]  /*7cd0*/  F2FP.F16.F32.PACK_AB R7, R24, R23 ;  /* 0x000000171807723e */ /* 0x000fe400000000ff */
[----:B------:R-:W-:Y:S02]  /*7ce0*/  MOV R0, UR50 ;  /* 0x0000003200007c02 */ /* 0x000fe40008000f00 */
[----:B------:R-:W-:Y:S01]  /*7cf0*/  @P6 SHF.L.U32 R2, R81, 0x1f, RZ ;  /* 0x0000001f51026819 */ /* 0x000fe200000006ff */
[----:B------:R3:W-:Y:S01]  /*7d00*/  STS.128 [R102+0x2030], R4 ;  /* 0x0020300466007388 */ /* 0x0007e20000000c00 */
[----:B------:R-:W-:Y:S04]  /*7d10*/  @P6 LEA R0, R0, UR49, 0x3 ;  /* 0x0000003100006c11 */ /* 0x000fe8000f8e18ff */
[----:B------:R-:W-:Y:S01]  /*7d20*/  @P6 IADD3 R0, PT, PT, R0, 0x80, RZ ;  /* 0x0000008000006810 */ /* 0x000fe20007ffe0ff */
[----:B------:R-:W-:Y:S01]  /*7d30*/  @!PT LDS RZ, [RZ] ;  /* 0x00000000fffff984 */ /* 0x000fe20000000800 */
[----:B------:R-:W-:Y:S01]  /*7d40*/  @!PT LDS RZ, [RZ] ;  /* 0x00000000fffff984 */ /* 0x000fe20000000800 */
[----:B------:R-:W-:Y:S01]  /*7d50*/  @!PT LDS RZ, [RZ] ;  /* 0x00000000fffff984 */ /* 0x000fe20000000800 */
[----:B------:R-:W-:Y:S01]  /*7d60*/  @!PT LDS RZ, [RZ] ;  /* 0x00000000fffff984 */ /* 0x000fe20000000800 */
[----:B------:R4:W-:Y:S06]  /*7d70*/  MEMBAR.ALL.CTA ;  /* 0x0000000000007992 */ /* 0x0009ec0000008000 */
[----:B----4-:R-:W4:Y:S01]  /*7d80*/  FENCE.VIEW.ASYNC.S ;  /* 0x00000000000073c6 */ /* 0x010f220000000000 */
[----:B-1----:R-:W-:Y:S02]  /*7d90*/  @P6 PRMT R0, R103, 0x654, R0 ;  /* 0x0000065467006816 */ /* 0x002fe40000000000 */
[----:B---3--:R-:W-:Y:S01]  /*7da0*/  LEA R6, R57, UR49, 0x3 ;  /* 0x0000003139067c11 */ /* 0x008fe2000f8e18ff */
[----:B----4-:R-:W-:Y:S06]  /*7db0*/  BAR.SYNC.DEFER_BLOCKING 0x1, 0x80 ;  /* 0x0042000000007b1d */ /* 0x010fec0000010000 */
[----:B------:R-:W-:Y:S05]  /*7dc0*/  @P0 BRA `(.L_x_183) ;  /* 0x0000000000300947 */ /* 0x000fea0003800000 */
[----:B------:R-:W1:Y:S01]  /*7dd0*/  LDCU.64 UR6, c[0x0][0x348] ;  /* 0x00006900ff0677ac */ /* 0x000e620008000a00 */
[----:B------:R-:W-:Y:S02]  /*7de0*/  R2UR UR10, R99 ;  /* 0x00000000630a72ca */ /* 0x000fe400000e0000 */
[----:B------:R-:W-:Y:S01]  /*7df0*/  R2UR UR11, R98 ;  /* 0x00000000620b72ca */ /* 0x000fe200000e0000 */
[----:B------:R-:W-:Y:S01]  /*7e00*/  UIADD3 UR9, UPT, UPT, UR41, 0x20, URZ ;  /* 0x0000002029097890 */ /* 0x000fe2000fffe0ff */
[----:B------:R-:W-:Y:S01]  /*7e10*/  R2UR UR12, R96 ;  /* 0x00000000600c72ca */ /* 0x000fe200000e0000 */
[----:B------:R-:W-:Y:S01]  /*7e20*/  UIADD3 UR8, UPT, UPT, UR49, 0x2200, URZ ;  /* 0x0000220031087890 */ /* 0x000fe2000fffe0ff */
[----:B------:R-:W-:Y:S01]  /*7e30*/  R2UR UR13, R97 ;  /* 0x00000000610d72ca */ /* 0x000fe200000e0000 */
[----:B-1----:R-:W-:Y:S04]  /*7e40*/  UIADD3 UR4, UP0, UPT, UR6, 0x780, URZ ;  /* 0x0000078006047890 */ /* 0x002fe8000ff1e0ff */
[----:B------:R-:W-:Y:S09]  /*7e50*/  UIADD3.X UR5, UPT, UPT, URZ, UR7, URZ, UP0, !UPT ;  /* 0x00000007ff057290 */ /* 0x000ff200087fe4ff */
[----:B------:R1:W-:Y:S01]  /*7e60*/  UTMASTG.5D.IM2COL [UR8], [UR4] ;  /* 0x00000008040073b5 */ /* 0x0003e20008060000 */
[----:B------:R0:W-:Y:S01]  /*7e70*/  UTMACMDFLUSH ;  /* 0x00000000000079b7 */ /* 0x0001e20000000000 */
[----:B-1----:R-:W-:Y:S04]  /*7e80*/  DEPBAR.LE SB0, 0x1 ;  /* 0x000080400000791a */ /* 0x002fe80000000000 */
.L_x_183:
[----:B------:R-:W-:Y:S05]  /*7e90*/  BSYNC.RECONVERGENT B0 ;  /* 0x0000000000007941 */ /* 0x000fea0003800200 */
.L_x_182:
[----:B------:R-:W-:Y:S01]  /*7ea0*/  BAR.SYNC.DEFER_BLOCKING 0x1, 0x80 ;  /* 0x0042000000007b1d */ /* 0x000fe20000010000 */
[----:B------:R-:W-:Y:S04]  /*7eb0*/  UIADD3 UR4, UPT, UPT, UR50, 0x1, URZ ;  /* 0x0000000132047890 */ /* 0x000fe8000fffe0ff */
[----:B------:R-:W-:Y:S04]  /*7ec0*/  UISETP.NE.AND UP0, UPT, UR4, 0x4, UPT ;  /* 0x000000040400788c */ /* 0x000fe8000bf05270 */
[----:B------:R-:W-:Y:S01]  /*7ed0*/  USEL UR40, UR4, URZ, UP0 ;  /* 0x000000ff04287287 */ /* 0x000fe20008000000 */
[----:B------:R1:W-:Y:S01]  /*7ee0*/  @P6 SYNCS.ARRIVE.TRANS64.RED.A1T0 RZ, [R0+URZ], RZ ;  /* 0x000000ff00ff69a7 */ /* 0x0003e200081004ff */
[----:B------:R-:W-:Y:S01]  /*7ef0*/  BSSY B1, `(.L_x_184) ;  /* 0x0000017000017945 */ /* 0x000fe20003800000 */
[----:B------:R-:W3:Y:S02]  /*7f00*/  @P6 SYNCS.PHASECHK.TRANS64.TRYWAIT P0, [R6+URZ+0x60], R2 ;  /* 0x00006002060065a7 */ /* 0x000ee400080011ff */
[----:B---3--:R-:W-:Y:S01]  /*7f10*/  @P6 SEL R58, RZ, 0x1, !P0 ;  /* 0x00000001ff3a6807 */ /* 0x008fe20004000000 */
[----:B-1----:R-:W-:Y:S06]  /*7f20*/  @!P6 BRA `(.L_x_185) ;  /* 0x00000000004ce947 */ /* 0x002fec0003800000 */
        /* <DEDUP_REMOVED lines=9> */
[----:B------:R-:W-:Y:S04]  /*7fc0*/  SHF.L.U32 R5, R81, 0x1f, RZ ;  /* 0x0000001f51057819 */ /* 0x000fe800000006ff */
[----:B------:R-:W1:Y:S02]  /*7fd0*/  SYNCS.PHASECHK.TRANS64.TRYWAIT P0, [R6+URZ+0x60], R5 ;  /* 0x00006005060075a7 */ /* 0x000e6400080011ff */
[----:B-1----:R-:W-:Y:S05]  /*7fe0*/  @!P0 BRA `(.L_x_188) ;  /* 0x0000002400508947 */ /* 0x002fea0003800000 */
.L_x_187:
[----:B------:R-:W-:Y:S05]  /*7ff0*/  BSYNC B0 ;  /* 0x0000000000007941 */ /* 0x000fea0003800000 */
.L_x_186:
[----:B------:R-:W-:Y:S02]  /*8000*/  ISETP.NE.AND P0, PT, R59, RZ, PT ;  /* 0x000000ff3b00720c */ /* 0x000fe40003f05270 */
[----:B------:R-:W-:Y:S11]  /*8010*/  IADD3 R57, PT, PT, R57, 0x1, RZ ;  /* 0x0000000139397810 */ /* 0x000ff60007ffe0ff */
[----:B------:R3:W4:Y:S04]  /*8020*/  @P0 LDS.128 R48, [R4] ;  /* 0x0000000004300984 */ /* 0x0007280000000c00 */
[----:B------:R3:W1:Y:S04]  /*8030*/  @P0 LDS.128 R52, [R3+0x10] ;  /* 0x0000100003340984 */ /* 0x0006680000000c00 */
[----:B------:R3:W1:Y:S04]  /*8040*/  @P0 LDS.128 R60, [R2+0x20] ;  /* 0x00002000023c0984 */ /* 0x0006680000000c00 */
[----:B------:R3:W1:Y:S02]  /*8050*/  @P0 LDS.128 R68, [R0+0x30] ;  /* 0x0000300000440984 */ /* 0x0006640000000c00 */
.L_x_185:
[----:B------:R-:W-:Y:S05]  /*8060*/  BSYNC B1 ;  /* 0x0000000000017941 */ /* 0x000fea0003800000 */
.L_x_184:
[----:B---3--:R-:W-:Y:S05]  /*8070*/  VIADD R0, R39, 0x40 ;  /* 0x0000004027007836 */ /* 0x008fea0000000000 */
[----:B------:R-:W-:Y:S04]  /*8080*/  SHF.R.U32.HI R0, RZ, 0x15, R0 ;  /* 0x00000015ff007819 */ /* 0x000fe80000011600 */
[----:B------:R-:W-:Y:S11]  /*8090*/  LOP3.LUT P0, RZ, R0, 0x3, R86, 0x48, !PT ;  /* 0x0000000300ff7812 */ /* 0x000ff60007804856 */
[----:B------:R-:W-:Y:S02]  /*80a0*/  @!UPT UIADD3 URZ, UPT, UPT, URZ, URZ, URZ ;  /* 0x000000fffffff290 */ /* 0x000fe4000fffe0ff */
[----:B------:R-:W-:Y:S05]  /*80b0*/  @!P0 BRA `(.L_x_189) ;  /* 0x0000000000408947 */ /* 0x000fea0003800000 */
[----:B------:R-:W1:Y:S01]  /*80c0*/  LDCU.64 UR8, c[0x4][0xa8] ;  /* 0x01001500ff0877ac */ /* 0x000e620008000a00 */
[----:B------:R-:W-:Y:S01]  /*80d0*/  MOV R3, 0xc8 ;  /* 0x000000c800037802 */ /* 0x000fe20000000f00 */
[----:B------:R-:W-:Y:S02]  /*80e0*/  HFMA2 R12, -RZ, RZ, 0, 5.9604644775390625e-08 ;  /* 0x00000001ff0c7431 */ /* 0x000fe400000001ff */
[----:B------:R-:W-:Y:S02]  /*80f0*/  IMAD.MOV.U32 R8, RZ, RZ, 0x192 ;  /* 0x00000192ff087424 */ /* 0x000fe400078e00ff */
[----:B------:R-:W-:Y:S01]  /*8100*/  IMAD.MOV.U32 R13, RZ, RZ, RZ ;  /* 0x000000ffff0d7224 */ /* 0x000fe200078e00ff */
[----:B------:R-:W3:Y:S01]  /*8110*/  LDCU.64 UR6, c[0x4][0xb0] ;  /* 0x01001600ff0677ac */ /* 0x000ee20008000a00 */
[----:B------:R-:W2:Y:S01]  /*8120*/  LDC.64 R2, c[0x4][R3] ;  /* 0x0100000003027b82 */ /* 0x000ea20000000a00 */
[----:B------:R-:W5:Y:S01]  /*8130*/  LDCU.64 UR4, c[0x4][0x48] ;  /* 0x01000900ff0477ac */ /* 0x000f620008000a00 */
[----:B-1----:R-:W-:Y:S01]  /*8140*/  MOV R5, UR9 ;  /* 0x0000000900057c02 */ /* 0x002fe20008000f00 */
[----:B------:R-:W-:Y:S01]  /*8150*/  IMAD.U32 R4, RZ, RZ, UR8 ;  /* 0x00000008ff047e24 */ /* 0x000fe2000f8e00ff */
[----:B---3--:R-:W-:Y:S01]  /*8160*/  MOV R7, UR7 ;  /* 0x0000000700077c02 */ /* 0x008fe20008000f00 */
[----:B------:R-:W-:Y:S01]  /*8170*/  IMAD.U32 R6, RZ, RZ, UR6 ;  /* 0x00000006ff067e24 */ /* 0x000fe2000f8e00ff */
[----:B-----5:R-:W-:Y:S01]  /*8180*/  MOV R11, UR5 ;  /* 0x00000005000b7c02 */ /* 0x020fe20008000f00 */
[----:B------:R-:W-:Y:S02]  /*8190*/  IMAD.U32 R10, RZ, RZ, UR4 ;  /* 0x00000004ff0a7e24 */ /* 0x000fe4000f8e00ff */
[----:B------:R-:W-:Y:S07]  /*81a0*/  LEPC R20, `(.L_x_189) ;  /* 0x000000001014794e */ /* 0x000fee0000000000 */
[----:B--2-4-:R-:W-:Y:S05]  /*81b0*/  CALL.ABS.NOINC R2 ;  /* 0x0000000002007343 */ /* 0x014fea0003c00000 */
.L_x_189:
[----:B------:R-:W-:Y:S05]  /*81c0*/  WARPSYNC.ALL ;  /* 0x0000000000007948 */ /* 0x000fea0003800000 */
[----:B------:R-:W-:Y:S01]  /*81d0*/  R2UR UR4, R39 ;  /* 0x00000000270472ca */ /* 0x000fe200000e0000 */
[--C-:B----4-:R-:W-:Y:S01]  /*81e0*/  HADD2.F32 R40, -RZ, R48.reuse.H0_H0 ;  /* 0x20000030ff287230 */ /* 0x110fe20000004100 */
[----:B------:R-:W-:Y:S01]  /*81f0*/  ISETP.NE.AND P6, PT, R101, RZ, PT ;  /* 0x000000ff6500720c */ /* 0x000fe20003fc5270 */
[----:B------:R-:W-:Y:S01]  /*8200*/  HADD2.F32 R42, -RZ, R48.H1_H1 ;  /* 0x30000030ff2a7230 */ /* 0x000fe20000004100 */
[----:B------:R-:W-:Y:S01]  /*8210*/  ISETP.NE.AND P0, PT, R84, RZ, PT ;  /* 0x000000ff5400720c */ /* 0x000fe20003f05270 */
[----:B------:R-:W-:Y:S01]  /*8220*/  HADD2.F32 R43, -RZ, R49.H0_H0 ;  /* 0x20000031ff2b7230 */ /* 0x000fe20000004100 */
[----:B------:R-:W-:Y:S07]  /*8230*/  BSSY.RECONVERGENT B0, `(.L_x_190) ;  /* 0x000008d000007945 */ /* 0x000fee0003800200 */
[----:B-1----:R-:W1:Y:S02]  /*8240*/  LDTM.x32 R4, tmem[UR4+0x40] ;  /* 0x00004004000479ee */ /* 0x002e6400082c0000 */
[C---:B-1----:R-:W-:Y:S01]  /*8250*/  FMUL R0, R38.reuse, R4 ;  /* 0x0000000426007220 */ /* 0x042fe20000400000 */
[C---:B------:R-:W-:Y:S01]  /*8260*/  FMUL R4, R38.reuse, R8 ;  /* 0x0000000826047220 */ /* 0x040fe20000400000 */
[C---:B------:R-:W-:Y:S01]  /*8270*/  FMUL R2, R38.reuse, R5 ;  /* 0x0000000526027220 */ /* 0x040fe20000400000 */
[C---:B------:R-:W-:Y:S01]  /*8280*/  FMUL R8, R38.reuse, R12 ;  /* 0x0000000c26087220 */ /* 0x040fe20000400000 */
[C---:B------:R-:W-:Y:S01]  /*8290*/  FFMA R0, R41.reuse, R40, R0 ;  /* 0x0000002829007223 */ /* 0x040fe20000000000 */
[C---:B------:R-:W-:Y:S01]  /*82a0*/  FMUL R3, R38.reuse, R6 ;  /* 0x0000000626037220 */ /* 0x040fe20000400000 */
[C---:B------:R-:W-:Y:S01]  /*82b0*/  FFMA R2, R41.reuse, R42, R2 ;  /* 0x0000002a29027223 */ /* 0x040fe20000000002 */
[--C-:B------:R-:W-:Y:S02]  /*82c0*/  HADD2.F32 R40, -RZ, R51.reuse.H0_H0 ;  /* 0x20000033ff287230 */ /* 0x100fe40000004100 */
[----:B------:R-:W-:Y:S01]  /*82d0*/  FMUL R5, R38, R9 ;  /* 0x0000000926057220 */ /* 0x000fe20000400000 */
[C---:B------:R-:W-:Y:S01]  /*82e0*/  FFMA R3, R41.reuse, R43, R3 ;  /* 0x0000002b29037223 */ /* 0x040fe20000000003 */
[----:B------:R-:W-:Y:S01]  /*82f0*/  HADD2.F32 R42, -RZ, R51.H1_H1 ;  /* 0x30000033ff2a7230 */ /* 0x000fe20000004100 */
[----:B------:R-:W-:Y:S01]  /*8300*/  F2FP.F16.F32.PACK_AB R44, R2, R0 ;  /* 0x00000000022c723e */ /* 0x000fe200000000ff */
[C---:B------:R-:W-:Y:S01]  /*8310*/  FMUL R12, R38.reuse, R16 ;  /* 0x00000010260c7220 */ /* 0x040fe20000400000 */
[C---:B------:R-:W-:Y:S01]  /*8320*/  FMUL R6, R38.reuse, R10 ;  /* 0x0000000a26067220 */ /* 0x040fe20000400000 */
[--C-:B------:R-:W-:Y:S02]  /*8330*/  HADD2.F32 R0, -RZ, R52.reuse.H0_H0 ;  /* 0x20000034ff007230 */ /* 0x100fe40000004100 */
[C---:B------:R-:W-:Y:S01]  /*8340*/  FMUL R9, R38.reuse, R13 ;  /* 0x0000000d26097220 */ /* 0x040fe20000400000 */
[C---:B------:R-:W-:Y:S01]  /*8350*/  FMUL R16, R38.reuse, R20 ;  /* 0x0000001426107220 */ /* 0x040fe20000400000 */
[----:B------:R-:W-:Y:S02]  /*8360*/  HADD2.F32 R2, -RZ, R52.H1_H1 ;  /* 0x30000034ff027230 */ /* 0x000fe40000004100 */
[C---:B------:R-:W-:Y:S01]  /*8370*/  FMUL R10, R38.reuse, R14 ;  /* 0x0000000e260a7220 */ /* 0x040fe20000400000 */
        /* <DEDUP_REMOVED lines=14> */
[--C-:B------:R-:W-:Y:S02]  /*8460*/  HADD2.F32 R33, -RZ, R50.reuse.H0_H0 ;  /* 0x20000032ff217230 */ /* 0x100fe40000004100 */
[C---:B------:R-:W-:Y:S01]  /*8470*/  FMUL R30, R38.reuse, R34 ;  /* 0x00000022261e7220 */ /* 0x040fe20000400000 */
[----:B------:R-:W-:Y:S02]  /*8480*/  HADD2.F32 R34, -RZ, R50.H1_H1 ;  /* 0x30000032ff227230 */ /* 0x000fe40000004100 */
[C---:B------:R-:W-:Y:S01]  /*8490*/  FFMA R7, R41.reuse, R32, R7 ;  /* 0x0000002029077223 */ /* 0x040fe20000000007 */
[C---:B------:R-:W-:Y:S01]  /*84a0*/  FMUL R11, R38.reuse, R11 ;  /* 0x0000000b260b7220 */ /* 0x040fe20000400000 */
[C---:B------:R-:W-:Y:S01]  /*84b0*/  FFMA R4, R41.reuse, R33, R4 ;  /* 0x0000002129047223 */ /* 0x040fe20000000004 */
[C---:B------:R-:W-:Y:S01]  /*84c0*/  FMUL R15, R38.reuse, R15 ;  /* 0x0000000f260f7220 */ /* 0x040fe20000400000 */
[C---:B------:R-:W-:Y:S01]  /*84d0*/  FFMA R5, R41.reuse, R34, R5 ;  /* 0x0000002229057223 */ /* 0x040fe20000000005 */
[----:B------:R-:W-:Y:S01]  /*84e0*/  FFMA R6, R41, R40, R6 ;  /* 0x0000002829067223 */ /* 0x000fe20000000006 */
[----:B------:R-:W-:Y:S01]  /*84f0*/  F2FP.F16.F32.PACK_AB R45, R7, R3 ;  /* 0x00000003072d723e */ /* 0x000fe200000000ff */
[C---:B------:R-:W-:Y:S01]  /*8500*/  FFMA R11, R41.reuse, R42, R11 ;  /* 0x0000002a290b7223 */ /* 0x040fe2000000000b */
[C---:B------:R-:W-:Y:S01]  /*8510*/  FFMA R8, R41.reuse, R0, R8 ;  /* 0x0000000029087223 */ /* 0x040fe20000000008 */
[--C-:B------:R-:W-:Y:S02]  /*8520*/  HADD2.F32 R3, -RZ, R53.reuse.H0_H0 ;  /* 0x20000035ff037230 */ /* 0x100fe40000004100 */
[C---:B------:R-:W-:Y:S01]  /*8530*/  FFMA R9, R41.reuse, R2, R9 ;  /* 0x0000000229097223 */ /* 0x040fe20000000009 */
[----:B------:R-:W-:Y:S02]  /*8540*/  HADD2.F32 R0, -RZ, R53.H1_H1 ;  /* 0x30000035ff007230 */ /* 0x000fe40000004100 */
[C---:B------:R-:W-:Y:S01]  /*8550*/  FMUL R19, R38.reuse, R19 ;  /* 0x0000001326137220 */ /* 0x040fe20000400000 */
[--C-:B------:R-:W-:Y:S02]  /*8560*/  HADD2.F32 R2, -RZ, R54.reuse.H0_H0 ;  /* 0x20000036ff027230 */ /* 0x100fe40000004100 */
[C---:B------:R-:W-:Y:S01]  /*8570*/  FFMA R10, R41.reuse, R3, R10 ;  /* 0x00000003290a7223 */ /* 0x040fe2000000000a */
[--C-:B------:R-:W-:Y:S02]  /*8580*/  HADD2.F32 R3, -RZ, R55.reuse.H0_H0 ;  /* 0x20000037ff037230 */ /* 0x100fe40000004100 */
[C---:B------:R-:W-:Y:S01]  /*8590*/  FFMA R15, R41.reuse, R0, R15 ;  /* 0x00000000290f7223 */ /* 0x040fe2000000000f */
[----:B------:R-:W-:Y:S02]  /*85a0*/  HADD2.F32 R0, -RZ, R54.H1_H1 ;  /* 0x30000036ff007230 */ /* 0x000fe40000004100 */
[C---:B------:R-:W-:Y:S01]  /*85b0*/  FFMA R12, R41.reuse, R2, R12 ;  /* 0x00000002290c7223 */ /* 0x040fe2000000000c */
[--C-:B------:R-:W-:Y:S02]  /*85c0*/  HADD2.F32 R2, -RZ, R60.reuse.H0_H0 ;  /* 0x2000003cff027230 */ /* 0x100fe40000004100 */
[C---:B------:R-:W-:Y:S01]  /*85d0*/  FMUL R23, R38.reuse, R23 ;  /* 0x0000001726177220 */ /* 0x040fe20000400000 */
[C---:B------:R-:W-:Y:S01]  /*85e0*/  FMUL R27, R38.reuse, R27 ;  /* 0x0000001b261b7220 */ /* 0x040fe20000400000 */
[C---:B------:R-:W-:Y:S01]  /*85f0*/  FFMA R13, R41.reuse, R0, R13 ;  /* 0x00000000290d7223 */ /* 0x040fe2000000000d */
[----:B------:R-:W-:Y:S02]  /*8600*/  HADD2.F32 R0, -RZ, R55.H1_H1 ;  /* 0x30000037ff007230 */ /* 0x000fe40000004100 */
[----:B------:R-:W-:Y:S01]  /*8610*/  FFMA R14, R41, R3, R14 ;  /* 0x00000003290e7223 */ /* 0x000fe2000000000e */
[----:B------:R-:W-:Y:S01]  /*8620*/  HADD2.F32 R3, -RZ, R60.H1_H1 ;  /* 0x3000003cff037230 */ /* 0x000fe20000004100 */
[----:B------:R-:W-:Y:S01]  /*8630*/  F2FP.F16.F32.PACK_AB R46, R5, R4 ;  /* 0x00000004052e723e */ /* 0x000fe200000000ff */
[C---:B------:R-:W-:Y:S01]  /*8640*/  FMUL R31, R38.reuse, R31 ;  /* 0x0000001f261f7220 */ /* 0x040fe20000400000 */
[C---:B------:R-:W-:Y:S01]  /*8650*/  FFMA R19, R41.reuse, R0, R19 ;  /* 0x0000000029137223 */ /* 0x040fe20000000013 */
[--C-:B------:R-:W-:Y:S02]  /*8660*/  HADD2.F32 R0, -RZ, R61.reuse.H0_H0 ;  /* 0x2000003dff007230 */ /* 0x100fe40000004100 */
[C---:B------:R-:W-:Y:S01]  /*8670*/  FFMA R16, R41.reuse, R2, R16 ;  /* 0x0000000229107223 */ /* 0x040fe20000000010 */
[----:B------:R-:W-:Y:S01]  /*8680*/  FFMA R17, R41, R3, R17 ;  /* 0x0000000329117223 */ /* 0x000fe20000000011 */
[----:B------:R-:W-:Y:S01]  /*8690*/  HADD2.F32 R2, -RZ, R61.H1_H1 ;  /* 0x3000003dff027230 */ /* 0x000fe20000004100 */
[----:B------:R-:W-:Y:S01]  /*86a0*/  F2FP.F16.F32.PACK_AB R47, R11, R6 ;  /* 0x000000060b2f723e */ /* 0x000fe200000000ff */
[----:B------:R-:W-:Y:S01]  /*86b0*/  FFMA R18, R41, R0, R18 ;  /* 0x0000000029127223 */ /* 0x000fe20000000012 */
[--C-:B------:R-:W-:Y:S01]  /*86c0*/  HADD2.F32 R0, -RZ, R62.reuse.H0_H0 ;  /* 0x2000003eff007230 */ /* 0x100fe20000004100 */
[----:B------:R-:W-:Y:S01]  /*86d0*/  F2FP.F16.F32.PACK_AB R8, R9, R8 ;  /* 0x000000080908723e */ /* 0x000fe200000000ff */
[C---:B------:R-:W-:Y:S01]  /*86e0*/  FFMA R23, R41.reuse, R2, R23 ;  /* 0x0000000229177223 */ /* 0x040fe20000000017 */
[----:B------:R1:W-:Y:S01]  /*86f0*/  STS.128 [R82+0x4000], R44 ;  /* 0x0040002c52007388 */ /* 0x0003e20000000c00 */
[----:B------:R-:W-:Y:S02]  /*8700*/  HADD2.F32 R2, -RZ, R62.H1_H1 ;  /* 0x3000003eff027230 */ /* 0x000fe40000004100 */
[----:B------:R-:W-:Y:S01]  /*8710*/  FFMA R20, R41, R0, R20 ;  /* 0x0000000029147223 */ /* 0x000fe20000000014 */
[--C-:B------:R-:W-:Y:S01]  /*8720*/  HADD2.F32 R3, -RZ, R63.reuse.H0_H0 ;  /* 0x2000003fff037230 */ /* 0x100fe20000004100 */
[----:B------:R-:W-:Y:S01]  /*8730*/  F2FP.F16.F32.PACK_AB R9, R15, R10 ;  /* 0x0000000a0f09723e */ /* 0x000fe200000000ff */
[----:B------:R-:W-:Y:S02]  /*8740*/  HADD2.F32 R0, -RZ, R63.H1_H1 ;  /* 0x3000003fff007230 */ /* 0x000fe40000004100 */
[C---:B------:R-:W-:Y:S01]  /*8750*/  FFMA R21, R41.reuse, R2, R21 ;  /* 0x0000000229157223 */ /* 0x040fe20000000015 */
[--C-:B------:R-:W-:Y:S02]  /*8760*/  HADD2.F32 R2, -RZ, R68.reuse.H0_H0 ;  /* 0x20000044ff027230 */ /* 0x100fe40000004100 */
[C---:B------:R-:W-:Y:S01]  /*8770*/  FFMA R22, R41.reuse, R3, R22 ;  /* 0x0000000329167223 */ /* 0x040fe20000000016 */
[--C-:B------:R-:W-:Y:S02]  /*8780*/  HADD2.F32 R3, -RZ, R69.reuse.H0_H0 ;  /* 0x20000045ff037230 */ /* 0x100fe40000004100 */
[----:B------:R-:W-:Y:S01]  /*8790*/  FFMA R27, R41, R0, R27 ;  /* 0x00000000291b7223 */ /* 0x000fe2000000001b */
[----:B------:R-:W-:Y:S01]  /*87a0*/  HADD2.F32 R0, -RZ, R68.H1_H1 ;  /* 0x30000044ff007230 */ /* 0x000fe20000004100 */
[----:B------:R-:W-:Y:S01]  /*87b0*/  F2FP.F16.F32.PACK_AB R10, R13, R12 ;  /* 0x0000000c0d0a723e */ /* 0x000fe200000000ff */
[----:B------:R-:W-:Y:S01]  /*87c0*/  FFMA R24, R41, R2, R24 ;  /* 0x0000000229187223 */ /* 0x000fe20000000018 */
[----:B------:R-:W-:Y:S01]  /*87d0*/  F2FP.F16.F32.PACK_AB R11, R19, R14 ;  /* 0x0000000e130b723e */ /* 0x000fe200000000ff */
[--C-:B------:R-:W-:Y:S02]  /*87e0*/  HADD2.F32 R2, -RZ, R70.reuse.H0_H0 ;  /* 0x20000046ff027230 */ /* 0x100fe40000004100 */
[C---:B------:R-:W-:Y:S01]  /*87f0*/  FFMA R25, R41.reuse, R0, R25 ;  /* 0x0000000029197223 */ /* 0x040fe20000000019 */
[----:B------:R-:W-:Y:S02]  /*8800*/  HADD2.F32 R0, -RZ, R69.H1_H1 ;  /* 0x30000045ff007230 */ /* 0x000fe40000004100 */
[----:B------:R-:W-:Y:S01]  /*8810*/  FFMA R26, R41, R3, R26 ;  /* 0x00000003291a7223 */ /* 0x000fe2000000001a */
[----:B------:R1:W-:Y:S01]  /*8820*/  STS.128 [R95+0x4010], R8 ;  /* 0x004010085f007388 */ /* 0x0003e20000000c00 */
[----:B------:R-:W-:Y:S01]  /*8830*/  HADD2.F32 R3, -RZ, R70.H1_H1 ;  /* 0x30000046ff037230 */ /* 0x000fe20000004100 */
[----:B------:R-:W-:Y:S01]  /*8840*/  F2FP.F16.F32.PACK_AB R16, R17, R16 ;  /* 0x000000101110723e */ /* 0x000fe200000000ff */
[--C-:B------:R-:W-:Y:S01]  /*8850*/  HADD2.F32 R4, -RZ, R71.reuse.H0_H0 ;  /* 0x20000047ff047230 */ /* 0x100fe20000004100 */
[----:B------:R-:W-:Y:S01]  /*8860*/  F2FP.F16.F32.PACK_AB R17, R23, R18 ;  /* 0x000000121711723e */ /* 0x000fe200000000ff */
[----:B------:R-:W-:Y:S02]  /*8870*/  HADD2.F32 R5, -RZ, R71.H1_H1 ;  /* 0x30000047ff057230 */ /* 0x000fe40000004100 */
        /* <DEDUP_REMOVED lines=12> */
[----:B------:R-:W-:Y:S02]  /*8940*/  F2FP.F16.F32.PACK_AB R27, R35, R30 ;  /* 0x0000001e231b723e */ /* 0x000fe400000000ff */
[----:B------:R-:W-:Y:S02]  /*8950*/  MOV R0, UR40 ;  /* 0x0000002800007c02 */ /* 0x000fe40008000f00 */
[----:B------:R-:W-:Y:S01]  /*8960*/  LEA R2, R57, UR49, 0x3 ;  /* 0x0000003139027c11 */ /* 0x000fe2000f8e18ff */
[----:B------:R1:W-:Y:S01]  /*8970*/  STS.128 [R102+0x4030], R24 ;  /* 0x0040301866007388 */ /* 0x0003e20000000c00 */
[----:B------:R-:W-:Y:S02]  /*8980*/  @P6 LEA R0, R0, UR49, 0x3 ;  /* 0x0000003100006c11 */ /* 0x000fe4000f8e18ff */
[----:B------:R-:W-:Y:S02]  /*8990*/  @P6 SHF.L.U32 R3, R81, 0x1f, RZ ;  /* 0x0000001f51036819 */ /* 0x000fe400000006ff */
[----:B------:R-:W-:Y:S01]  /*89a0*/  @P6 IADD3 R0, PT, PT, R0, 0x80, RZ ;  /* 0x0000008000006810 */ /* 0x000fe20007ffe0ff */
[----:B------:R-:W-:Y:S01]  /*89b0*/  @!PT LDS RZ, [RZ] ;  /* 0x00000000fffff984 */ /* 0x000fe20000000800 */
[----:B------:R-:W-:Y:S01]  /*89c0*/  @!PT LDS RZ, [RZ] ;  /* 0x00000000fffff984 */ /* 0x000fe20000000800 */
[----:B------:R-:W-:Y:S01]  /*89d0*/  @!PT LDS RZ, [RZ] ;  /* 0x00000000fffff984 */ /* 0x000fe20000000800 */
[----:B------:R-:W-:Y:S01]  /*89e0*/  @!PT LDS RZ, [RZ] ;  /* 0x00000000fffff984 */ /* 0x000fe20000000800 */
[----:B------:R3:W-:Y:S06]  /*89f0*/  MEMBAR.ALL.CTA ;  /* 0x0000000000007992 */ /* 0x0007ec0000008000 */
[----:B---3--:R-:W3:Y:S01]  /*8a00*/  FENCE.VIEW.ASYNC.S ;  /* 0x00000000000073c6 */ /* 0x008ee20000000000 */
[----:B------:R-:W-:Y:S01]  /*8a10*/  @P6 PRMT R0, R103, 0x654, R0 ;  /* 0x0000065467006816 */ /* 0x000fe20000000000 */
[----:B---3--:R-:W-:Y:S06]  /*8a20*/  BAR.SYNC.DEFER_BLOCKING 0x1, 0x80 ;  /* 0x0042000000007b1d */ /* 0x008fec0000010000 */
[----:B------:R-:W-:Y:S05]  /*8a30*/  @P0 BRA `(.L_x_191) ;  /* 0x0000000000300947 */ /* 0x000fea0003800000 */
[----:B------:R-:W3:Y:S01]  /*8a40*/  LDCU.64 UR6, c[0x0][0x348] ;  /* 0x00006900ff0677ac */ /* 0x000ee20008000a00 */
[----:B------:R-:W-:Y:S02]  /*8a50*/  R2UR UR10, R99 ;  /* 0x00000000630a72ca */ /* 0x000fe400000e0000 */
[----:B------:R-:W-:Y:S01]  /*8a60*/  R2UR UR11, R98 ;  /* 0x00000000620b72ca */ /* 0x000fe200000e0000 */
[----:B------:R-:W-:Y:S01]  /*8a70*/  UIADD3 UR9, UPT, UPT, UR41, 0x40, URZ ;  /* 0x0000004029097890 */ /* 0x000fe2000fffe0ff */
[----:B------:R-:W-:Y:S01]  /*8a80*/  R2UR UR12, R96 ;  /* 0x00000000600c72ca */ /* 0x000fe200000e0000 */
[----:B------:R-:W-:Y:S01]  /*8a90*/  UIADD3 UR8, UPT, UPT, UR49, 0x4200, URZ ;  /* 0x0000420031087890 */ /* 0x000fe2000fffe0ff */
[----:B------:R-:W-:Y:S01]  /*8aa0*/  R2UR UR13, R97 ;  /* 0x00000000610d72ca */ /* 0x000fe200000e0000 */
[----:B---3--:R-:W-:Y:S04]  /*8ab0*/  UIADD3 UR4, UP0, UPT, UR6, 0x780, URZ ;  /* 0x0000078006047890 */ /* 0x008fe8000ff1e0ff */
[----:B------:R-:W-:Y:S09]  /*8ac0*/  UIADD3.X UR5, UPT, UPT, URZ, UR7, URZ, UP0, !UPT ;  /* 0x00000007ff057290 */ /* 0x000ff200087fe4ff */
[----:B------:R3:W-:Y:S01]  /*8ad0*/  UTMASTG.5D.IM2COL [UR8], [UR4] ;  /* 0x00000008040073b5 */ /* 0x0007e20008060000 */
[----:B------:R0:W-:Y:S01]  /*8ae0*/  UTMACMDFLUSH ;  /* 0x00000000000079b7 */ /* 0x0001e20000000000 */
[----:B---3--:R-:W-:Y:S04]  /*8af0*/  DEPBAR.LE SB0, 0x1 ;  /* 0x000080400000791a */ /* 0x008fe80000000000 */
.L_x_191:
[----:B------:R-:W-:Y:S05]  /*8b00*/  BSYNC.RECONVERGENT B0 ;  /* 0x0000000000007941 */ /* 0x000fea0003800200 */
.L_x_190:
[----:B------:R-:W-:Y:S01]  /*8b10*/  BAR.SYNC.DEFER_BLOCKING 0x1, 0x80 ;  /* 0x0042000000007b1d */ /* 0x000fe20000010000 */
[----:B------:R-:W-:Y:S04]  /*8b20*/  UIADD3 UR4, UPT, UPT, UR40, 0x1, URZ ;  /* 0x0000000128047890 */ /* 0x000fe8000fffe0ff */
[----:B------:R-:W-:Y:S04]  /*8b30*/  UISETP.NE.AND UP0, UPT, UR4, 0x4, UPT ;  /* 0x000000040400788c */ /* 0x000fe8000bf05270 */
[----:B------:R-:W-:Y:S01]  /*8b40*/  USEL UR50, UR4, URZ, UP0 ;  /* 0x000000ff04327287 */ /* 0x000fe20008000000 */
[----:B------:R3:W-:Y:S01]  /*8b50*/  @P6 SYNCS.ARRIVE.TRANS64.RED.A1T0 RZ, [R0+URZ], RZ ;  /* 0x000000ff00ff69a7 */ /* 0x0007e200081004ff */
[----:B------:R-:W-:Y:S01]  /*8b60*/  BSSY B1, `(.L_x_192) ;  /* 0x0000017000017945 */ /* 0x000fe20003800000 */
[----:B------:R-:W4:Y:S02]  /*8b70*/  @P6 SYNCS.PHASECHK.TRANS64.TRYWAIT P0, [R2+URZ+0x60], R3 ;  /* 0x00006003020065a7 */ /* 0x000f2400080011ff */
[----:B----4-:R-:W-:Y:S01]  /*8b80*/  @P6 SEL R58, RZ, 0x1, !P0 ;  /* 0x00000001ff3a6807 */ /* 0x010fe20004000000 */
[----:B---3--:R-:W-:Y:S06]  /*8b90*/  @!P6 BRA `(.L_x_193) ;  /* 0x00000000004ce947 */ /* 0x008fec0003800000 */
        /* <DEDUP_REMOVED lines=10> */
[----:B------:R-:W3:Y:S02]  /*8c40*/  SYNCS.PHASECHK.TRANS64.TRYWAIT P0, [R2+URZ+0x60], R5 ;  /* 0x00006005020075a7 */ /* 0x000ee400080011ff */
[----:B---3--:R-:W-:Y:S05]  /*8c50*/  @!P0 BRA `(.L_x_196) ;  /* 0x0000001800488947 */ /* 0x008fea0003800000 */
.L_x_195:
[----:B------:R-:W-:Y:S05]  /*8c60*/  BSYNC B0 ;  /* 0x0000000000007941 */ /* 0x000fea0003800000 */
.L_x_194:
[----:B------:R-:W-:Y:S11]  /*8c70*/  ISETP.NE.AND P0, PT, R59, RZ, PT ;  /* 0x000000ff3b00720c */ /* 0x000ff60003f05270 */
[----:B------:R-:W-:Y:S02]  /*8c80*/  @!UPT UIADD3 URZ, UPT, UPT, URZ, URZ, URZ ;  /* 0x000000fffffff290 */ /* 0x000fe4000fffe0ff */
[----:B------:R4:W1:Y:S04]  /*8c90*/  @P0 LDS.128 R48, [R4] ;  /* 0x0000000004300984 */ /* 0x0008680000000c00 */
[----:B------:R4:W1:Y:S04]  /*8ca0*/  @P0 LDS.128 R52, [R3+0x10] ;  /* 0x0000100003340984 */ /* 0x0008680000000c00 */
[----:B------:R4:W1:Y:S04]  /*8cb0*/  @P0 LDS.128 R60, [R0+0x20] ;  /* 0x00002000003c0984 */ /* 0x0008680000000c00 */
[----:B------:R4:W1:Y:S02]  /*8cc0*/  @P0 LDS.128 R68, [R57+0x30] ;  /* 0x0000300039440984 */ /* 0x0008640000000c00 */
.L_x_193:
[----:B------:R-:W-:Y:S05]  /*8cd0*/  BSYNC B1 ;  /* 0x0000000000017941 */ /* 0x000fea0003800000 */
.L_x_192:
[----:B----4-:R-:W-:Y:S05]  /*8ce0*/  VIADD R0, R39, 0x60 ;  /* 0x0000006027007836 */ /* 0x010fea0000000000 */
[----:B------:R-:W-:Y:S04]  /*8cf0*/  SHF.R.U32.HI R0, RZ, 0x15, R0 ;  /* 0x00000015ff007819 */ /* 0x000fe80000011600 */
[----:B------:R-:W-:Y:S11]  /*8d00*/  LOP3.LUT P0, RZ, R0, 0x3, R86, 0x48, !PT ;  /* 0x0000000300ff7812 */ /* 0x000ff60007804856 */
[----:B------:R-:W-:Y:S02]  /*8d10*/  @!UPT UIADD3 URZ, UPT, UPT, URZ, URZ, URZ ;  /* 0x000000fffffff290 */ /* 0x000fe4000fffe0ff */
[----:B------:R-:W-:Y:S05]  /*8d20*/  @!P0 BRA `(.L_x_197) ;  /* 0x0000000000408947 */ /* 0x000fea0003800000 */
[----:B------:R-:W4:Y:S01]  /*8d30*/  LDCU.64 UR8, c[0x4][0xa8] ;  /* 0x01001500ff0877ac */ /* 0x000f220008000a00 */
[----:B------:R-:W-:Y:S01]  /*8d40*/  MOV R3, 0xc8 ;  /* 0x000000c800037802 */ /* 0x000fe20000000f00 */
[----:B------:R-:W-:Y:S02]  /*8d50*/  HFMA2 R12, -RZ, RZ, 0, 5.9604644775390625e-08 ;  /* 0x00000001ff0c7431 */ /* 0x000fe400000001ff */
[----:B-1----:R-:W-:Y:S02]  /*8d60*/  IMAD.MOV.U32 R8, RZ, RZ, 0x192 ;  /* 0x00000192ff087424 */ /* 0x002fe400078e00ff */
[----:B------:R-:W-:Y:S01]  /*8d70*/  IMAD.MOV.U32 R13, RZ, RZ, RZ ;  /* 0x000000ffff0d7224 */ /* 0x000fe200078e00ff */
[----:B------:R-:W1:Y:S01]  /*8d80*/  LDCU.64 UR6, c[0x4][0xb0] ;  /* 0x01001600ff0677ac */ /* 0x000e620008000a00 */
[----:B---3--:R-:W3:Y:S01]  /*8d90*/  LDC.64 R2, c[0x4][R3] ;  /* 0x0100000003027b82 */ /* 0x008ee20000000a00 */
[----:B------:R-:W5:Y:S01]  /*8da0*/  LDCU.64 UR4, c[0x4][0x48] ;  /* 0x01000900ff0477ac */ /* 0x000f620008000a00 */
[----:B----4-:R-:W-:Y:S01]  /*8db0*/  MOV R5, UR9 ;  /* 0x0000000900057c02 */ /* 0x010fe20008000f00 */
[----:B------:R-:W-:Y:S01]  /*8dc0*/  IMAD.U32 R4, RZ, RZ, UR8 ;  /* 0x00000008ff047e24 */ /* 0x000fe2000f8e00ff */
[----:B-1----:R-:W-:Y:S01]  /*8dd0*/  MOV R7, UR7 ;  /* 0x0000000700077c02 */ /* 0x002fe20008000f00 */
[----:B------:R-:W-:Y:S01]  /*8de0*/  IMAD.U32 R6, RZ, RZ, UR6 ;  /* 0x00000006ff067e24 */ /* 0x000fe2000f8e00ff */
[----:B-----5:R-:W-:Y:S01]  /*8df0*/  MOV R11, UR5 ;  /* 0x00000005000b7c02 */ /* 0x020fe20008000f00 */
[----:B------:R-:W-:Y:S02]  /*8e00*/  IMAD.U32 R10, RZ, RZ, UR4 ;  /* 0x00000004ff0a7e24 */ /* 0x000fe4000f8e00ff */
[----:B------:R-:W-:Y:S07]  /*8e10*/  LEPC R20, `(.L_x_197) ;  /* 0x000000001014794e */ /* 0x000fee0000000000 */
[----:B--23--:R-:W-:Y:S05]  /*8e20*/  CALL.ABS.NOINC R2 ;  /* 0x0000000002007343 */ /* 0x00cfea0003c00000 */
.L_x_197:
[----:B------:R-:W-:Y:S01]  /*8e30*/  ISETP.NE.AND P0, PT, R84, RZ, PT ;  /* 0x000000ff5400720c */ /* 0x000fe20003f05270 */
[----:B------:R-:W-:Y:S05]  /*8e40*/  WARPSYNC.ALL ;  /* 0x0000000000007948 */ /* 0x000fea0003800000 */
[----:B------:R-:W-:Y:S01]  /*8e50*/  R2UR UR4, R39 ;  /* 0x00000000270472ca */ /* 0x000fe200000e0000 */
[----:B------:R-:W4:Y:S01]  /*8e60*/  S2UR UR6, SR_CgaCtaId ;  /* 0x00000000000679c3 */ /* 0x000f220000008800 */
[----:B------:R-:W-:Y:S01]  /*8e70*/  R2UR UR5, R56 ;  /* 0x00000000380572ca */ /* 0x000fe200000e0000 */
[--C-:B-1----:R-:W-:Y:S01]  /*8e80*/  HADD2.F32 R0, -RZ, R48.reuse.H0_H0 ;  /* 0x20000030ff007230 */ /* 0x102fe20000004100 */
[----:B------:R-:W-:Y:S01]  /*8e90*/  BSSY.RECONVERGENT B0, `(.L_x_198) ;  /* 0x000008d000007945 */ /* 0x000fe20003800200 */
[----:B---3--:R-:W-:Y:S02]  /*8ea0*/  HADD2.F32 R2, -RZ, R48.H1_H1 ;  /* 0x30000030ff027230 */ /* 0x008fe40000004100 */
[--C-:B------:R-:W-:Y:S02]  /*8eb0*/  HADD2.F32 R3, -RZ, R49.reuse.H0_H0 ;  /* 0x20000031ff037230 */ /* 0x100fe40000004100 */
[----:B------:R-:W-:Y:S02]  /*8ec0*/  HADD2.F32 R39, -RZ, R49.H1_H1 ;  /* 0x30000031ff277230 */ /* 0x000fe40000004100 */
[--C-:B------:R-:W-:Y:S02]  /*8ed0*/  HADD2.F32 R40, -RZ, R50.reuse.H0_H0 ;  /* 0x20000032ff287230 */ /* 0x100fe40000004100 */
[----:B------:R-:W1:Y:S01]  /*8ee0*/  LDTM.x32 R4, tmem[UR4+0x60] ;  /* 0x00006004000479ee */ /* 0x000e6200082c0000 */
[----:B------:R-:W-:Y:S01]  /*8ef0*/  NOP ;  /* 0x0000000000007918 */ /* 0x000fe20000000000 */
[----:B------:R-:W-:Y:S01]  /*8f00*/  UIADD3 UR4, UPT, UPT, UR5, 0xd0, URZ ;  /* 0x000000d005047890 */ /* 0x000fe2000fffe0ff */
[----:B------:R-:W-:Y:S02]  /*8f10*/  HADD2.F32 R42, -RZ, R50.H1_H1 ;  /* 0x30000032ff2a7230 */ /* 0x000fe40000004100 */
[--C-:B------:R-:W-:Y:S02]  /*8f20*/  HADD2.F32 R43, -RZ, R51.reuse.H0_H0 ;  /* 0x20000033ff2b7230 */ /* 0x100fe40000004100 */
        /* <DEDUP_REMOVED lines=8> */
[----:B------:R-:W-:Y:S01]  /*8fb0*/  HADD2.F32 R52, -RZ, R55.H1_H1 ;  /* 0x30000037ff347230 */ /* 0x000fe20000004100 */
[----:B----4-:R-:W-:Y:S01]  /*8fc0*/  UPRMT UR4, UR6, 0x654, UR4 ;  /* 0x0000065406047896 */ /* 0x010fe20008000004 */
[C---:B-1----:R-:W-:Y:S01]  /*8fd0*/  FMUL R4, R38.reuse, R4 ;  /* 0x0000000426047220 */ /* 0x042fe20000400000 */
[C---:B------:R-:W-:Y:S01]  /*8fe0*/  FMUL R5, R38.reuse, R5 ;  /* 0x0000000526057220 */ /* 0x040fe20000400000 */
[C---:B------:R-:W-:Y:S01]  /*8ff0*/  FMUL R6, R38.reuse, R6 ;  /* 0x0000000626067220 */ /* 0x040fe20000400000 */
[C---:B------:R-:W-:Y:S01]  /*9000*/  FMUL R7, R38.reuse, R7 ;  /* 0x0000000726077220 */ /* 0x040fe20000400000 */
[C---:B------:R-:W-:Y:S01]  /*9010*/  FFMA R4, R41.reuse, R0, R4 ;  /* 0x0000000029047223 */ /* 0x040fe20000000004 */
[C---:B------:R-:W-:Y:S01]  /*9020*/  FFMA R5, R41.reuse, R2, R5 ;  /* 0x0000000229057223 */ /* 0x040fe20000000005 */
[C---:B------:R-:W-:Y:S01]  /*9030*/  FFMA R6, R41.reuse, R3, R6 ;  /* 0x0000000329067223 */ /* 0x040fe20000000006 */
[----:B------:R-:W-:Y:S01]  /*9040*/  FFMA R7, R41, R39, R7 ;  /* 0x0000002729077223 */ /* 0x000fe20000000007 */
[----:B------:R-:W-:Y:S01]  /*9050*/  SYNCS.ARRIVE.TRANS64.RED.A1T0 RZ, [UR4], RZ ;  /* 0x000000ffffff79a7 */ /* 0x000fe20008100404 */
[C---:B------:R-:W-:Y:S01]  /*9060*/  FMUL R8, R38.reuse, R8 ;  /* 0x0000000826087220 */ /* 0x040fe20000400000 */
[----:B------:R-:W-:Y:S01]  /*9070*/  F2FP.F16.F32.PACK_AB R4, R5, R4 ;  /* 0x000000040504723e */ /* 0x000fe200000000ff */
[C---:B------:R-:W-:Y:S01]  /*9080*/  FMUL R9, R38.reuse, R9 ;  /* 0x0000000926097220 */ /* 0x040fe20000400000 */
[----:B------:R-:W-:Y:S01]  /*9090*/  F2FP.F16.F32.PACK_AB R5, R7, R6 ;  /* 0x000000060705723e */ /* 0x000fe200000000ff */
[C---:B------:R-:W-:Y:S01]  /*90a0*/  FFMA R8, R41.reuse, R40, R8 ;  /* 0x0000002829087223 */ /* 0x040fe20000000008 */
[C---:B------:R-:W-:Y:S01]  /*90b0*/  FMUL R0, R38.reuse, R10 ;  /* 0x0000000a26007220 */ /* 0x040fe20000400000 */
[C---:B------:R-:W-:Y:S01]  /*90c0*/  FFMA R9, R41.reuse, R42, R9 ;  /* 0x0000002a29097223 */ /* 0x040fe20000000009 */
[C---:B------:R-:W-:Y:S01]  /*90d0*/  FMUL R2, R38.reuse, R11 ;  /* 0x0000000b26027220 */ /* 0x040fe20000400000 */
[C---:B------:R-:W-:Y:S01]  /*90e0*/  FMUL R3, R38.reuse, R12 ;  /* 0x0000000c26037220 */ /* 0x040fe20000400000 */
[----:B------:R-:W-:Y:S01]  /*90f0*/  FFMA R0, R41, R43, R0 ;  /* 0x0000002b29007223 */ /* 0x000fe20000000000 */
[C---:B------:R-:W-:Y:S01]  /*9100*/  FMUL R10, R38.reuse, R13 ;  /* 0x0000000d260a7220 */ /* 0x040fe20000400000 */
[----:B------:R-:W-:Y:S01]  /*9110*/  F2FP.F16.F32.PACK_AB R6, R9, R8 ;  /* 0x000000080906723e */ /* 0x000fe200000000ff */
[C---:B------:R-:W-:Y:S01]  /*9120*/  FFMA R2, R41.reuse, R44, R2 ;  /* 0x0000002c29027223 */ /* 0x040fe20000000002 */
[C---:B------:R-:W-:Y:S01]  /*9130*/  FFMA R3, R41.reuse, R45, R3 ;  /* 0x0000002d29037223 */ /* 0x040fe20000000003 */
[C---:B------:R-:W-:Y:S01]  /*9140*/  FFMA R10, R41.reuse, R46, R10 ;  /* 0x0000002e290a7223 */ /* 0x040fe2000000000a */
[C---:B------:R-:W-:Y:S01]  /*9150*/  FMUL R11, R38.reuse, R14 ;  /* 0x0000000e260b7220 */ /* 0x040fe20000400000 */
        /* <DEDUP_REMOVED lines=8> */
[----:B------:R-:W-:Y:S01]  /*91e0*/  F2FP.F16.F32.PACK_AB R7, R2, R0 ;  /* 0x000000000207723e */ /* 0x000fe200000000ff */
[C---:B------:R-:W-:Y:S01]  /*91f0*/  FFMA R12, R41.reuse, R49, R12 ;  /* 0x00000031290c7223 */ /* 0x040fe2000000000c */
[----:B------:R-:W-:Y:S02]  /*9200*/  HADD2.F32 R54, -RZ, R60.H1_H1 ;  /* 0x3000003cff367230 */ /* 0x000fe40000004100 */
[C---:B------:R-:W-:Y:S01]  /*9210*/  FMUL R16, R38.reuse, R20 ;  /* 0x0000001426107220 */ /* 0x040fe20000400000 */
[C---:B------:R-:W-:Y:S01]  /*9220*/  FFMA R13, R41.reuse, R50, R13 ;  /* 0x00000032290d7223 */ /* 0x040fe2000000000d */
[----:B------:R1:W-:Y:S01]  /*9230*/  STS.128 [R82+0x6000], R4 ;  /* 0x0060000452007388 */ /* 0x0003e20000000c00 */
[--C-:B------:R-:W-:Y:S02]  /*9240*/  HADD2.F32 R55, -RZ, R61.reuse.H0_H0 ;  /* 0x2000003dff377230 */ /* 0x100fe40000004100 */
[C---:B------:R-:W-:Y:S01]  /*9250*/  FMUL R17, R38.reuse, R21 ;  /* 0x0000001526117220 */ /* 0x040fe20000400000 */
[C---:B------:R-:W-:Y:S01]  /*9260*/  FFMA R14, R41.reuse, R51, R14 ;  /* 0x00000033290e7223 */ /* 0x040fe2000000000e */
[----:B------:R-:W-:Y:S02]  /*9270*/  HADD2.F32 R56, -RZ, R61.H1_H1 ;  /* 0x3000003dff387230 */ /* 0x000fe40000004100 */
[C---:B------:R-:W-:Y:S01]  /*9280*/  FMUL R18, R38.reuse, R22 ;  /* 0x0000001626127220 */ /* 0x040fe20000400000 */
[C---:B------:R-:W-:Y:S01]  /*9290*/  FFMA R19, R41.reuse, R52, R19 ;  /* 0x0000003429137223 */ /* 0x040fe20000000013 */
        /* <DEDUP_REMOVED lines=10> */
[----:B------:R-:W-:Y:S01]  /*9340*/  FMUL R22, R38, R26 ;  /* 0x0000001a26167220 */ /* 0x000fe20000400000 */
[----:B------:R-:W-:Y:S01]  /*9350*/  F2FP.F16.F32.PACK_AB R8, R10, R3 ;  /* 0x000000030a08723e */ /* 0x000fe200000000ff */
[----:B------:R-:W-:Y:S01]  /*9360*/  FFMA R23, R41, R56, R23 ;  /* 0x0000003829177223 */ /* 0x000fe20000000017 */
[----:B------:R-:W-:Y:S01]  /*9370*/  F2FP.F16.F32.PACK_AB R9, R15, R11 ;  /* 0x0000000b0f09723e */ /* 0x000fe200000000ff */
[--C-:B------:R-:W-:Y:S02]  /*9380*/  HADD2.F32 R61, -RZ, R68.reuse.H0_H0 ;  /* 0x20000044ff3d7230 */ /* 0x100fe40000004100 */
[C---:B------:R-:W-:Y:S01]  /*9390*/  FMUL R27, R38.reuse, R27 ;  /* 0x0000001b261b7220 */ /* 0x040fe20000400000 */
[----:B------:R-:W-:Y:S01]  /*93a0*/  F2FP.F16.F32.PACK_AB R10, R13, R12 ;  /* 0x0000000c0d0a723e */ /* 0x000fe200000000ff */
[----:B------:R-:W-:Y:S01]  /*93b0*/  FFMA R20, R41, R57, R20 ;  /* 0x0000003929147223 */ /* 0x000fe20000000014 */
[----:B------:R-:W-:Y:S01]  /*93c0*/  F2FP.F16.F32.PACK_AB R11, R19, R14 ;  /* 0x0000000e130b723e */ /* 0x000fe200000000ff */
[----:B------:R-:W-:Y:S02]  /*93d0*/  HADD2.F32 R62, -RZ, R68.H1_H1 ;  /* 0x30000044ff3e7230 */ /* 0x000fe40000004100 */
[C---:B------:R-:W-:Y:S01]  /*93e0*/  FMUL R24, R38.reuse, R28 ;  /* 0x0000001c26187220 */ /* 0x040fe20000400000 */
[C---:B------:R-:W-:Y:S01]  /*93f0*/  FFMA R21, R41.reuse, R58, R21 ;  /* 0x0000003a29157223 */ /* 0x040fe20000000015 */
[--C-:B------:R-:W-:Y:S01]  /*9400*/  HADD2.F32 R63, -RZ, R69.reuse.H0_H0 ;  /* 0x20000045ff3f7230 */ /* 0x100fe20000004100 */
[----:B------:R1:W-:Y:S01]  /*9410*/  STS.128 [R95+0x6010], R8 ;  /* 0x006010085f007388 */ /* 0x0003e20000000c00 */
        /* <DEDUP_REMOVED lines=10> */
[----:B------:R-:W-:Y:S01]  /*94c0*/  FFMA R25, R41, R62, R25 ;  /* 0x0000003e29197223 */ /* 0x000fe20000000019 */
[--C-:B------:R-:W-:Y:S02]  /*94d0*/  HADD2.F32 R67, -RZ, R71.reuse.H0_H0 ;  /* 0x20000047ff437230 */ /* 0x100fe40000004100 */
[C---:B------:R-:W-:Y:S01]  /*94e0*/  FMUL R29, R38.reuse, R33 ;  /* 0x00000021261d7220 */ /* 0x040fe20000400000 */
[----:B------:R-:W-:Y:S01]  /*94f0*/  F2FP.F16.F32.PACK_AB R16, R17, R16 ;  /* 0x000000101110723e */ /* 0x000fe200000000ff */
[----:B------:R-:W-:Y:S01]  /*9500*/  FFMA R26, R41, R63, R26 ;  /* 0x0000003f291a7223 */ /* 0x000fe2000000001a */
[----:B------:R-:W-:Y:S02]  /*9510*/  HADD2.F32 R68, -RZ, R71.H1_H1 ;  /* 0x30000047ff447230 */ /* 0x000fe40000004100 */
[C---:B------:R-:W-:Y:S01]  /*9520*/  FMUL R30, R38.reuse, R34 ;  /* 0x00000022261e7220 */ /* 0x040fe20000400000 */
        /* <DEDUP_REMOVED lines=35> */
.L_x_199:
[----:B------:R-:W-:Y:S05]  /*9760*/  BSYNC.RECONVERGENT B0 ;  /* 0x0000000000007941 */ /* 0x000fea0003800200 */
.L_x_198:
[----:B------:R-:W-:Y:S01]  /*9770*/  BAR.SYNC.DEFER_BLOCKING 0x1, 0x80 ;  /* 0x0042000000007b1d */ /* 0x000fe20000010000 */
[----:B------:R-:W-:Y:S01]  /*9780*/  UISETP.NE.AND UP0, UPT, UR53, -0x4, UPT ;  /* 0xfffffffc3500788c */ /* 0x000fe2000bf05270 */
[----:B------:R-:W-:Y:S08]  /*9790*/  IADD3 R36, PT, PT, R36, 0x1, RZ ;  /* 0x0000000124247810 */ /* 0x000ff00007ffe0ff */
[----:B------:R-:W-:Y:S05]  /*97a0*/  BRA.U !UP0, `(.L_x_200) ;  /* 0x0000000108247547 */ /* 0x000fea000b800000 */
[----:B------:R-:W-:Y:S01]  /*97b0*/  ISETP.NE.AND P0, PT, R101, RZ, PT ;  /* 0x000000ff6500720c */ /* 0x000fe20003f05270 */
[----:B------:R-:W-:Y:S01]  /*97c0*/  IMAD.U32 R0, RZ, RZ, UR50 ;  /* 0x00000032ff007e24 */ /* 0x000fe2000f8e00ff */
[----:B------:R-:W-:Y:S04]  /*97d0*/  UIADD3 UR4, UPT, UPT, UR50, 0x1, URZ ;  /* 0x0000000132047890 */ /* 0x000fe8000fffe0ff */
[----:B------:R-:W-:Y:S04]  /*97e0*/  UISETP.NE.AND UP0, UPT, UR4, 0x4, UPT ;  /* 0x000000040400788c */ /* 0x000fe8000bf05270 */
[----:B------:R-:W-:Y:S03]  /*97f0*/  USEL UR50, UR4, URZ, UP0 ;  /* 0x000000ff04327287 */ /* 0x000fe60008000000 */
[----:B------:R-:W-:Y:S05]  /*9800*/  @P0 LEA R0, R0, UR49, 0x3 ;  /* 0x0000003100000c11 */ /* 0x000fea000f8e18ff */
[----:B------:R-:W-:Y:S05]  /*9810*/  @P0 VIADD R0, R0, 0x80 ;  /* 0x0000008000000836 */ /* 0x000fea0000000000 */
[----:B------:R-:W-:Y:S04]  /*9820*/  @P0 PRMT R0, R103, 0x654, R0 ;  /* 0x0000065467000816 */ /* 0x000fe80000000000 */
[----:B------:R3:W-:Y:S03]  /*9830*/  @P0 SYNCS.ARRIVE.TRANS64.RED.A1T0 RZ, [R0+URZ], RZ ;  /* 0x000000ff00ff09a7 */ /* 0x0007e600081004ff */
.L_x_200:
[----:B------:R-:W-:Y:S01]  /*9840*/  R2UR UR5, R77 ;  /* 0x000000004d0572ca */ /* 0x000fe200000e0000 */
[----:B------:R-:W-:Y:S01]  /*9850*/  UISETP.NE.AND UP0, UPT, UR62, URZ, UPT ;  /* 0x000000ff3e00728c */ /* 0x000fe2000bf05270 */
[----:B------:R-:W-:Y:S01]  /*9860*/  R2UR UR4, R78 ;  /* 0x000000004e0472ca */ /* 0x000fe200000e0000 */
[----:B------:R-:W-:Y:S01]  /*9870*/  UIADD3 UR53, UPT, UPT, UR53, 0x4, URZ ;  /* 0x0000000435357890 */ /* 0x000fe2000fffe0ff */
[C---:B------:R-:W-:Y:S01]  /*9880*/  ISETP.NE.AND P0, PT, R36.reuse, 0x2, PT ;  /* 0x000000022400780c */ /* 0x040fe20003f05270 */
[----:B------:R-:W-:Y:S01]  /*9890*/  UMOV UR52, UR63 ;  /* 0x0000003f00347c82 */ /* 0x000fe20008000000 */
[----:B------:R-:W-:Y:S02]  /*98a0*/  LOP3.LUT R79, R79, 0x1, RZ, 0x3c, !PT ;  /* 0x000000014f4f7812 */ /* 0x000fe400078e3cff */
[----:B---3--:R-:W-:Y:S02]  /*98b0*/  SEL R0, RZ, 0x1, P0 ;  /* 0x00000001ff007807 */ /* 0x008fe40000000000 */
[----:B------:R-:W-:Y:S02]  /*98c0*/  SEL R36, R36, RZ, P0 ;  /* 0x000000ff24247207 */ /* 0x000fe40000000000 */
[----:B------:R-:W-:Y:S01]  /*98d0*/  LOP3.LUT R80, R80, R0, RZ, 0x3c, !PT ;  /* 0x0000000050507212 */ /* 0x000fe200078e3cff */
[----:B------:R-:W-:Y:S02]  /*98e0*/  UIADD3 UR24, UPT, UPT, UR36, UR5, URZ ;  /* 0x0000000524187290 */ /* 0x000fe4000fffe0ff */
[----:B------:R-:W-:Y:S01]  /*98f0*/  UIADD3 UR51, UPT, UPT, UR37, UR4, URZ ;  /* 0x0000000425337290 */ /* 0x000fe2000fffe0ff */
[----:B------:R-:W-:Y:S11]  /*9900*/  BRA.U UP0, `(.L_x_201) ;  /* 0xffffffbd00507547 */ /* 0x000ff6000b83ffff */
[----:B------:R-:W-:-:S13]  /*9910*/  R2UR UR4, R93 ;  /* 0x000000005d0472ca */ /* 0x000fda00000e0000 */
[----:B------:R-:W-:-:S09]  /*9920*/  UISETP.NE.AND UP0, UPT, UR4, URZ, UPT ;  /* 0x000000ff0400728c */ /* 0x000fd2000bf05270 */
[----:B------:R-:W-:Y:S05]  /*9930*/  BRA.U !UP0, `(.L_x_202) ;  /* 0x0000000108487547 */ /* 0x000fea000b800000 */
[----:B------:R-:W3:Y:S02]  /*9940*/  LDCU.64 UR4, c[0x0][0x990] ;  /* 0x00013200ff0477ac */ /* 0x000ee40008000a00 */
[----:B---3--:R-:W-:-:S04]  /*9950*/  UISETP.NE.U32.AND UP0, UPT, UR4, URZ, UPT ;  /* 0x000000ff0400728c */ /* 0x008fc8000bf05070 */
[----:B------:R-:W-:-:S09]  /*9960*/  UISETP.NE.AND.EX UP0, UPT, UR5, URZ, UPT, UP0 ;  /* 0x000000ff0500728c */ /* 0x000fd2000bf05300 */
[----:B------:R-:W-:Y:S05]  /*9970*/  BRA.U UP0, `(.L_x_203) ;  /* 0x00000001000c7547 */ /* 0x000fea000b800000 */
[----:B------:R-:W-:-:S13]  /*9980*/  FSETP.NEU.AND P0, PT, R41, RZ, PT ;  /* 0x000000ff2900720b */ /* 0x000fda0003f0d000 */
[----:B------:R-:W-:Y:S05]  /*9990*/  @!P0 EXIT ;  /* 0x000000000000894d */ /* 0x000fea0003800000 */
[----:B------:R-:W-:Y:S05]  /*99a0*/  BRA `(.L_x_202) ;  /* 0x00000000002c7947 */ /* 0x000fea0003800000 */
.L_x_203:
[----:B------:R-:W-:Y:S01]  /*99b0*/  ISETP.NE.AND P0, PT, R100, RZ, PT ;  /* 0x000000ff6400720c */ /* 0x000fe20003f05270 */
[----:B------:R-:W-:-:S12]  /*99c0*/  BSSY.RECONVERGENT B0, `(.L_x_202) ;  /* 0x0000009000007945 */ /* 0x000fd80003800200 */
[----:B------:R-:W-:Y:S05]  /*99d0*/  @P0 BRA `(.L_x_204) ;  /* 0x0000000000140947 */ /* 0x000fea0003800000 */
[----:B------:R-:W3:Y:S02]  /*99e0*/  LDCU.64 UR4, c[0x0][0x988] ;  /* 0x00013100ff0477ac */ /* 0x000ee40008000a00 */
[----:B---3--:R-:W-:-:S04]  /*99f0*/  ISETP.NE.U32.AND P0, PT, RZ, UR4, PT ;  /* 0x00000004ff007c0c */ /* 0x008fc8000bf05070 */
[----:B------:R-:W-:-:S13]  /*9a00*/  ISETP.NE.AND.EX P0, PT, RZ, UR5, PT, P0 ;  /* 0x00000005ff007c0c */ /* 0x000fda000bf05300 */
[----:B------:R-:W-:Y:S05]  /*9a10*/  @!P0 EXIT ;  /* 0x000000000000894d */ /* 0x000fea0003800000 */
[----:B------:R-:W-:Y:S05]  /*9a20*/  BRA `(.L_x_205) ;  /* 0x0000000000087947 */ /* 0x000fea0003800000 */
.L_x_204:
[----:B------:R-:W-:-:S13]  /*9a30*/  FSETP.NEU.AND P0, PT, R41, RZ, PT ;  /* 0x000000ff2900720b */ /* 0x000fda0003f0d000 */
[----:B------:R-:W-:Y:S05]  /*9a40*/  @!P0 EXIT ;  /* 0x000000000000894d */ /* 0x000fea0003800000 */
.L_x_205:
[----:B------:R-:W-:Y:S05]  /*9a50*/  BSYNC.RECONVERGENT B0 ;  /* 0x0000000000007941 */ /* 0x000fea0003800200 */
.L_x_202:
[----:B------:R-:W3:Y:S01]  /*9a60*/  S2UR UR5, SR_CgaCtaId ;  /* 0x00000000000579c3 */ /* 0x000ee20000008800 */
[----:B------:R-:W-:Y:S01]  /*9a70*/  ULEA UR4, UR50, UR49, 0x3 ;  /* 0x0000003132047291 */ /* 0x000fe2000f8e18ff */
[----:B------:R-:W-:-:S04]  /*9a80*/  DEPBAR.LE SB0, 0x0 ;  /* 0x000080000000791a */ /* 0x000fc80000000000 */
[----:B------:R-:W-:-:S04]  /*9a90*/  UIADD3 UR4, UPT, UPT, UR4, 0x80, URZ ;  /* 0x0000008004047890 */ /* 0x000fc8000fffe0ff */
[----:B---3--:R-:W-:-:S09]  /*9aa0*/  UPRMT UR4, UR5, 0x654, UR4 ;  /* 0x0000065405047896 */ /* 0x008fd20008000004 */
[----:B------:R-:W-:Y:S01]  /*9ab0*/  SYNCS.ARRIVE.TRANS64.RED.A1T0 RZ, [UR4], RZ ;  /* 0x000000ffffff79a7 */ /* 0x000fe20008100404 */
[----:B------:R-:W-:Y:S05]  /*9ac0*/  EXIT ;  /* 0x000000000000794d */ /* 0x000fea0003800000 */
.L_x_100:
[----:B------:R-:W-:Y:S07]  /*9ad0*/  MOV R0, UR17 ;  /* 0x0000001100007c02 */ /* 0x000fee0008000f00 */
.L_x_206:
[----:B--2---:R2:W4:Y:S02]  /*9ae0*/  SYNCS.PHASECHK.TRANS64.TRYWAIT P0, [R0+URZ+0x30], R4 ;  /* 0x00003004000075a7 */ /* 0x00452400080011ff */
[----:B----4-:R-:W-:Y:S05]  /*9af0*/  @!P0 NANOSLEEP.SYNCS 0x989680 ;  /* 0x009896800000895d */ /* 0x010fea0003900000 */
[----:B------:R-:W4:Y:S02]  /*9b00*/  @!P0 SYNCS.PHASECHK.TRANS64 P0, [R0+URZ+0x30], R4 ;  /* 0x00003004000085a7 */ /* 0x000f2400080010ff */
[----:B----4-:R-:W-:Y:S05]  /*9b10*/  @!P0 BRA `(.L_x_206) ;  /* 0xfffffffc00f08947 */ /* 0x010fea000383ffff */
[----:B------:R-:W-:Y:S05]  /*9b20*/  BRA `(.L_x_99) ;  /* 0xffffff7c00647947 */ /* 0x000fea000383ffff */
.L_x_106:
[----:B------:R-:W-:Y:S07]  /*9b30*/  MOV R0, UR9 ;  /* 0x0000000900007c02 */ /* 0x000fee0008000f00 */
.L_x_207:
[----:B--2---:R2:W4:Y:S02]  /*9b40*/  SYNCS.PHASECHK.TRANS64.TRYWAIT P0, [R0+URZ+0x30], R4 ;  /* 0x00003004000075a7 */ /* 0x00452400080011ff */
[----:B----4-:R-:W-:Y:S05]  /*9b50*/  @!P0 NANOSLEEP.SYNCS 0x989680 ;  /* 0x009896800000895d */ /* 0x010fea0003900000 */
[----:B------:R-:W4:Y:S02]  /*9b60*/  @!P0 SYNCS.PHASECHK.TRANS64 P0, [R0+URZ+0x30], R4 ;  /* 0x00003004000085a7 */ /* 0x000f2400080010ff */
[----:B----4-:R-:W-:Y:S05]  /*9b70*/  @!P0 BRA `(.L_x_207) ;  /* 0xfffffffc00f08947 */ /* 0x010fea000383ffff */
[----:B------:R-:W-:Y:S05]  /*9b80*/  BRA `(.L_x_105) ;  /* 0xffffff8400107947 */ /* 0x000fea000383ffff */
.L_x_110:
[----:B-1----:R-:W-:-:S07]  /*9b90*/  MOV R0, UR45 ;  /* 0x0000002d00007c02 */ /* 0x002fce0008000f00 */
.L_x_208:
[----:B-1----:R1:W2:Y:S02]  /*9ba0*/  SYNCS.PHASECHK.TRANS64.TRYWAIT P0, [R0+URZ+0xb0], R3 ;  /* 0x0000b003000075a7 */ /* 0x0022a400080011ff */
[----:B--2---:R-:W-:Y:S05]  /*9bb0*/  @!P0 NANOSLEEP.SYNCS 0x989680 ;  /* 0x009896800000895d */ /* 0x004fea0003900000 */
[----:B------:R-:W2:Y:S02]  /*9bc0*/  @!P0 SYNCS.PHASECHK.TRANS64 P0, [R0+URZ+0xb0], R3 ;  /* 0x0000b003000085a7 */ /* 0x000ea400080010ff */
[----:B--2---:R-:W-:Y:S05]  /*9bd0*/  @!P0 BRA `(.L_x_208) ;  /* 0xfffffffc00f08947 */ /* 0x004fea000383ffff */
[----:B------:R-:W-:Y:S05]  /*9be0*/  BRA `(.L_x_209) ;  /* 0xffffff8800087947 */ /* 0x000fea000383ffff */
.L_x_114:
[----:B------:R-:W-:-:S07]  /*9bf0*/  MOV R0, UR4 ;  /* 0x0000000400007c02 */ /* 0x000fce0008000f00 */
.L_x_210:
[----:B-1----:R1:W2:Y:S02]  /*9c00*/  SYNCS.PHASECHK.TRANS64.TRYWAIT P0, [R0+URZ], R2 ;  /* 0x00000002000075a7 */ /* 0x0022a400080011ff */
[----:B--2---:R-:W-:Y:S05]  /*9c10*/  @!P0 NANOSLEEP.SYNCS 0x989680 ;  /* 0x009896800000895d */ /* 0x004fea0003900000 */
[----:B------:R-:W2:Y:S02]  /*9c20*/  @!P0 SYNCS.PHASECHK.TRANS64 P0, [R0+URZ], R2 ;  /* 0x00000002000085a7 */ /* 0x000ea400080010ff */
[----:B--2---:R-:W-:Y:S05]  /*9c30*/  @!P0 BRA `(.L_x_210) ;  /* 0xfffffffc00f08947 */ /* 0x004fea000383ffff */
[----:B------:R-:W-:Y:S05]  /*9c40*/  BRA `(.L_x_211) ;  /* 0xffffff8c00a07947 */ /* 0x000fea000383ffff */
.L_x_115:
[----:B------:R-:W-:-:S07]  /*9c50*/  MOV R0, UR5 ;  /* 0x0000000500007c02 */ /* 0x000fce0008000f00 */
.L_x_212:
[----:B-1----:R1:W2:Y:S02]  /*9c60*/  SYNCS.PHASECHK.TRANS64.TRYWAIT P0, [R0+URZ], R2 ;  /* 0x00000002000075a7 */ /* 0x0022a400080011ff */
[----:B--2---:R-:W-:Y:S05]  /*9c70*/  @!P0 NANOSLEEP.SYNCS 0x989680 ;  /* 0x009896800000895d */ /* 0x004fea0003900000 */
[----:B------:R-:W2:Y:S02]  /*9c80*/  @!P0 SYNCS.PHASECHK.TRANS64 P0, [R0+URZ], R2 ;  /* 0x00000002000085a7 */ /* 0x000ea400080010ff */
[----:B--2---:R-:W-:Y:S05]  /*9c90*/  @!P0 BRA `(.L_x_212) ;  /* 0xfffffffc00f08947 */ /* 0x004fea000383ffff */
[----:B------:R-:W-:Y:S05]  /*9ca0*/  BRA `(.L_x_213) ;  /* 0xffffff8c00b07947 */ /* 0x000fea000383ffff */
.L_x_116:
[----:B------:R-:W-:-:S07]  /*9cb0*/  MOV R0, UR5 ;  /* 0x0000000500007c02 */ /* 0x000fce0008000f00 */
.L_x_214:
[----:B-1----:R1:W2:Y:S02]  /*9cc0*/  SYNCS.PHASECHK.TRANS64.TRYWAIT P0, [R0+URZ], R2 ;  /* 0x00000002000075a7 */ /* 0x0022a400080011ff */
[----:B--2---:R-:W-:Y:S05]  /*9cd0*/  @!P0 NANOSLEEP.SYNCS 0x989680 ;  /* 0x009896800000895d */ /* 0x004fea0003900000 */
[----:B------:R-:W2:Y:S02]  /*9ce0*/  @!P0 SYNCS.PHASECHK.TRANS64 P0, [R0+URZ], R2 ;  /* 0x00000002000085a7 */ /* 0x000ea400080010ff */
[----:B--2---:R-:W-:Y:S05]  /*9cf0*/  @!P0 BRA `(.L_x_214) ;  /* 0xfffffffc00f08947 */ /* 0x004fea000383ffff */
[----:B------:R-:W-:Y:S05]  /*9d00*/  BRA `(.L_x_215) ;  /* 0xffffff8c00c07947 */ /* 0x000fea000383ffff */
.L_x_117:
[----:B------:R-:W-:-:S07]  /*9d10*/  MOV R0, UR5 ;  /* 0x0000000500007c02 */ /* 0x000fce0008000f00 */
.L_x_216:
[----:B-1----:R1:W2:Y:S02]  /*9d20*/  SYNCS.PHASECHK.TRANS64.TRYWAIT P0, [R0+URZ], R2 ;  /* 0x00000002000075a7 */ /* 0x0022a400080011ff */
[----:B--2---:R-:W-:Y:S05]  /*9d30*/  @!P0 NANOSLEEP.SYNCS 0x989680 ;  /* 0x009896800000895d */ /* 0x004fea0003900000 */
[----:B------:R-:W2:Y:S02]  /*9d40*/  @!P0 SYNCS.PHASECHK.TRANS64 P0, [R0+URZ], R2 ;  /* 0x00000002000085a7 */ /* 0x000ea400080010ff */
[----:B--2---:R-:W-:Y:S05]  /*9d50*/  @!P0 BRA `(.L_x_216) ;  /* 0xfffffffc00f08947 */ /* 0x004fea000383ffff */
[----:B------:R-:W-:Y:S05]  /*9d60*/  BRA `(.L_x_217) ;  /* 0xffffff8c00d07947 */ /* 0x000fea000383ffff */
.L_x_118:
[----:B------:R-:W-:-:S07]  /*9d70*/  MOV R0, UR5 ;  /* 0x0000000500007c02 */ /* 0x000fce0008000f00 */
.L_x_218:
[----:B-1----:R1:W2:Y:S02]  /*9d80*/  SYNCS.PHASECHK.TRANS64.TRYWAIT P0, [R0+URZ], R2 ;  /* 0x00000002000075a7 */ /* 0x0022a400080011ff */
[----:B--2---:R-:W-:Y:S05]  /*9d90*/  @!P0 NANOSLEEP.SYNCS 0x989680 ;  /* 0x009896800000895d */ /* 0x004fea0003900000 */
[----:B------:R-:W2:Y:S02]  /*9da0*/  @!P0 SYNCS.PHASECHK.TRANS64 P0, [R0+URZ], R2 ;  /* 0x00000002000085a7 */ /* 0x000ea400080010ff */
[----:B--2---:R-:W-:Y:S05]  /*9db0*/  @!P0 BRA `(.L_x_218) ;  /* 0xfffffffc00f08947 */ /* 0x004fea000383ffff */
[----:B------:R-:W-:Y:S05]  /*9dc0*/  BRA `(.L_x_219) ;  /* 0xffffff8c00e07947 */ /* 0x000fea000383ffff */
.L_x_121:
[----:B------:R-:W-:-:S07]  /*9dd0*/  MOV R4, UR4 ;  /* 0x0000000400047c02 */ /* 0x000fce0008000f00 */
.L_x_220:
[----:B--2---:R2:W3:Y:S02]  /*9de0*/  SYNCS.PHASECHK.TRANS64.TRYWAIT P1, [R4+URZ+0xb8], R6 ;  /* 0x0000b806040075a7 */ /* 0x0044e400080211ff */
[----:B---3--:R-:W-:Y:S05]  /*9df0*/  @!P1 NANOSLEEP.SYNCS 0x989680 ;  /* 0x009896800000995d */ /* 0x008fea0003900000 */
[----:B------:R-:W3:Y:S02]  /*9e00*/  @!P1 SYNCS.PHASECHK.TRANS64 P1, [R4+URZ+0xb8], R6 ;  /* 0x0000b806040095a7 */ /* 0x000ee400080210ff */
[----:B---3--:R-:W-:Y:S05]  /*9e10*/  @!P1 BRA `(.L_x_220) ;  /* 0xfffffffc00f09947 */ /* 0x008fea000383ffff */
[----:B------:R-:W-:Y:S05]  /*9e20*/  BRA `(.L_x_221) ;  /* 0xffffff9000507947 */ /* 0x000fea000383ffff */
.L_x_122:
[----:B--2---:R-:W-:-:S07]  /*9e30*/  MOV R4, UR4 ;  /* 0x0000000400047c02 */ /* 0x004fce0008000f00 */
.L_x_222:
[----:B--2---:R2:W3:Y:S02]  /*9e40*/  SYNCS.PHASECHK.TRANS64.TRYWAIT P1, [R4+URZ+0xb0], R5 ;  /* 0x0000b005040075a7 */ /* 0x0044e400080211ff */
[----:B---3--:R-:W-:Y:S05]  /*9e50*/  @!P1 NANOSLEEP.SYNCS 0x989680 ;  /* 0x009896800000995d */ /* 0x008fea0003900000 */
[----:B------:R-:W3:Y:S02]  /*9e60*/  @!P1 SYNCS.PHASECHK.TRANS64 P1, [R4+URZ+0xb0], R5 ;  /* 0x0000b005040095a7 */ /* 0x000ee400080210ff */
[----:B---3--:R-:W-:Y:S05]  /*9e70*/  @!P1 BRA `(.L_x_222) ;  /* 0xfffffffc00f09947 */ /* 0x008fea000383ffff */
[----:B------:R-:W-:Y:S05]  /*9e80*/  BRA `(.L_x_223) ;  /* 0xffffff9000587947 */ /* 0x000fea000383ffff */
.L_x_130:
[----:B------:R-:W-:-:S07]  /*9e90*/  MOV R0, UR20 ;  /* 0x0000001400007c02 */ /* 0x000fce0008000f00 */
.L_x_224:
[----:B-1----:R1:W2:Y:S02]  /*9ea0*/  SYNCS.PHASECHK.TRANS64.TRYWAIT P0, [R0+URZ+0xb0], R4 ;  /* 0x0000b004000075a7 */ /* 0x0022a400080011ff */
[----:B--2---:R-:W-:Y:S05]  /*9eb0*/  @!P0 NANOSLEEP.SYNCS 0x989680 ;  /* 0x009896800000895d */ /* 0x004fea0003900000 */
[----:B------:R-:W2:Y:S02]  /*9ec0*/  @!P0 SYNCS.PHASECHK.TRANS64 P0, [R0+URZ+0xb0], R4 ;  /* 0x0000b004000085a7 */ /* 0x000ea400080010ff */
[----:B--2---:R-:W-:Y:S05]  /*9ed0*/  @!P0 BRA `(.L_x_224) ;  /* 0xfffffffc00f08947 */ /* 0x004fea000383ffff */
[----:B------:R-:W-:Y:S05]  /*9ee0*/  BRA `(.L_x_225) ;  /* 0xffffff9400e47947 */ /* 0x000fea000383ffff */
.L_x_131:
[----:B------:R-:W-:-:S07]  /*9ef0*/  MOV R4, UR24 ;  /* 0x0000001800047c02 */ /* 0x000fce0008000f00 */
.L_x_226:
[----:B-1----:R1:W2:Y:S02]  /*9f00*/  SYNCS.PHASECHK.TRANS64.TRYWAIT P0, [R4+URZ+0xd0], R0 ;  /* 0x0000d000040075a7 */ /* 0x0022a400080011ff */
[----:B--2---:R-:W-:Y:S05]  /*9f10*/  @!P0 NANOSLEEP.SYNCS 0x989680 ;  /* 0x009896800000895d */ /* 0x004fea0003900000 */
[----:B------:R-:W2:Y:S02]  /*9f20*/  @!P0 SYNCS.PHASECHK.TRANS64 P0, [R4+URZ+0xd0], R0 ;  /* 0x0000d000040085a7 */ /* 0x000ea400080010ff */
[----:B--2---:R-:W-:Y:S05]  /*9f30*/  @!P0 BRA `(.L_x_226) ;  /* 0xfffffffc00f08947 */ /* 0x004fea000383ffff */
[----:B------:R-:W-:Y:S05]  /*9f40*/  BRA `(.L_x_227) ;  /* 0xffffff9800007947 */ /* 0x000fea000383ffff */
.L_x_134:
[----:B-1----:R-:W-:Y:S07]  /*9f50*/  MOV R0, UR18 ;  /* 0x0000001200007c02 */ /* 0x002fee0008000f00 */
.L_x_228:
[----:B-1----:R1:W2:Y:S02]  /*9f60*/  SYNCS.PHASECHK.TRANS64.TRYWAIT P0, [R0+URZ], R5 ;  /* 0x00000005000075a7 */ /* 0x0022a400080011ff */
[----:B--2---:R-:W-:Y:S05]  /*9f70*/  @!P0 NANOSLEEP.SYNCS 0x989680 ;  /* 0x009896800000895d */ /* 0x004fea0003900000 */
[----:B------:R-:W2:Y:S02]  /*9f80*/  @!P0 SYNCS.PHASECHK.TRANS64 P0, [R0+URZ], R5 ;  /* 0x00000005000085a7 */ /* 0x000ea400080010ff */
[----:B--2---:R-:W-:Y:S05]  /*9f90*/  @!P0 BRA `(.L_x_228) ;  /* 0xfffffffc00f08947 */ /* 0x004fea000383ffff */
[----:B------:R-:W-:Y:S05]  /*9fa0*/  BRA `(.L_x_133) ;  /* 0xffffff9800247947 */ /* 0x000fea000383ffff */
.L_x_137:
[----:B------:R-:W-:-:S07]  /*9fb0*/  MOV R0, UR4 ;  /* 0x0000000400007c02 */ /* 0x000fce0008000f00 */
.L_x_229:
[----:B-1----:R1:W3:Y:S02]  /*9fc0*/  SYNCS.PHASECHK.TRANS64.TRYWAIT P0, [R0+URZ], R2 ;  /* 0x00000002000075a7 */ /* 0x0022e400080011ff */
[----:B---3--:R-:W-:Y:S05]  /*9fd0*/  @!P0 NANOSLEEP.SYNCS 0x989680 ;  /* 0x009896800000895d */ /* 0x008fea0003900000 */
[----:B------:R-:W3:Y:S02]  /*9fe0*/  @!P0 SYNCS.PHASECHK.TRANS64 P0, [R0+URZ], R2 ;  /* 0x00000002000085a7 */ /* 0x000ee400080010ff */
[----:B---3--:R-:W-:Y:S05]  /*9ff0*/  @!P0 BRA `(.L_x_229) ;  /* 0xfffffffc00f08947 */ /* 0x008fea000383ffff */
[----:B------:R-:W-:Y:S05]  /*a000*/  BRA `(.L_x_230) ;  /* 0xffffff9c00207947 */ /* 0x000fea000383ffff */
.L_x_138:
[----:B------:R-:W-:-:S07]  /*a010*/  MOV R0, UR4 ;  /* 0x0000000400007c02 */ /* 0x000fce0008000f00 */
.L_x_231:
[----:B-1----:R1:W2:Y:S02]  /*a020*/  SYNCS.PHASECHK.TRANS64.TRYWAIT P0, [R0+URZ], R2 ;  /* 0x00000002000075a7 */ /* 0x0022a400080011ff */
[----:B--2---:R-:W-:Y:S05]  /*a030*/  @!P0 NANOSLEEP.SYNCS 0x989680 ;  /* 0x009896800000895d */ /* 0x004fea0003900000 */
[----:B------:R-:W2:Y:S02]  /*a040*/  @!P0 SYNCS.PHASECHK.TRANS64 P0, [R0+URZ], R2 ;  /* 0x00000002000085a7 */ /* 0x000ea400080010ff */
[----:B--2---:R-:W-:Y:S05]  /*a050*/  @!P0 BRA `(.L_x_231) ;  /* 0xfffffffc00f08947 */ /* 0x004fea000383ffff */
[----:B------:R-:W-:Y:S05]  /*a060*/  BRA `(.L_x_232) ;  /* 0xffffff9c002c7947 */ /* 0x000fea000383ffff */
.L_x_143:
[----:B------:R-:W-:Y:S07]  /*a070*/  MOV R0, UR20 ;  /* 0x0000001400007c02 */ /* 0x000fee0008000f00 */
.L_x_233:
[----:B-1----:R1:W2:Y:S02]  /*a080*/  SYNCS.PHASECHK.TRANS64.TRYWAIT P0, [R0+URZ+0xb0], R2 ;  /* 0x0000b002000075a7 */ /* 0x0022a400080011ff */
[----:B--2---:R-:W-:Y:S05]  /*a090*/  @!P0 NANOSLEEP.SYNCS 0x989680 ;  /* 0x009896800000895d */ /* 0x004fea0003900000 */
[----:B------:R-:W2:Y:S02]  /*a0a0*/  @!P0 SYNCS.PHASECHK.TRANS64 P0, [R0+URZ+0xb0], R2 ;  /* 0x0000b002000085a7 */ /* 0x000ea400080010ff */
[----:B--2---:R-:W-:Y:S05]  /*a0b0*/  @!P0 BRA `(.L_x_233) ;  /* 0xfffffffc00f08947 */ /* 0x004fea000383ffff */
[----:B------:R-:W-:Y:S05]  /*a0c0*/  BRA `(.L_x_234) ;  /* 0xffffffa000887947 */ /* 0x000fea000383ffff */
.L_x_146:
[----:B------:R-:W-:Y:S07]  /*a0d0*/  MOV R0, UR20 ;  /* 0x0000001400007c02 */ /* 0x000fee0008000f00 */
.L_x_235:
[----:B-1----:R1:W2:Y:S02]  /*a0e0*/  SYNCS.PHASECHK.TRANS64.TRYWAIT P2, [R0+URZ+0xa8], R2 ;  /* 0x0000a802000075a7 */ /* 0x0022a400080411ff */
[----:B--2---:R-:W-:Y:S05]  /*a0f0*/  @!P2 NANOSLEEP.SYNCS 0x989680 ;  /* 0x009896800000a95d */ /* 0x004fea0003900000 */
[----:B------:R-:W2:Y:S02]  /*a100*/  @!P2 SYNCS.PHASECHK.TRANS64 P2, [R0+URZ+0xa8], R2 ;  /* 0x0000a8020000a5a7 */ /* 0x000ea400080410ff */
[----:B--2---:R-:W-:Y:S05]  /*a110*/  @!P2 BRA `(.L_x_235) ;  /* 0xfffffffc00f0a947 */ /* 0x004fea000383ffff */
[----:B------:R-:W-:Y:S05]  /*a120*/  BRA `(.L_x_145) ;  /* 0xffffffa400ec7947 */ /* 0x000fea000383ffff */
.L_x_149:
[----:B------:R-:W-:Y:S07]  /*a130*/  MOV R2, UR20 ;  /* 0x0000001400027c02 */ /* 0x000fee0008000f00 */
.L_x_236:
[----:B-1----:R1:W2:Y:S02]  /*a140*/  SYNCS.PHASECHK.TRANS64.TRYWAIT P1, [R2+URZ+0x80], R8 ;  /* 0x00008008020075a7 */ /* 0x0022a400080211ff */
[----:B--2---:R-:W-:Y:S05]  /*a150*/  @!P1 NANOSLEEP.SYNCS 0x989680 ;  /* 0x009896800000995d */ /* 0x004fea0003900000 */
[----:B------:R-:W2:Y:S02]  /*a160*/  @!P1 SYNCS.PHASECHK.TRANS64 P1, [R2+URZ+0x80], R8 ;  /* 0x00008008020095a7 */ /* 0x000ea400080210ff */
[----:B--2---:R-:W-:Y:S05]  /*a170*/  @!P1 BRA `(.L_x_236) ;  /* 0xfffffffc00f09947 */ /* 0x004fea000383ffff */
[----:B------:R-:W-:Y:S05]  /*a180*/  BRA `(.L_x_237) ;  /* 0xffffffa800a07947 */ /* 0x000fea000383ffff */
.L_x_150:
[----:B------:R-:W-:Y:S07]  /*a190*/  MOV R2, UR20 ;  /* 0x0000001400027c02 */ /* 0x000fee0008000f00 */
.L_x_238:
[----:B-1----:R1:W2:Y:S02]  /*a1a0*/  SYNCS.PHASECHK.TRANS64.TRYWAIT P1, [R2+URZ+0x88], R8 ;  /* 0x00008808020075a7 */ /* 0x0022a400080211ff */
[----:B--2---:R-:W-:Y:S05]  /*a1b0*/  @!P1 NANOSLEEP.SYNCS 0x989680 ;  /* 0x009896800000995d */ /* 0x004fea0003900000 */
[----:B------:R-:W2:Y:S02]  /*a1c0*/  @!P1 SYNCS.PHASECHK.TRANS64 P1, [R2+URZ+0x88], R8 ;  /* 0x00008808020095a7 */ /* 0x000ea400080210ff */
[----:B--2---:R-:W-:Y:S05]  /*a1d0*/  @!P1 BRA `(.L_x_238) ;  /* 0xfffffffc00f09947 */ /* 0x004fea000383ffff */
[----:B------:R-:W-:Y:S05]  /*a1e0*/  BRA `(.L_x_239) ;  /* 0xffffffa800e87947 */ /* 0x000fea000383ffff */
.L_x_151:
[----:B------:R-:W-:Y:S07]  /*a1f0*/  MOV R2, UR20 ;  /* 0x0000001400027c02 */ /* 0x000fee0008000f00 */
.L_x_240:
[----:B-1----:R1:W2:Y:S02]  /*a200*/  SYNCS.PHASECHK.TRANS64.TRYWAIT P1, [R2+URZ+0x90], R8 ;  /* 0x00009008020075a7 */ /* 0x0022a400080211ff */
[----:B--2---:R-:W-:Y:S05]  /*a210*/  @!P1 NANOSLEEP.SYNCS 0x989680 ;  /* 0x009896800000995d */ /* 0x004fea0003900000 */
[----:B------:R-:W2:Y:S02]  /*a220*/  @!P1 SYNCS.PHASECHK.TRANS64 P1, [R2+URZ+0x90], R8 ;  /* 0x00009008020095a7 */ /* 0x000ea400080210ff */
[----:B--2---:R-:W-:Y:S05]  /*a230*/  @!P1 BRA `(.L_x_240) ;  /* 0xfffffffc00f09947 */ /* 0x004fea000383ffff */
[----:B------:R-:W-:Y:S05]  /*a240*/  BRA `(.L_x_241) ;  /* 0xffffffac00307947 */ /* 0x000fea000383ffff */
.L_x_152:
[----:B------:R-:W-:Y:S07]  /*a250*/  MOV R0, UR20 ;  /* 0x0000001400007c02 */ /* 0x000fee0008000f00 */
.L_x_242:
[----:B-1----:R1:W2:Y:S02]  /*a260*/  SYNCS.PHASECHK.TRANS64.TRYWAIT P0, [R0+URZ+0x98], R8 ;  /* 0x00009808000075a7 */ /* 0x0022a400080011ff */
[----:B--2---:R-:W-:Y:S05]  /*a270*/  @!P0 NANOSLEEP.SYNCS 0x989680 ;  /* 0x009896800000895d */ /* 0x004fea0003900000 */
[----:B------:R-:W2:Y:S02]  /*a280*/  @!P0 SYNCS.PHASECHK.TRANS64 P0, [R0+URZ+0x98], R8 ;  /* 0x00009808000085a7 */ /* 0x000ea400080010ff */
[----:B--2---:R-:W-:Y:S05]  /*a290*/  @!P0 BRA `(.L_x_242) ;  /* 0xfffffffc00f08947 */ /* 0x004fea000383ffff */
[----:B------:R-:W-:Y:S05]  /*a2a0*/  BRA `(.L_x_243) ;  /* 0xffffffac00787947 */ /* 0x000fea000383ffff */
.L_x_154:
[----:B------:R-:W-:-:S07]  /*a2b0*/  MOV R0, UR20 ;  /* 0x0000001400007c02 */ /* 0x000fce0008000f00 */
.L_x_244:
[----:B--2---:R2:W3:Y:S02]  /*a2c0*/  SYNCS.PHASECHK.TRANS64.TRYWAIT P0, [R0+URZ+0x80], R2 ;  /* 0x00008002000075a7 */ /* 0x0044e400080011ff */
[----:B---3--:R-:W-:Y:S05]  /*a2d0*/  @!P0 NANOSLEEP.SYNCS 0x989680 ;  /* 0x009896800000895d */ /* 0x008fea0003900000 */
[----:B------:R-:W3:Y:S02]  /*a2e0*/  @!P0 SYNCS.PHASECHK.TRANS64 P0, [R0+URZ+0x80], R2 ;  /* 0x00008002000085a7 */ /* 0x000ee400080010ff */
[----:B---3--:R-:W-:Y:S05]  /*a2f0*/  @!P0 BRA `(.L_x_244) ;  /* 0xfffffffc00f08947 */ /* 0x008fea000383ffff */
[----:B------:R-:W-:Y:S05]  /*a300*/  BRA `(.L_x_245) ;  /* 0xffffffac00dc7947 */ /* 0x000fea000383ffff */
.L_x_155:
[----:B--2---:R-:W-:-:S07]  /*a310*/  MOV R0, UR20 ;  /* 0x0000001400007c02 */ /* 0x004fce0008000f00 */
.L_x_246:
[----:B--2---:R2:W3:Y:S02]  /*a320*/  SYNCS.PHASECHK.TRANS64.TRYWAIT P0, [R0+URZ+0x88], R2 ;  /* 0x00008802000075a7 */ /* 0x0044e400080011ff */
[----:B---3--:R-:W-:Y:S05]  /*a330*/  @!P0 NANOSLEEP.SYNCS 0x989680 ;  /* 0x009896800000895d */ /* 0x008fea0003900000 */
[----:B------:R-:W3:Y:S02]  /*a340*/  @!P0 SYNCS.PHASECHK.TRANS64 P0, [R0+URZ+0x88], R2 ;  /* 0x00008802000085a7 */ /* 0x000ee400080010ff */
[----:B---3--:R-:W-:Y:S05]  /*a350*/  @!P0 BRA `(.L_x_246) ;  /* 0xfffffffc00f08947 */ /* 0x008fea000383ffff */
[----:B------:R-:W-:Y:S05]  /*a360*/  BRA `(.L_x_247) ;  /* 0xffffffac00cc7947 */ /* 0x000fea000383ffff */
.L_x_156:
[----:B--2---:R-:W-:-:S07]  /*a370*/  MOV R0, UR20 ;  /* 0x0000001400007c02 */ /* 0x004fce0008000f00 */
.L_x_248:
[----:B--2---:R2:W3:Y:S02]  /*a380*/  SYNCS.PHASECHK.TRANS64.TRYWAIT P0, [R0+URZ+0x90], R2 ;  /* 0x00009002000075a7 */ /* 0x0044e400080011ff */
[----:B---3--:R-:W-:Y:S05]  /*a390*/  @!P0 NANOSLEEP.SYNCS 0x989680 ;  /* 0x009896800000895d */ /* 0x008fea0003900000 */
[----:B------:R-:W3:Y:S02]  /*a3a0*/  @!P0 SYNCS.PHASECHK.TRANS64 P0, [R0+URZ+0x90], R2 ;  /* 0x00009002000085a7 */ /* 0x000ee400080010ff */
[----:B---3--:R-:W-:Y:S05]  /*a3b0*/  @!P0 BRA `(.L_x_248) ;  /* 0xfffffffc00f08947 */ /* 0x008fea000383ffff */
[----:B------:R-:W-:Y:S05]  /*a3c0*/  BRA `(.L_x_249) ;  /* 0xffffffac00bc7947 */ /* 0x000fea000383ffff */
.L_x_158:
[----:B------:R-:W-:Y:S07]  /*a3d0*/  MOV R0, UR49 ;  /* 0x0000003100007c02 */ /* 0x000fee0008000f00 */
.L_x_250:
[----:B-1----:R1:W2:Y:S02]  /*a3e0*/  SYNCS.PHASECHK.TRANS64.TRYWAIT P0, [R0+URZ+0xb0], R2 ;  /* 0x0000b002000075a7 */ /* 0x0022a400080011ff */
[----:B--2---:R-:W-:Y:S05]  /*a3f0*/  @!P0 NANOSLEEP.SYNCS 0x989680 ;  /* 0x009896800000895d */ /* 0x004fea0003900000 */
[----:B------:R-:W2:Y:S02]  /*a400*/  @!P0 SYNCS.PHASECHK.TRANS64 P0, [R0+URZ+0xb0], R2 ;  /* 0x0000b002000085a7 */ /* 0x000ea400080010ff */
[----:B--2---:R-:W-:Y:S05]  /*a410*/  @!P0 BRA `(.L_x_250) ;  /* 0xfffffffc00f08947 */ /* 0x004fea000383ffff */
[----:B------:R-:W-:Y:S05]  /*a420*/  BRA `(.L_x_251) ;  /* 0xffffffb000947947 */ /* 0x000fea000383ffff */
.L_x_169:
[----:B-1----:R-:W-:Y:S04]  /*a430*/  MOV R2, UR49 ;  /* 0x0000003100027c02 */ /* 0x002fe80008000f00 */
[----:B------:R1:W2:Y:S03]  /*a440*/  SYNCS.PHASECHK.TRANS64.TRYWAIT P1, [R2+URZ+0x60], R3 ;  /* 0x00006003020075a7 */ /* 0x0002a600080211ff */
[----:B--2---:R-:W-:Y:S05]  /*a450*/  @!P1 NANOSLEEP.SYNCS 0x989680 ;  /* 0x009896800000995d */ /* 0x004fea0003900000 */
[----:B------:R-:W2:Y:S02]  /*a460*/  @!P1 SYNCS.PHASECHK.TRANS64 P1, [R2+URZ+0x60], R3 ;  /* 0x00006003020095a7 */ /* 0x000ea400080210ff */
[----:B--2---:R-:W-:Y:S05]  /*a470*/  @!P1 BRA `(.L_x_169) ;  /* 0xfffffffc00ec9947 */ /* 0x004fea000383ffff */
[----:B------:R-:W-:Y:S05]  /*a480*/  BRA `(.L_x_168) ;  /* 0xffffffc000807947 */ /* 0x000fea000383ffff */
.L_x_171:
[----:B-1----:R1:W4:Y:S02]  /*a490*/  SYNCS.PHASECHK.TRANS64.TRYWAIT P0, [R56+URZ+0xc0], R0 ;  /* 0x0000c000380075a7 */ /* 0x00232400080011ff */
[----:B----4-:R-:W-:Y:S05]  /*a4a0*/  @!P0 NANOSLEEP.SYNCS 0x989680 ;  /* 0x009896800000895d */ /* 0x010fea0003900000 */
[----:B------:R-:W4:Y:S02]  /*a4b0*/  @!P0 SYNCS.PHASECHK.TRANS64 P0, [R56+URZ+0xc0], R0 ;  /* 0x0000c000380085a7 */ /* 0x000f2400080010ff */
[----:B----4-:R-:W-:Y:S05]  /*a4c0*/  @!P0 BRA `(.L_x_171) ;  /* 0xfffffffc00f08947 */ /* 0x010fea000383ffff */
[----:B------:R-:W-:Y:S05]  /*a4d0*/  BRA `(.L_x_170) ;  /* 0xffffffc000a87947 */ /* 0x000fea000383ffff */
.L_x_180:
[----:B---3--:R3:W4:Y:S02]  /*a4e0*/  SYNCS.PHASECHK.TRANS64.TRYWAIT P0, [R2+URZ+0x60], R0 ;  /* 0x00006000020075a7 */ /* 0x00872400080011ff */
[----:B----4-:R-:W-:Y:S05]  /*a4f0*/  @!P0 NANOSLEEP.SYNCS 0x989680 ;  /* 0x009896800000895d */ /* 0x010fea0003900000 */
[----:B------:R-:W4:Y:S02]  /*a500*/  @!P0 SYNCS.PHASECHK.TRANS64 P0, [R2+URZ+0x60], R0 ;  /* 0x00006000020085a7 */ /* 0x000f2400080010ff */
[----:B----4-:R-:W-:Y:S05]  /*a510*/  @!P0 BRA `(.L_x_180) ;  /* 0xfffffffc00f08947 */ /* 0x010fea000383ffff */
[----:B------:R-:W-:Y:S05]  /*a520*/  BRA `(.L_x_179) ;  /* 0xffffffcc00907947 */ /* 0x000fea000383ffff */
.L_x_188:
[----:B-1----:R1:W3:Y:S02]  /*a530*/  SYNCS.PHASECHK.TRANS64.TRYWAIT P0, [R6+URZ+0x60], R5 ;  /* 0x00006005060075a7 */ /* 0x0022e400080011ff */
[----:B---3--:R-:W-:Y:S05]  /*a540*/  @!P0 NANOSLEEP.SYNCS 0x989680 ;  /* 0x009896800000895d */ /* 0x008fea0003900000 */
[----:B------:R-:W3:Y:S02]  /*a550*/  @!P0 SYNCS.PHASECHK.TRANS64 P0, [R6+URZ+0x60], R5 ;  /* 0x00006005060085a7 */ /* 0x000ee400080010ff */
[----:B---3--:R-:W-:Y:S05]  /*a560*/  @!P0 BRA `(.L_x_188) ;  /* 0xfffffffc00f08947 */ /* 0x008fea000383ffff */
[----:B------:R-:W-:Y:S05]  /*a570*/  BRA `(.L_x_187) ;  /* 0xffffffd8009c7947 */ /* 0x000fea000383ffff */
.L_x_196:
[----:B---3--:R3:W4:Y:S02]  /*a580*/  SYNCS.PHASECHK.TRANS64.TRYWAIT P0, [R2+URZ+0x60], R5 ;  /* 0x00006005020075a7 */ /* 0x00872400080011ff */
[----:B----4-:R-:W-:Y:S05]  /*a590*/  @!P0 NANOSLEEP.SYNCS 0x989680 ;  /* 0x009896800000895d */ /* 0x010fea0003900000 */
[----:B------:R-:W4:Y:S02]  /*a5a0*/  @!P0 SYNCS.PHASECHK.TRANS64 P0, [R2+URZ+0x60], R5 ;  /* 0x00006005020085a7 */ /* 0x000f2400080010ff */
[----:B----4-:R-:W-:Y:S05]  /*a5b0*/  @!P0 BRA `(.L_x_196) ;  /* 0xfffffffc00f08947 */ /* 0x010fea000383ffff */
[----:B------:R-:W-:Y:S05]  /*a5c0*/  BRA `(.L_x_195) ;  /* 0xffffffe400a47947 */ /* 0x000fea000383ffff */
        .weak           $__internal_1_$__cuda_sm10x_tcgen05_guardrail_trap_col_being_dealloced_not_returned_by_alloc
        .type           $__internal_1_$__cuda_sm10x_tcgen05_guardrail_trap_col_being_dealloced_not_returned_by_alloc,@function
        .size           $__internal_1_$__cuda_sm10x_tcgen05_guardrail_trap_col_being_dealloced_not_returned_by_alloc,($__internal_2_$__cuda_sm10x_tcgen05_guardrail_trap_phase_invalid_during_alloc - $__internal_1_$__cuda_sm10x_tcgen05_guardrail_trap_col_being_dealloced_not_returned_by_alloc)
$__internal_1_$__cuda_sm10x_tcgen05_guardrail_trap_col_being_dealloced_not_returned_by_alloc:
[----:B------:R-:W-:Y:S05]  /*a5d0*/  BPT.TRAP 0x1 ;  /* 0x000000040000795c */ /* 0x000fea0000300000 */
[----:B------:R-:W-:-:S04]  /*a5e0*/  HFMA2 R3, -RZ, RZ, 0, 0 ;  /* 0x00000000ff037431 */ /* 0x000fc800000001ff */
[----:B------:R-:W-:Y:S05]  /*a5f0*/  RET.REL.NODEC R2 `(_ZN7cutlass13device_kernelINS_4conv6kernel13ConvUniversalINS1_16ConvProblemShapeILNS1_8OperatorE1ELi3EEENS1_10collective14CollectiveConvINS1_47MainloopSm100TmaUmmaWarpSpecializedImplicitGemmILS5_1ELi6ELi3ELi1ELi2EN4cute5tupleIJNSA_1CILi1EEESD_SD_EEEEENSB_IJNSC_ILi128EEESG_NSB_IJNSC_ILi64EEEEEEEEENS_6half_tESK_NSA_8TiledMMAINSA_8MMA_AtomIJNSA_20SM100_MMA_F16BF16_SSISK_SK_fLi128ELi128ELNSA_4UMMA5MajorE0ELSP_1ELNSO_7ScaleInE0ELSQ_0EEEEEENSA_6LayoutISE_NSB_IJNSC_ILi0EEESU_SU_EEEEENSB_IJNSA_10UnderscoreESX_SX_EEEEENS7_6detail27Sm100ImplicitGemmTileTraitsINSA_20SM90_TMA_LOAD_IM2COLENSA_14ComposedLayoutINSA_7SwizzleILi3ELi4ELi3EEENSA_18smem_ptr_flag_bitsILi16EEENST_INSB_IJNSC_ILi8EEESH_EEENSB_IJSH_SD_EEEEEEEvEENS11_INSA_13SM90_TMA_LOADENS13_IS15_S17_NST_INSB_IJSH_S18_EEENSB_IJSD_SH_EEEEEEEvEEEENS_8epilogue10collective18CollectiveEpilogueINS1L_23Sm100TmaWarpSpecializedILi4ELi2ELi32ELb1ELb0EEEJSJ_NSB_IJNST_ISG_SD_EENST_INSC_ILi32EEESD_EEEEESK_NSB_IJNSB_IJllllEEESD_SU_EEESK_S1V_NS1L_6fusion15FusionCallbacksIS1P_NS1W_17LinearCombinationISK_fSK_fLNS_15FloatRoundStyleE2EEESJ_S1T_JEEENSA_5SM1004TMEM4LOAD26SM100_TMEM_LOAD_32dp32b32xES12_NS13_INS14_ILi2ELi4ELi3EEES17_NST_INSB_IJS18_S1R_EEENSB_IJS1R_SD_EEEEEEENSA_39AutoVectorizingCopyWithAssumedAlignmentILi128EEENSA_21SM90_TMA_STORE_IM2COLES2A_S2C_S2C_EEEvvEEEEvNT_6ParamsE) ;  /* 0xffffff5802807950 */ /* 0x000fea0003c3ffff */
        .weak           $__internal_2_$__cuda_sm10x_tcgen05_guardrail_trap_phase_invalid_during_alloc
        .type           $__internal_2_$__cuda_sm10x_tcgen05_guardrail_trap_phase_invalid_during_alloc,@function
        .size           $__internal_2_$__cuda_sm10x_tcgen05_guardrail_trap_phase_invalid_during_alloc,($__internal_3_$__cuda_sm10x_tcgen05_guardrail_trap_unallocated_columns_being_dealloced - $__internal_2_$__cuda_sm10x_tcgen05_guardrail_trap_phase_invalid_during_alloc)
$__internal_2_$__cuda_sm10x_tcgen05_guardrail_trap_phase_invalid_during_alloc:
[----:B------:R-:W-:Y:S05]  /*a600*/  BPT.TRAP 0x1 ;  /* 0x000000040000795c */ /* 0x000fea0000300000 */
[----:B------:R-:W-:-:S04]  /*a610*/  MOV R3, 0x0 ;  /* 0x0000000000037802 */ /* 0x000fc80000000f00 */
[----:B------:R-:W-:Y:S05]  /*a620*/  RET.REL.NODEC R2 `(_ZN7cutlass13device_kernelINS_4conv6kernel13ConvUniversalINS1_16ConvProblemShapeILNS1_8OperatorE1ELi3EEENS1_10collective14CollectiveConvINS1_47MainloopSm100TmaUmmaWarpSpecializedImplicitGemmILS5_1ELi6ELi3ELi1ELi2EN4cute5tupleIJNSA_1CILi1EEESD_SD_EEEEENSB_IJNSC_ILi128EEESG_NSB_IJNSC_ILi64EEEEEEEEENS_6half_tESK_NSA_8TiledMMAINSA_8MMA_AtomIJNSA_20SM100_MMA_F16BF16_SSISK_SK_fLi128ELi128ELNSA_4UMMA5MajorE0ELSP_1ELNSO_7ScaleInE0ELSQ_0EEEEEENSA_6LayoutISE_NSB_IJNSC_ILi0EEESU_SU_EEEEENSB_IJNSA_10UnderscoreESX_SX_EEEEENS7_6detail27Sm100ImplicitGemmTileTraitsINSA_20SM90_TMA_LOAD_IM2COLENSA_14ComposedLayoutINSA_7SwizzleILi3ELi4ELi3EEENSA_18smem_ptr_flag_bitsILi16EEENST_INSB_IJNSC_ILi8EEESH_EEENSB_IJSH_SD_EEEEEEEvEENS11_INSA_13SM90_TMA_LOADENS13_IS15_S17_NST_INSB_IJSH_S18_EEENSB_IJSD_SH_EEEEEEEvEEEENS_8epilogue10collective18CollectiveEpilogueINS1L_23Sm100TmaWarpSpecializedILi4ELi2ELi32ELb1ELb0EEEJSJ_NSB_IJNST_ISG_SD_EENST_INSC_ILi32EEESD_EEEEESK_NSB_IJNSB_IJllllEEESD_SU_EEESK_S1V_NS1L_6fusion15FusionCallbacksIS1P_NS1W_17LinearCombinationISK_fSK_fLNS_15FloatRoundStyleE2EEESJ_S1T_JEEENSA_5SM1004TMEM4LOAD26SM100_TMEM_LOAD_32dp32b32xES12_NS13_INS14_ILi2ELi4ELi3EEES17_NST_INSB_IJS18_S1R_EEENSB_IJS1R_SD_EEEEEEENSA_39AutoVectorizingCopyWithAssumedAlignmentILi128EEENSA_21SM90_TMA_STORE_IM2COLES2A_S2C_S2C_EEEvvEEEEvNT_6ParamsE) ;  /* 0xffffff5802747950 */ /* 0x000fea0003c3ffff */
        .weak           $__internal_3_$__cuda_sm10x_tcgen05_guardrail_trap_unallocated_columns_being_dealloced
        .type           $__internal_3_$__cuda_sm10x_tcgen05_guardrail_trap_unallocated_columns_being_dealloced,@function
        .size           $__internal_3_$__cuda_sm10x_tcgen05_guardrail_trap_unallocated_columns_being_dealloced,(.L_x_254 - $__internal_3_$__cuda_sm10x_tcgen05_guardrail_trap_unallocated_columns_being_dealloced)
$__internal_3_$__cuda_sm10x_tcgen05_guardrail_trap_unallocated_columns_being_dealloced:
[----:B------:R-:W-:Y:S05]  /*a630*/  BPT.TRAP 0x1 ;  /* 0x000000040000795c */ /* 0x000fea0000300000 */
[----:B------:R-:W-:-:S04]  /*a640*/  HFMA2 R3, -RZ, RZ, 0, 0 ;  /* 0x00000000ff037431 */ /* 0x000fc800000001ff */
[----:B------:R-:W-:Y:S05]  /*a650*/  RET.REL.NODEC R2 `(_ZN7cutlass13device_kernelINS_4conv6kernel13ConvUniversalINS1_16ConvProblemShapeILNS1_8OperatorE1ELi3EEENS1_10collective14CollectiveConvINS1_47MainloopSm100TmaUmmaWarpSpecializedImplicitGemmILS5_1ELi6ELi3ELi1ELi2EN4cute5tupleIJNSA_1CILi1EEESD_SD_EEEEENSB_IJNSC_ILi128EEESG_NSB_IJNSC_ILi64EEEEEEEEENS_6half_tESK_NSA_8TiledMMAINSA_8MMA_AtomIJNSA_20SM100_MMA_F16BF16_SSISK_SK_fLi128ELi128ELNSA_4UMMA5MajorE0ELSP_1ELNSO_7ScaleInE0ELSQ_0EEEEEENSA_6LayoutISE_NSB_IJNSC_ILi0EEESU_SU_EEEEENSB_IJNSA_10UnderscoreESX_SX_EEEEENS7_6detail27Sm100ImplicitGemmTileTraitsINSA_20SM90_TMA_LOAD_IM2COLENSA_14ComposedLayoutINSA_7SwizzleILi3ELi4ELi3EEENSA_18smem_ptr_flag_bitsILi16EEENST_INSB_IJNSC_ILi8EEESH_EEENSB_IJSH_SD_EEEEEEEvEENS11_INSA_13SM90_TMA_LOADENS13_IS15_S17_NST_INSB_IJSH_S18_EEENSB_IJSD_SH_EEEEEEEvEEEENS_8epilogue10collective18CollectiveEpilogueINS1L_23Sm100TmaWarpSpecializedILi4ELi2ELi32ELb1ELb0EEEJSJ_NSB_IJNST_ISG_SD_EENST_INSC_ILi32EEESD_EEEEESK_NSB_IJNSB_IJllllEEESD_SU_EEESK_S1V_NS1L_6fusion15FusionCallbacksIS1P_NS1W_17LinearCombinationISK_fSK_fLNS_15FloatRoundStyleE2EEESJ_S1T_JEEENSA_5SM1004TMEM4LOAD26SM100_TMEM_LOAD_32dp32b32xES12_NS13_INS14_ILi2ELi4ELi3EEES17_NST_INSB_IJS18_S1R_EEENSB_IJS1R_SD_EEEEEEENSA_39AutoVectorizingCopyWithAssumedAlignmentILi128EEENSA_21SM90_TMA_STORE_IM2COLES2A_S2C_S2C_EEEvvEEEEvNT_6ParamsE) ;  /* 0xffffff5802687950 */ /* 0x000fea0003c3ffff */
.L_x_252:
        /* <DEDUP_REMOVED lines=10> */
.L_x_254:


//--------------------- .nv.global.init           --------------------------
	.section	.nv.global.init,"aw",@progbits
	.align	4
.nv.global.init:
	.type		mrg32k3aM1SubSeq,@object
	.size		mrg32k3aM1SubSeq,(mrg32k3aM2SubSeq - mrg32k3aM1SubSeq)
mrg32k3aM1SubSeq:
        /*0000*/ 	.byte	0x0b, 0xcc, 0xee, 0x04, 0x73, 0x29, 0x8b, 0x6f, 0xf6, 0x53, 0x03, 0xf6, 0x23, 0xf6, 0xea, 0xda
        /* <DEDUP_REMOVED lines=125> */
	.type		mrg32k3aM2SubSeq,@object
	.size		mrg32k3aM2SubSeq,(mrg32k3aM1 - mrg32k3aM2SubSeq)
mrg32k3aM2SubSeq:
        /* <DEDUP_REMOVED lines=126> */
	.type		mrg32k3aM1,@object
	.size		mrg32k3aM1,(mrg32k3aM1Seq - mrg32k3aM1)
mrg32k3aM1:
        /* <DEDUP_REMOVED lines=144> */
	.type		mrg32k3aM1Seq,@object
	.size		mrg32k3aM1Seq,(mrg32k3aM2 - mrg32k3aM1Seq)
mrg32k3aM1Seq:
        /* <DEDUP_REMOVED lines=144> */
	.type		mrg32k3aM2,@object
	.size		mrg32k3aM2,(mrg32k3aM2Seq - mrg32k3aM2)
mrg32k3aM2:
        /* <DEDUP_REMOVED lines=144> */
	.type		mrg32k3aM2Seq,@object
	.size		mrg32k3aM2Seq,(precalc_xorwow_matrix - mrg32k3aM2Seq)
mrg32k3aM2Seq:
        /* <DEDUP_REMOVED lines=144> */
	.type		precalc_xorwow_matrix,@object
	.size		precalc_xorwow_matrix,(precalc_xorwow_offset_matrix - precalc_xorwow_matrix)
precalc_xorwow_matrix:
        /* <DEDUP_REMOVED lines=6400> */
	.type		precalc_xorwow_offset_matrix,@object
	.size		precalc_xorwow_offset_matrix,($str$43 - precalc_xorwow_offset_matrix)
precalc_xorwow_offset_matrix:
        /* <DEDUP_REMOVED lines=6400> */
	.type		$str$43,@object
	.size		$str$43,($str$44 - $str$43)
$str$43:
        /*353c0*/ 	.byte	0x28, 0x61, 0x64, 0x64, 0x72, 0x65, 0x73, 0x73, 0x20, 0x26, 0x20, 0x6d, 0x61, 0x73, 0x6b, 0x29
        /*353d0*/ 	.byte	0x20, 0x3d, 0x3d, 0x20, 0x30, 0x00
	.type		$str$44,@object
	.size		$str$44,($str$42 - $str$44)
$str$44:
        /*353d6*/ 	.byte	0x2f, 0x74, 0x6d, 0x70, 0x2f, 0x63, 0x75, 0x74, 0x6c, 0x61, 0x73, 0x73, 0x5f, 0x73, 0x77, 0x65
        /*353e6*/ 	.byte	0x65, 0x70, 0x5f, 0x73, 0x72, 0x63, 0x2f, 0x69, 0x6e, 0x63, 0x6c, 0x75, 0x64, 0x65, 0x2f, 0x63
        /*353f6*/ 	.byte	0x75, 0x74, 0x65, 0x2f, 0x70, 0x6f, 0x69, 0x6e, 0x74, 0x65, 0x72, 0x5f, 0x66, 0x6c, 0x61, 0x67
        /*35406*/ 	.byte	0x67, 0x65, 0x64, 0x2e, 0x68, 0x70, 0x70, 0x00
	.type		$str$42,@object
	.size		$str$42,($str$41 - $str$42)
$str$42:
        /*3540e*/ 	.byte	0x2f, 0x74, 0x6d, 0x70, 0x2f, 0x63, 0x75, 0x74, 0x6c, 0x61, 0x73, 0x73, 0x5f, 0x73, 0x77, 0x65
        /*3541e*/ 	.byte	0x65, 0x70, 0x5f, 0x73, 0x72, 0x63, 0x2f, 0x69, 0x6e, 0x63, 0x6c, 0x75, 0x64, 0x65, 0x2f, 0x63
        /*3542e*/ 	.byte	0x75, 0x74, 0x65, 0x2f, 0x61, 0x74, 0x6f, 0x6d, 0x2f, 0x63, 0x6f, 0x70, 0x79, 0x5f, 0x74, 0x72
        /*3543e*/ 	.byte	0x61, 0x69, 0x74, 0x73, 0x5f, 0x73, 0x6d, 0x31, 0x30, 0x30, 0x2e, 0x68, 0x70, 0x70, 0x00
	.type		$str$41,@object
	.size		$str$41,(__unnamed_1 - $str$41)
$str$41:
        /*3544d*/ 	.byte	0x28, 0x28, 0x75, 0x69, 0x6e, 0x74, 0x33, 0x32, 0x5f, 0x74, 0x28, 0x74, 0x68, 0x72, 0x65, 0x61
        /*3545d*/ 	.byte	0x64, 0x49, 0x64, 0x78, 0x2e, 0x78, 0x29, 0x20, 0x2f, 0x20, 0x33, 0x32, 0x29, 0x20, 0x25, 0x20
        /*3546d*/ 	.byte	0x34, 0x29, 0x20, 0x3d, 0x3d, 0x20, 0x28, 0x28, 0x28, 0x74, 0x6d, 0x65, 0x6d, 0x5f, 0x61, 0x64
        /*3547d*/ 	.byte	0x64, 0x72, 0x20, 0x3e, 0x3e, 0x20, 0x31, 0x36, 0x29, 0x20, 0x2f, 0x20, 0x33, 0x32, 0x29, 0x20
        /*3548d*/ 	.byte	0x25, 0x20, 0x34, 0x29, 0x00
	.type		__unnamed_1,@object
	.size		__unnamed_1,(__unnamed_2 - __unnamed_1)
__unnamed_1:
        /* <DEDUP_REMOVED lines=25> */
        /*35622*/ 	.byte	0x3e, 0x3e, 0x3e, 0x3e, 0x5d, 0x00
	.type		__unnamed_2,@object
	.size		__unnamed_2,(.L_11 - __unnamed_2)
__unnamed_2:
        /* <DEDUP_REMOVED lines=42> */
        /*358c8*/ 	.byte	0x3e, 0x3e, 0x5d, 0x00
.L_11:


//--------------------- .nv.shared._ZN7cutlass9reference6device6kernel17BlockCompareEqualINS_6half_tEEEvPiPKT_S8_m --------------------------
	.section	.nv.shared._ZN7cutlass9reference6device6kernel17BlockCompareEqualINS_6half_tEEEvPiPKT_S8_m,"aw",@nobits
	.sectionflags	@""
	.align	16
	.zero		1024


//--------------------- .nv.shared.reserved.0     --------------------------
	.section	.nv.shared.reserved.0,"aw",@nobits
	.weak		__nv_reservedSMEM_offset_0_alias
	.size		__nv_reservedSMEM_offset_0_alias, 0, 64
	.other		__nv_reservedSMEM_offset_0_alias,@"STO_CUDA_RESERVED_SHARED STV_DEFAULT"
__nv_reservedSMEM_offset_0_alias:
	.zero		0
.nv.shared.reserved.0:
	.zero		64
	.weak		__nv_reservedSMEM_tcgen05_partition
	.type		__nv_reservedSMEM_tcgen05_partition,@object
	.size		__nv_reservedSMEM_tcgen05_partition,(.L_0 - __nv_reservedSMEM_tcgen05_partition)
__nv_reservedSMEM_tcgen05_partition:
	.zero		32
.L_0:


//--------------------- .nv.global                --------------------------
	.section	.nv.global,"aw",@nobits
.nv.global:
	.type		_ZN34_INTERNAL_85b00712_4_k_cu_stride_C4cute1_E,@object
	.size		_ZN34_INTERNAL_85b00712_4_k_cu_stride_C4cute1_E,(_ZN34_INTERNAL_85b00712_4_k_cu_stride_C4cuda3std3__45__cpo6cbeginE - _ZN34_INTERNAL_85b00712_4_k_cu_stride_C4cute1_E)
_ZN34_INTERNAL_85b00712_4_k_cu_stride_C4cute1_E:
	.zero		1
	.type		_ZN34_INTERNAL_85b00712_4_k_cu_stride_C4cuda3std3__45__cpo6cbeginE,@object
	.size		_ZN34_INTERNAL_85b00712_4_k_cu_stride_C4cuda3std3__45__cpo6cbeginE,(_ZN34_INTERNAL_85b00712_4_k_cu_stride_C4cuda3std3__48in_placeE - _ZN34_INTERNAL_85b00712_4_k_cu_stride_C4cuda3std3__45__cpo6cbeginE)
_ZN34_INTERNAL_85b00712_4_k_cu_stride_C4cuda3std3__45__cpo6cbeginE:
	.zero		1
	.type		_ZN34_INTERNAL_85b00712_4_k_cu_stride_C4cuda3std3__48in_placeE,@object
	.size		_ZN34_INTERNAL_85b00712_4_k_cu_stride_C4cuda3std3__48in_placeE,(_ZN34_INTERNAL_85b00712_4_k_cu_stride_C4cuda3std6ranges3__45__cpo9iter_moveE - _ZN34_INTERNAL_85b00712_4_k_cu_stride_C4cuda3std3__48in_placeE)
_ZN34_INTERNAL_85b00712_4_k_cu_stride_C4cuda3std3__48in_placeE:
	.zero		1
	.type		_ZN34_INTERNAL_85b00712_4_k_cu_stride_C4cuda3std6ranges3__45__cpo9iter_moveE,@object
	.size		_ZN34_INTERNAL_85b00712_4_k_cu_stride_C4cuda3std6ranges3__45__cpo9iter_moveE,(_ZN34_INTERNAL_85b00712_4_k_cu_stride_C4cuda3std3__45__cpo5beginE - _ZN34_INTERNAL_85b00712_4_k_cu_stride_C4cuda3std6ranges3__45__cpo9iter_moveE)
_ZN34_INTERNAL_85b00712_4_k_cu_stride_C4cuda3std6ranges3__45__cpo9iter_moveE:
	.zero		1
	.type		_ZN34_INTERNAL_85b00712_4_k_cu_stride_C4cuda3std3__45__cpo5beginE,@object
	.size		_ZN34_INTERNAL_85b00712_4_k_cu_stride_C4cuda3std3__45__cpo5beginE,(_ZN34_INTERNAL_85b00712_4_k_cu_stride_C4cuda3std3__436_GLOBAL__N__85b00712_4_k_cu_stride_C6ignoreE - _ZN34_INTERNAL_85b00712_4_k_cu_stride_C4cuda3std3__45__cpo5beginE)
_ZN34_INTERNAL_85b00712_4_k_cu_stride_C4cuda3std3__45__cpo5beginE:
	.zero		1
	.type		_ZN34_INTERNAL_85b00712_4_k_cu_stride_C4cuda3std3__436_GLOBAL__N__85b00712_4_k_cu_stride_C6ignoreE,@object
	.size		_ZN34_INTERNAL_85b00712_4_k_cu_stride_C4cuda3std3__436_GLOBAL__N__85b00712_4_k_cu_stride_C6ignoreE,(_ZN34_INTERNAL_85b00712_4_k_cu_stride_C4cute7productE - _ZN34_INTERNAL_85b00712_4_k_cu_stride_C4cuda3std3__436_GLOBAL__N__85b00712_4_k_cu_stride_C6ignoreE)
_ZN34_INTERNAL_85b00712_4_k_cu_stride_C4cuda3std3__436_GLOBAL__N__85b00712_4_k_cu_stride_C6ignoreE:
	.zero		1
	.type		_ZN34_INTERNAL_85b00712_4_k_cu_stride_C4cute7productE,@object
	.size		_ZN34_INTERNAL_85b00712_4_k_cu_stride_C4cute7productE,(_ZN34_INTERNAL_85b00712_4_k_cu_stride_C4cuda3std3__45__cpo3endE - _ZN34_INTERNAL_85b00712_4_k_cu_stride_C4cute7productE)
_ZN34_INTERNAL_85b00712_4_k_cu_stride_C4cute7productE:
	.zero		1
	.type		_ZN34_INTERNAL_85b00712_4_k_cu_stride_C4cuda3std3__45__cpo3endE,@object
	.size		_ZN34_INTERNAL_85b00712_4_k_cu_stride_C4cuda3std3__45__cpo3endE,(_ZN34_INTERNAL_85b00712_4_k_cu_stride_C4cuda3std3__419piecewise_constructE - _ZN34_INTERNAL_85b00712_4_k_cu_stride_C4cuda3std3__45__cpo3endE)
_ZN34_INTERNAL_85b00712_4_k_cu_stride_C4cuda3std3__45__cpo3endE:
	.zero		1
	.type		_ZN34_INTERNAL_85b00712_4_k_cu_stride_C4cuda3std3__419piecewise_constructE,@object
	.size		_ZN34_INTERNAL_85b00712_4_k_cu_stride_C4cuda3std3__419piecewise_constructE,(_ZN34_INTERNAL_85b00712_4_k_cu_stride_C4cuda3std3__45__cpo4cendE - _ZN34_INTERNAL_85b00712_4_k_cu_stride_C4cuda3std3__419piecewise_constructE)
_ZN34_INTERNAL_85b00712_4_k_cu_stride_C4cuda3std3__419piecewise_constructE:
	.zero		1
	.type		_ZN34_INTERNAL_85b00712_4_k_cu_stride_C4cuda3std3__45__cpo4cendE,@object
	.size		_ZN34_INTERNAL_85b00712_4_k_cu_stride_C4cuda3std3__45__cpo4cendE,(_ZN34_INTERNAL_85b00712_4_k_cu_stride_C4cuda3std6ranges3__45__cpo4swapE - _ZN34_INTERNAL_85b00712_4_k_cu_stride_C4cuda3std3__45__cpo4cendE)
_ZN34_INTERNAL_85b00712_4_k_cu_stride_C4cuda3std3__45__cpo4cendE:
	.zero		1
	.type		_ZN34_INTERNAL_85b00712_4_k_cu_stride_C4cuda3std6ranges3__45__cpo4swapE,@object
	.size		_ZN34_INTERNAL_85b00712_4_k_cu_stride_C4cuda3std6ranges3__45__cpo4swapE,(.L_19 - _ZN34_INTERNAL_85b00712_4_k_cu_stride_C4cuda3std6ranges3__45__cpo4swapE)
_ZN34_INTERNAL_85b00712_4_k_cu_stride_C4cuda3std6ranges3__45__cpo4swapE:
	.zero		1
.L_19:


//--------------------- .nv.shared._ZN7cutlass9reference6device6kernel11Conv3dDgradINS_6half_tENS_6layout11TensorNDHWCES4_S6_S4_S6_ffNS_16NumericConverterIS4_fLNS_15FloatRoundStyleE2EEENS_12multiply_addIfffEELi2ELi4ELi16ELi8EEEvNS_4conv17Conv3dProblemSizeENS_9TensorRefIT_T0_EENSE_IT1_T2_EENSE_IT3_T4_EESN_T5_SO_ --------------------------
	.section	.nv.shared._ZN7cutlass9reference6device6kernel11Conv3dDgradINS_6half_tENS_6layout11TensorNDHWCES4_S6_S4_S6_ffNS_16NumericConverterIS4_fLNS_15FloatRoundStyleE2EEENS_12multiply_addIfffEELi2ELi4ELi16ELi8EEEvNS_4conv17Conv3dProblemSizeENS_9TensorRefIT_T0_EENSE_IT1_T2_EENSE_IT3_T4_EESN_T5_SO_,"aw",@nobits
	.sectionflags	@""
	.align	16
	.zero		1024


//--------------------- .nv.shared._ZN7cutlass9reference6device6kernel12BlockForEachINS_6half_tENS1_6detail17RandomUniformFuncIS4_EEEEvPT_mNT0_6ParamsE --------------------------
	.section	.nv.shared._ZN7cutlass9reference6device6kernel12BlockForEachINS_6half_tENS1_6detail17RandomUniformFuncIS4_EEEEvPT_mNT0_6ParamsE,"aw",@nobits
	.sectionflags	@""
	.align	16
	.zero		1024


//--------------------- .nv.shared._ZN7cutlass13device_kernelINS_4conv6kernel13ConvUniversalINS1_16ConvProblemShapeILNS1_8OperatorE1ELi3EEENS1_10collective14CollectiveConvINS1_47MainloopSm100TmaUmmaWarpSpecializedImplicitGemmILS5_1ELi6ELi3ELi1ELi2EN4cute5tupleIJNSA_1CILi1EEESD_SD_EEEEENSB_IJNSC_ILi128EEESG_NSB_IJNSC_ILi64EEEEEEEEENS_6half_tESK_NSA_8TiledMMAINSA_8MMA_AtomIJNSA_20SM100_MMA_F16BF16_SSISK_SK_fLi128ELi128ELNSA_4UMMA5MajorE0ELSP_1ELNSO_7ScaleInE0ELSQ_0EEEEEENSA_6LayoutISE_NSB_IJNSC_ILi0EEESU_SU_EEEEENSB_IJNSA_10UnderscoreESX_SX_EEEEENS7_6detail27Sm100ImplicitGemmTileTraitsINSA_20SM90_TMA_LOAD_IM2COLENSA_14ComposedLayoutINSA_7SwizzleILi3ELi4ELi3EEENSA_18smem_ptr_flag_bitsILi16EEENST_INSB_IJNSC_ILi8EEESH_EEENSB_IJSH_SD_EEEEEEEvEENS11_INSA_13SM90_TMA_LOADENS13_IS15_S17_NST_INSB_IJSH_S18_EEENSB_IJSD_SH_EEEEEEEvEEEENS_8epilogue10collective18CollectiveEpilogueINS1L_23Sm100TmaWarpSpecializedILi4ELi2ELi32ELb1ELb0EEEJSJ_NSB_IJNST_ISG_SD_EENST_INSC_ILi32EEESD_EEEEESK_NSB_IJNSB_IJllllEEESD_SU_EEESK_S1V_NS1L_6fusion15FusionCallbacksIS1P_NS1W_17LinearCombinationISK_fSK_fLNS_15FloatRoundStyleE2EEESJ_S1T_JEEENSA_5SM1004TMEM4LOAD26SM100_TMEM_LOAD_32dp32b32xES12_NS13_INS14_ILi2ELi4ELi3EEES17_NST_INSB_IJS18_S1R_EEENSB_IJS1R_SD_EEEEEEENSA_39AutoVectorizingCopyWithAssumedAlignmentILi128EEENSA_21SM90_TMA_STORE_IM2COLES2A_S2C_S2C_EEEvvEEEEvNT_6ParamsE --------------------------
	.section	.nv.shared._ZN7cutlass13device_kernelINS_4conv6kernel13ConvUniversalINS1_16ConvProblemShapeILNS1_8OperatorE1ELi3EEENS1_10collective14CollectiveConvINS1_47MainloopSm100TmaUmmaWarpSpecializedImplicitGemmILS5_1ELi6ELi3ELi1ELi2EN4cute5tupleIJNSA_1CILi1EEESD_SD_EEEEENSB_IJNSC_ILi128EEESG_NSB_IJNSC_ILi64EEEEEEEEENS_6half_tESK_NSA_8TiledMMAINSA_8MMA_AtomIJNSA_20SM100_MMA_F16BF16_SSISK_SK_fLi128ELi128ELNSA_4UMMA5MajorE0ELSP_1ELNSO_7ScaleInE0ELSQ_0EEEEEENSA_6LayoutISE_NSB_IJNSC_ILi0EEESU_SU_EEEEENSB_IJNSA_10UnderscoreESX_SX_EEEEENS7_6detail27Sm100ImplicitGemmTileTraitsINSA_20SM90_TMA_LOAD_IM2COLENSA_14ComposedLayoutINSA_7SwizzleILi3ELi4ELi3EEENSA_18smem_ptr_flag_bitsILi16EEENST_INSB_IJNSC_ILi8EEESH_EEENSB_IJSH_SD_EEEEEEEvEENS11_INSA_13SM90_TMA_LOADENS13_IS15_S17_NST_INSB_IJSH_S18_EEENSB_IJSD_SH_EEEEEEEvEEEENS_8epilogue10collective18CollectiveEpilogueINS1L_23Sm100TmaWarpSpecializedILi4ELi2ELi32ELb1ELb0EEEJSJ_NSB_IJNST_ISG_SD_EENST_INSC_ILi32EEESD_EEEEESK_NSB_IJNSB_IJllllEEESD_SU_EEESK_S1V_NS1L_6fusion15FusionCallbacksIS1P_NS1W_17LinearCombinationISK_fSK_fLNS_15FloatRoundStyleE2EEESJ_S1T_JEEENSA_5SM1004TMEM4LOAD26SM100_TMEM_LOAD_32dp32b32xES12_NS13_INS14_ILi2ELi4ELi3EEES17_NST_INSB_IJS18_S1R_EEENSB_IJS1R_SD_EEEEEEENSA_39AutoVectorizingCopyWithAssumedAlignmentILi128EEENSA_21SM90_TMA_STORE_IM2COLES2A_S2C_S2C_EEEvvEEEEvNT_6ParamsE,"aw",@nobits
	.sectionflags	@""
	.align	16
	.zero		1024


//--------------------- .nv.constant0._ZN7cutlass9reference6device6kernel17BlockCompareEqualINS_6half_tEEEvPiPKT_S8_m --------------------------
	.section	.nv.constant0._ZN7cutlass9reference6device6kernel17BlockCompareEqualINS_6half_tEEEvPiPKT_S8_m,"a",@progbits
	.sectionflags	@""
	.align	4
.nv.constant0._ZN7cutlass9reference6device6kernel17BlockCompareEqualINS_6half_tEEEvPiPKT_S8_m:
	.zero		928


//--------------------- .nv.constant0._ZN7cutlass9reference6device6kernel11Conv3dDgradINS_6half_tENS_6layout11TensorNDHWCES4_S6_S4_S6_ffNS_16NumericConverterIS4_fLNS_15FloatRoundStyleE2EEENS_12multiply_addIfffEELi2ELi4ELi16ELi8EEEvNS_4conv17Conv3dProblemSizeENS_9TensorRefIT_T0_EENSE_IT1_T2_EENSE_IT3_T4_EESN_T5_SO_ --------------------------
	.section	.nv.constant0._ZN7cutlass9reference6device6kernel11Conv3dDgradINS_6half_tENS_6layout11TensorNDHWCES4_S6_S4_S6_ffNS_16NumericConverterIS4_fLNS_15FloatRoundStyleE2EEENS_12multiply_addIfffEELi2ELi4ELi16ELi8EEEvNS_4conv17Conv3dProblemSizeENS_9TensorRefIT_T0_EENSE_IT1_T2_EENSE_IT3_T4_EESN_T5_SO_,"a",@progbits
	.sectionflags	@""
	.align	4
.nv.constant0._ZN7cutlass9reference6device6kernel11Conv3dDgradINS_6half_tENS_6layout11TensorNDHWCES4_S6_S4_S6_ffNS_16NumericConverterIS4_fLNS_15FloatRoundStyleE2EEENS_12multiply_addIfffEELi2ELi4ELi16ELi8EEEvNS_4conv17Conv3dProblemSizeENS_9TensorRefIT_T0_EENSE_IT1_T2_EENSE_IT3_T4_EESN_T5_SO_:
	.zero		1096


//--------------------- .nv.constant0._ZN7cutlass9reference6device6kernel12BlockForEachINS_6half_tENS1_6detail17RandomUniformFuncIS4_EEEEvPT_mNT0_6ParamsE --------------------------
	.section	.nv.constant0._ZN7cutlass9reference6device6kernel12BlockForEachINS_6half_tENS1_6detail17RandomUniformFuncIS4_EEEEvPT_mNT0_6ParamsE,"a",@progbits
	.sectionflags	@""
	.align	4
.nv.constant0._ZN7cutlass9reference6device6kernel12BlockForEachINS_6half_tENS1_6detail17RandomUniformFuncIS4_EEEEvPT_mNT0_6ParamsE:
	.zero		960


//--------------------- .nv.constant0._ZN7cutlass13device_kernelINS_4conv6kernel13ConvUniversalINS1_16ConvProblemShapeILNS1_8OperatorE1ELi3EEENS1_10collective14CollectiveConvINS1_47MainloopSm100TmaUmmaWarpSpecializedImplicitGemmILS5_1ELi6ELi3ELi1ELi2EN4cute5tupleIJNSA_1CILi1EEESD_SD_EEEEENSB_IJNSC_ILi128EEESG_NSB_IJNSC_ILi64EEEEEEEEENS_6half_tESK_NSA_8TiledMMAINSA_8MMA_AtomIJNSA_20SM100_MMA_F16BF16_SSISK_SK_fLi128ELi128ELNSA_4UMMA5MajorE0ELSP_1ELNSO_7ScaleInE0ELSQ_0EEEEEENSA_6LayoutISE_NSB_IJNSC_ILi0EEESU_SU_EEEEENSB_IJNSA_10UnderscoreESX_SX_EEEEENS7_6detail27Sm100ImplicitGemmTileTraitsINSA_20SM90_TMA_LOAD_IM2COLENSA_14ComposedLayoutINSA_7SwizzleILi3ELi4ELi3EEENSA_18smem_ptr_flag_bitsILi16EEENST_INSB_IJNSC_ILi8EEESH_EEENSB_IJSH_SD_EEEEEEEvEENS11_INSA_13SM90_TMA_LOADENS13_IS15_S17_NST_INSB_IJSH_S18_EEENSB_IJSD_SH_EEEEEEEvEEEENS_8epilogue10collective18CollectiveEpilogueINS1L_23Sm100TmaWarpSpecializedILi4ELi2ELi32ELb1ELb0EEEJSJ_NSB_IJNST_ISG_SD_EENST_INSC_ILi32EEESD_EEEEESK_NSB_IJNSB_IJllllEEESD_SU_EEESK_S1V_NS1L_6fusion15FusionCallbacksIS1P_NS1W_17LinearCombinationISK_fSK_fLNS_15FloatRoundStyleE2EEESJ_S1T_JEEENSA_5SM1004TMEM4LOAD26SM100_TMEM_LOAD_32dp32b32xES12_NS13_INS14_ILi2ELi4ELi3EEES17_NST_INSB_IJS18_S1R_EEENSB_IJS1R_SD_EEEEEEENSA_39AutoVectorizingCopyWithAssumedAlignmentILi128EEENSA_21SM90_TMA_STORE_IM2COLES2A_S2C_S2C_EEEvvEEEEvNT_6ParamsE --------------------------
	.section	.nv.constant0._ZN7cutlass13device_kernelINS_4conv6kernel13ConvUniversalINS1_16ConvProblemShapeILNS1_8OperatorE1ELi3EEENS1_10collective14CollectiveConvINS1_47MainloopSm100TmaUmmaWarpSpecializedImplicitGemmILS5_1ELi6ELi3ELi1ELi2EN4cute5tupleIJNSA_1CILi1EEESD_SD_EEEEENSB_IJNSC_ILi128EEESG_NSB_IJNSC_ILi64EEEEEEEEENS_6half_tESK_NSA_8TiledMMAINSA_8MMA_AtomIJNSA_20SM100_MMA_F16BF16_SSISK_SK_fLi128ELi128ELNSA_4UMMA5MajorE0ELSP_1ELNSO_7ScaleInE0ELSQ_0EEEEEENSA_6LayoutISE_NSB_IJNSC_ILi0EEESU_SU_EEEEENSB_IJNSA_10UnderscoreESX_SX_EEEEENS7_6detail27Sm100ImplicitGemmTileTraitsINSA_20SM90_TMA_LOAD_IM2COLENSA_14ComposedLayoutINSA_7SwizzleILi3ELi4ELi3EEENSA_18smem_ptr_flag_bitsILi16EEENST_INSB_IJNSC_ILi8EEESH_EEENSB_IJSH_SD_EEEEEEEvEENS11_INSA_13SM90_TMA_LOADENS13_IS15_S17_NST_INSB_IJSH_S18_EEENSB_IJSD_SH_EEEEEEEvEEEENS_8epilogue10collective18CollectiveEpilogueINS1L_23Sm100TmaWarpSpecializedILi4ELi2ELi32ELb1ELb0EEEJSJ_NSB_IJNST_ISG_SD_EENST_INSC_ILi32EEESD_EEEEESK_NSB_IJNSB_IJllllEEESD_SU_EEESK_S1V_NS1L_6fusion15FusionCallbacksIS1P_NS1W_17LinearCombinationISK_fSK_fLNS_15FloatRoundStyleE2EEESJ_S1T_JEEENSA_5SM1004TMEM4LOAD26SM100_TMEM_LOAD_32dp32b32xES12_NS13_INS14_ILi2ELi4ELi3EEES17_NST_INSB_IJS18_S1R_EEENSB_IJS1R_SD_EEEEEEENSA_39AutoVectorizingCopyWithAssumedAlignmentILi128EEENSA_21SM90_TMA_STORE_IM2COLES2A_S2C_S2C_EEEvvEEEEvNT_6ParamsE,"a",@progbits
	.sectionflags	@""
	.align	4
.nv.constant0._ZN7cutlass13device_kernelINS_4conv6kernel13ConvUniversalINS1_16ConvProblemShapeILNS1_8OperatorE1ELi3EEENS1_10collective14CollectiveConvINS1_47MainloopSm100TmaUmmaWarpSpecializedImplicitGemmILS5_1ELi6ELi3ELi1ELi2EN4cute5tupleIJNSA_1CILi1EEESD_SD_EEEEENSB_IJNSC_ILi128EEESG_NSB_IJNSC_ILi64EEEEEEEEENS_6half_tESK_NSA_8TiledMMAINSA_8MMA_AtomIJNSA_20SM100_MMA_F16BF16_SSISK_SK_fLi128ELi128ELNSA_4UMMA5MajorE0ELSP_1ELNSO_7ScaleInE0ELSQ_0EEEEEENSA_6LayoutISE_NSB_IJNSC_ILi0EEESU_SU_EEEEENSB_IJNSA_10UnderscoreESX_SX_EEEEENS7_6detail27Sm100ImplicitGemmTileTraitsINSA_20SM90_TMA_LOAD_IM2COLENSA_14ComposedLayoutINSA_7SwizzleILi3ELi4ELi3EEENSA_18smem_ptr_flag_bitsILi16EEENST_INSB_IJNSC_ILi8EEESH_EEENSB_IJSH_SD_EEEEEEEvEENS11_INSA_13SM90_TMA_LOADENS13_IS15_S17_NST_INSB_IJSH_S18_EEENSB_IJSD_SH_EEEEEEEvEEEENS_8epilogue10collective18CollectiveEpilogueINS1L_23Sm100TmaWarpSpecializedILi4ELi2ELi32ELb1ELb0EEEJSJ_NSB_IJNST_ISG_SD_EENST_INSC_ILi32EEESD_EEEEESK_NSB_IJNSB_IJllllEEESD_SU_EEESK_S1V_NS1L_6fusion15FusionCallbacksIS1P_NS1W_17LinearCombinationISK_fSK_fLNS_15FloatRoundStyleE2EEESJ_S1T_JEEENSA_5SM1004TMEM4LOAD26SM100_TMEM_LOAD_32dp32b32xES12_NS13_INS14_ILi2ELi4ELi3EEES17_NST_INSB_IJS18_S1R_EEENSB_IJS1R_SD_EEEEEEENSA_39AutoVectorizingCopyWithAssumedAlignmentILi128EEENSA_21SM90_TMA_STORE_IM2COLES2A_S2C_S2C_EEEvvEEEEvNT_6ParamsE:
	.zero		3200


//--------------------- SYMBOLS --------------------------

	.type		.nv.reservedSmem.offset0,@object
	.size		.nv.reservedSmem.offset0,0x4
	.type		.nv.reservedSmem.cap,@object
	.size		.nv.reservedSmem.cap,0x4
	.type		__assertfail,@function
